def matmul_kernel(
    a_ptr,
    b_ptr,
    c_ptr,
    M,
    N,
    K,
    stride_am,
    stride_ak,
    stride_bk,
    stride_bn,
    stride_cm,
    stride_cn,
    BLOCK_M: tl.constexpr,
    BLOCK_N: tl.constexpr,
    BLOCK_K: tl.constexpr,
    GROUP_M: tl.constexpr,
):
    pid = tl.program_id(axis=0)
    num_pid_m = tl.cdiv(M, BLOCK_M)
    num_pid_n = tl.cdiv(N, BLOCK_N)
    num_pid_in_group = GROUP_M * num_pid_n
    group_id = pid // num_pid_in_group
    first_pid_m = group_id * GROUP_M
    group_size_m = min(num_pid_m - first_pid_m, GROUP_M)
    pid_m = first_pid_m + ((pid % num_pid_in_group) % group_size_m)
    pid_n = (pid % num_pid_in_group) // group_size_m

    offs_am = (pid_m * BLOCK_M + tl.arange(0, BLOCK_M)) % M
    offs_bn = (pid_n * BLOCK_N + tl.arange(0, BLOCK_N)) % N
    offs_k = tl.arange(0, BLOCK_K)
    a_ptrs = a_ptr + offs_am[:, None] * stride_am + offs_k[None, :] * stride_ak
    b_ptrs = b_ptr + offs_k[:, None] * stride_bk + offs_bn[None, :] * stride_bn

    acc = tl.zeros((BLOCK_M, BLOCK_N), dtype=tl.float32)
    for kk in range(0, tl.cdiv(K, BLOCK_K)):
        a = tl.load(a_ptrs, mask=offs_k[None, :] < K - kk * BLOCK_K, other=0.0)
        b = tl.load(b_ptrs, mask=offs_k[:, None] < K - kk * BLOCK_K, other=0.0)
        acc = tl.dot(a, b, acc)
        a_ptrs += BLOCK_K * stride_ak
        b_ptrs += BLOCK_K * stride_bk

    c = acc.to(c_ptr.dtype.element_ty)
    offs_cm = pid_m * BLOCK_M + tl.arange(0, BLOCK_M)
    offs_cn = pid_n * BLOCK_N + tl.arange(0, BLOCK_N)
    c_ptrs = c_ptr + offs_cm[:, None] * stride_cm + offs_cn[None, :] * stride_cn
    mask = (offs_cm[:, None] < M) & (offs_cn[None, :] < N)
    tl.store(c_ptrs, c, mask=mask)

# config = {"BLOCK_K": 128, "BLOCK_M": 128, "BLOCK_N": 256, "GROUP_M": 8, "arch": "sm_90", "dtype": "fp8e5m2", "num_ctas": 1, "num_stages": 3, "num_warps": 2}
# arch = sm_90


// ===== COMPILED SASS (sm_90a) =====

	.target	sm_90a

	.elftype	@"ET_EXEC"


//--------------------- .note.nv.tkinfo           --------------------------
	.section	.note.nv.tkinfo,"",@"SHT_NOTE"
	.sectionflags	@"SHF_NOTE_NV_TKINFO"
	.tkinfo
        /*0018*/ 	.word	0x00000002
        /*0030*/ 	.string	""
        /*0030*/ 	.string	"ptxas"
        /*0030*/ 	.string	"Cuda compilation tools, release 13.0, V13.0.88"
        /*0030*/ 	.string	"Build cuda_13.0.r13.0/compiler.36424714_0"
        /*0030*/ 	.string	"-v  -suppress-debug-info  -lineinfo  -arch sm_90a "



//--------------------- .note.nv.cuinfo           --------------------------
	.section	.note.nv.cuinfo,"",@"SHT_NOTE"
	.sectionflags	@"SHF_NOTE_NV_CUINFO"
        /*0018*/ 	.short	0x0002
        /*001a*/ 	.short	0x005a
        /*001c*/ 	.short	0x0082
	.zero		2


//--------------------- .nv.info                  --------------------------
	.section	.nv.info,"",@"SHT_CUDA_INFO"
	.align	4


	//----- nvinfo : EIATTR_REGCOUNT
	.align		4
        /*0000*/ 	.byte	0x04, 0x2f
        /*0002*/ 	.short	(.L_1 - .L_0)
	.align		4
.L_0:
        /*0004*/ 	.word	index@(matmul_kernel)
        /*0008*/ 	.word	0x00000020


	//----- nvinfo : EIATTR_FRAME_SIZE
	.align		4
.L_1:
        /*000c*/ 	.byte	0x04, 0x11
        /*000e*/ 	.short	(.L_3 - .L_2)
	.align		4
.L_2:
        /*0010*/ 	.word	index@(matmul_kernel)
        /*0014*/ 	.word	0x00006f38


	//----- nvinfo : EIATTR_MIN_STACK_SIZE
	.align		4
.L_3:
        /*0018*/ 	.byte	0x04, 0x12
        /*001a*/ 	.short	(.L_5 - .L_4)
	.align		4
.L_4:
        /*001c*/ 	.word	index@(matmul_kernel)
        /*0020*/ 	.word	0x00006f38
.L_5:


//--------------------- .nv.compat                --------------------------
	.section	.nv.compat,"",@"SHT_CUDA_COMPAT_INFO"
	.align	4
        /*0000*/ 	.byte	0x02, 0x09, 0x01, 0x00, 0x02, 0x02, 0x02, 0x00, 0x02, 0x05, 0x05, 0x00, 0x03, 0x07, 0x01, 0x01
        /*0010*/ 	.byte	0x02, 0x03, 0x00, 0x00, 0x02, 0x06, 0x01, 0x00, 0x04, 0x0b, 0x08, 0x00, 0x00, 0x00, 0x00, 0x00
        /*0020*/ 	.byte	0x00, 0x00, 0x00, 0x00


//--------------------- .nv.info.matmul_kernel    --------------------------
	.section	.nv.info.matmul_kernel,"",@"SHT_CUDA_INFO"
	.sectionflags	@""
	.align	4


	//----- nvinfo : EIATTR_CUDA_API_VERSION
	.align		4
        /*0000*/ 	.byte	0x04, 0x37
        /*0002*/ 	.short	(.L_7 - .L_6)
.L_6:
        /*0004*/ 	.word	0x00000082


	//----- nvinfo : EIATTR_KPARAM_INFO
	.align		4
.L_7:
        /*0008*/ 	.byte	0x04, 0x17
        /*000a*/ 	.short	(.L_9 - .L_8)
.L_8:
        /*000c*/ 	.word	0x00000000
        /*0010*/ 	.short	0x000d
        /*0012*/ 	.short	0x0048
        /*0014*/ 	.byte	0x00, 0xf4, 0x21, 0x00


	//----- nvinfo : EIATTR_KPARAM_INFO
	.align		4
.L_9:
        /*0018*/ 	.byte	0x04, 0x17
        /*001a*/ 	.short	(.L_11 - .L_10)
.L_10:
        /*001c*/ 	.word	0x00000000
        /*0020*/ 	.short	0x000c
        /*0022*/ 	.short	0x0040
        /*0024*/ 	.byte	0x00, 0xf4, 0x21, 0x00


	//----- nvinfo : EIATTR_KPARAM_INFO
	.align		4
.L_11:
        /*0028*/ 	.byte	0x04, 0x17
        /*002a*/ 	.short	(.L_13 - .L_12)
.L_12:
        /*002c*/ 	.word	0x00000000
        /*0030*/ 	.short	0x000b
        /*0032*/ 	.short	0x0038
        /*0034*/ 	.byte	0x00, 0xf0, 0x11, 0x00


	//----- nvinfo : EIATTR_KPARAM_INFO
	.align		4
.L_13:
        /*0038*/ 	.byte	0x04, 0x17
        /*003a*/ 	.short	(.L_15 - .L_14)
.L_14:
        /*003c*/ 	.word	0x00000000
        /*0040*/ 	.short	0x000a
        /*0042*/ 	.short	0x0034
        /*0044*/ 	.byte	0x00, 0xf0, 0x11, 0x00


	//----- nvinfo : EIATTR_KPARAM_INFO
	.align		4
.L_15:
        /*0048*/ 	.byte	0x04, 0x17
        /*004a*/ 	.short	(.L_17 - .L_16)
.L_16:
        /*004c*/ 	.word	0x00000000
        /*0050*/ 	.short	0x0009
        /*0052*/ 	.short	0x0030
        /*0054*/ 	.byte	0x00, 0xf0, 0x11, 0x00


	//----- nvinfo : EIATTR_KPARAM_INFO
	.align		4
.L_17:
        /*0058*/ 	.byte	0x04, 0x17
        /*005a*/ 	.short	(.L_19 - .L_18)
.L_18:
        /*005c*/ 	.word	0x00000000
        /*0060*/ 	.short	0x0008
        /*0062*/ 	.short	0x002c
        /*0064*/ 	.byte	0x00, 0xf0, 0x11, 0x00


	//----- nvinfo : EIATTR_KPARAM_INFO
	.align		4
.L_19:
        /*0068*/ 	.byte	0x04, 0x17
        /*006a*/ 	.short	(.L_21 - .L_20)
.L_20:
        /*006c*/ 	.word	0x00000000
        /*0070*/ 	.short	0x0007
        /*0072*/ 	.short	0x0028
        /*0074*/ 	.byte	0x00, 0xf0, 0x11, 0x00


	//----- nvinfo : EIATTR_KPARAM_INFO
	.align		4
.L_21:
        /*0078*/ 	.byte	0x04, 0x17
        /*007a*/ 	.short	(.L_23 - .L_22)
.L_22:
        /*007c*/ 	.word	0x00000000
        /*0080*/ 	.short	0x0006
        /*0082*/ 	.short	0x0024
        /*0084*/ 	.byte	0x00, 0xf0, 0x11, 0x00


	//----- nvinfo : EIATTR_KPARAM_INFO
	.align		4
.L_23:
        /*0088*/ 	.byte	0x04, 0x17
        /*008a*/ 	.short	(.L_25 - .L_24)
.L_24:
        /*008c*/ 	.word	0x00000000
        /*0090*/ 	.short	0x0005
        /*0092*/ 	.short	0x0020
        /*0094*/ 	.byte	0x00, 0xf0, 0x11, 0x00


	//----- nvinfo : EIATTR_KPARAM_INFO
	.align		4
.L_25:
        /*0098*/ 	.byte	0x04, 0x17
        /*009a*/ 	.short	(.L_27 - .L_26)
.L_26:
        /*009c*/ 	.word	0x00000000
        /*00a0*/ 	.short	0x0004
        /*00a2*/ 	.short	0x001c
        /*00a4*/ 	.byte	0x00, 0xf0, 0x11, 0x00


	//----- nvinfo : EIATTR_KPARAM_INFO
	.align		4
.L_27:
        /*00a8*/ 	.byte	0x04, 0x17
        /*00aa*/ 	.short	(.L_29 - .L_28)
.L_28:
        /*00ac*/ 	.word	0x00000000
        /*00b0*/ 	.short	0x0003
        /*00b2*/ 	.short	0x0018
        /*00b4*/ 	.byte	0x00, 0xf0, 0x11, 0x00


	//----- nvinfo : EIATTR_KPARAM_INFO
	.align		4
.L_29:
        /*00b8*/ 	.byte	0x04, 0x17
        /*00ba*/ 	.short	(.L_31 - .L_30)
.L_30:
        /*00bc*/ 	.word	0x00000000
        /*00c0*/ 	.short	0x0002
        /*00c2*/ 	.short	0x0010
        /*00c4*/ 	.byte	0x00, 0xf4, 0x21, 0x00


	//----- nvinfo : EIATTR_KPARAM_INFO
	.align		4
.L_31:
        /*00c8*/ 	.byte	0x04, 0x17
        /*00ca*/ 	.short	(.L_33 - .L_32)
.L_32:
        /*00cc*/ 	.word	0x00000000
        /*00d0*/ 	.short	0x0001
        /*00d2*/ 	.short	0x0008
        /*00d4*/ 	.byte	0x00, 0xf4, 0x21, 0x00


	//----- nvinfo : EIATTR_KPARAM_INFO
	.align		4
.L_33:
        /*00d8*/ 	.byte	0x04, 0x17
        /*00da*/ 	.short	(.L_35 - .L_34)
.L_34:
        /*00dc*/ 	.word	0x00000000
        /*00e0*/ 	.short	0x0000
        /*00e2*/ 	.short	0x0000
        /*00e4*/ 	.byte	0x00, 0xf4, 0x21, 0x00


	//----- nvinfo : EIATTR_SPARSE_MMA_MASK
	.align		4
.L_35:
        /*00e8*/ 	.byte	0x03, 0x50
        /*00ea*/ 	.short	0x0000


	//----- nvinfo : EIATTR_MAXREG_COUNT
	.align		4
        /*00ec*/ 	.byte	0x03, 0x1b
        /*00ee*/ 	.short	0x00ff


	//----- nvinfo : EIATTR_NUM_BARRIERS
	.align		4
        /*00f0*/ 	.byte	0x02, 0x4c
        /*00f2*/ 	.byte	0x01
	.zero		1


	//----- nvinfo : EIATTR_ANNOTATIONS
	.align		4
        /*00f4*/ 	.byte	0x04, 0x55
        /*00f6*/ 	.short	(.L_37 - .L_36)


	//   ....[0]....
.L_36:
        /*00f8*/ 	.word	0x00000001
        /*00fc*/ 	.byte	0xe0, 0x04, 0x00, 0x00, 0x01, 0x00, 0x00, 0x00, 0x30, 0x05, 0x00, 0x00, 0x01, 0x00, 0x00, 0x00
        /* <DEDUP_REMOVED lines=2565> */
        /*a15c*/ 	.byte	0x60, 0x9b, 0x02, 0x00, 0x01, 0x00, 0x00, 0x00, 0x70, 0x9b, 0x02, 0x00


	//----- nvinfo : EIATTR_MERCURY_ISA_VERSION
	.align		4
.L_37:
        /*a168*/ 	.byte	0x03, 0x5f
        /*a16a*/ 	.short	0x0101


	//----- nvinfo : EIATTR_EXIT_INSTR_OFFSETS
	.align		4
        /*a16c*/ 	.byte	0x04, 0x1c
        /*a16e*/ 	.short	(.L_39 - .L_38)


	//   ....[0]....
.L_38:
        /*a170*/ 	.word	0x000d1150


	//   ....[1]....
        /*a174*/ 	.word	0x000d1180


	//----- nvinfo : EIATTR_REQNTID
	.align		4
.L_39:
        /*a178*/ 	.byte	0x04, 0x10
        /*a17a*/ 	.short	(.L_41 - .L_40)
.L_40:
        /*a17c*/ 	.word	0x00000040
        /*a180*/ 	.word	0x00000001
        /*a184*/ 	.word	0x00000001


	//----- nvinfo : EIATTR_CBANK_PARAM_SIZE
	.align		4
.L_41:
        /*a188*/ 	.byte	0x03, 0x19
        /*a18a*/ 	.short	0x0050


	//----- nvinfo : EIATTR_PARAM_CBANK
	.align		4
        /*a18c*/ 	.byte	0x04, 0x0a
        /*a18e*/ 	.short	(.L_43 - .L_42)
	.align		4
.L_42:
        /*a190*/ 	.word	index@(.nv.constant0.matmul_kernel)
        /*a194*/ 	.short	0x0210
        /*a196*/ 	.short	0x0050


	//----- nvinfo : EIATTR_SW_WAR
	.align		4
.L_43:
        /*a198*/ 	.byte	0x04, 0x36
        /*a19a*/ 	.short	(.L_45 - .L_44)
.L_44:
        /*a19c*/ 	.word	0x00000008
.L_45:


//--------------------- .nv.callgraph             --------------------------
	.section	.nv.callgraph,"",@"SHT_CUDA_CALLGRAPH"
	.align	4
	.sectionentsize	8
	.align		4
        /*0000*/ 	.word	0x00000000
	.align		4
        /*0004*/ 	.word	0xffffffff
	.align		4
        /*0008*/ 	.word	0x00000000
	.align		4
        /*000c*/ 	.word	0xfffffffe
	.align		4
        /*0010*/ 	.word	0x00000000
	.align		4
        /*0014*/ 	.word	0xfffffffd
	.align		4
        /*0018*/ 	.word	0x00000000
	.align		4
        /*001c*/ 	.word	0xfffffffc


//--------------------- .text.matmul_kernel       --------------------------
	.section	.text.matmul_kernel,"ax",@progbits
	.align	128
        .global         matmul_kernel
        .type           matmul_kernel,@function
        .size           matmul_kernel,(.L_x_4 - matmul_kernel)
        .other          matmul_kernel,@"STO_CUDA_ENTRY STV_DEFAULT"
matmul_kernel:
.text.matmul_kernel:
[----:B------:R-:W0:Y:S08]  /*0000*/  LDC R1, c[0x0][0x28] ;  /* 0x00000a00ff017b82 */ /* 0x000e300000000800 */
[----:B------:R-:W1:Y:S01]  /*0010*/  LDC.64 R2, c[0x0][0x228] ;  /* 0x00008a00ff027b82 */ /* 0x000e620000000a00 */
[----:B0-----:R-:W-:Y:S01]  /*0020*/  VIADD R1, R1, 0xffff90c8 ;  /* 0xffff90c801017836 */ /* 0x001fe20000000000 */
[----:B------:R-:W0:Y:S01]  /*0030*/  S2R R16, SR_TID.X ;  /* 0x0000000000107919 */ /* 0x000e220000002100 */
[----:B------:R-:W-:Y:S01]  /*0040*/  ULDC.64 UR6, c[0x0][0x208] ;  /* 0x0000820000067ab9 */ /* 0x000fe20000000a00 */
[----:B-1----:R-:W-:-:S05]  /*0050*/  VIADD R0, R3, 0xff ;  /* 0x000000ff03007836 */ /* 0x002fca0000000000 */
[----:B------:R-:W-:-:S04]  /*0060*/  SHF.R.S32.HI R5, RZ, 0x1f, R0 ;  /* 0x0000001fff057819 */ /* 0x000fc80000011400 */
[----:B------:R-:W-:Y:S02]  /*0070*/  LEA.HI R5, R5, R0, RZ, 0x8 ;  /* 0x0000000005057211 */ /* 0x000fe400078f40ff */
[----:B0-----:R-:W-:Y:S02]  /*0080*/  LOP3.LUT R18, R16, 0x3f, RZ, 0xc0, !PT ;  /* 0x0000003f10127812 */ /* 0x001fe400078ec0ff */
[----:B------:R-:W-:Y:S02]  /*0090*/  SHF.R.S32.HI R0, RZ, 0x8, R5 ;  /* 0x00000008ff007819 */ /* 0x000fe40000011405 */
[----:B------:R-:W0:Y:S03]  /*00a0*/  S2R R5, SR_CTAID.X ;  /* 0x0000000000057919 */ /* 0x000e260000002500 */
[----:B------:R-:W-:-:S05]  /*00b0*/  IMAD.SHL.U32 R0, R0, 0x8, RZ ;  /* 0x0000000800007824 */ /* 0x000fca00078e00ff */
[-C--:B------:R-:W-:Y:S02]  /*00c0*/  IABS R9, R0.reuse ;  /* 0x0000000000097213 */ /* 0x080fe40000000000 */
[----:B------:R-:W-:Y:S02]  /*00d0*/  IABS R12, R0 ;  /* 0x00000000000c7213 */ /* 0x000fe40000000000 */
[----:B------:R-:W1:Y:S08]  /*00e0*/  I2F.RP R4, R9 ;  /* 0x0000000900047306 */ /* 0x000e700000209400 */
[----:B-1----:R-:W1:Y:S01]  /*00f0*/  MUFU.RCP R4, R4 ;  /* 0x0000000400047308 */ /* 0x002e620000001000 */
[----:B0-----:R-:W-:Y:S01]  /*0100*/  IABS R10, R5 ;  /* 0x00000005000a7213 */ /* 0x001fe20000000000 */
[----:B-1----:R-:W-:-:S02]  /*0110*/  VIADD R6, R4, 0xffffffe ;  /* 0x0ffffffe04067836 */ /* 0x002fc40000000000 */
[----:B------:R-:W-:-:S04]  /*0120*/  IMAD.MOV R4, RZ, RZ, -R12 ;  /* 0x000000ffff047224 */ /* 0x000fc800078e0a0c */
[----:B------:R0:W1:Y:S02]  /*0130*/  F2I.FTZ.U32.TRUNC.NTZ R7, R6 ;  /* 0x0000000600077305 */ /* 0x000064000021f000 */
[----:B0-----:R-:W-:Y:S02]  /*0140*/  IMAD.MOV.U32 R6, RZ, RZ, RZ ;  /* 0x000000ffff067224 */ /* 0x001fe400078e00ff */
[----:B-1----:R-:W-:-:S04]  /*0150*/  IMAD.MOV R8, RZ, RZ, -R7 ;  /* 0x000000ffff087224 */ /* 0x002fc800078e0a07 */
[----:B------:R-:W-:Y:S02]  /*0160*/  IMAD R11, R8, R9, RZ ;  /* 0x00000009080b7224 */ /* 0x000fe400078e02ff */
[----:B------:R-:W-:Y:S02]  /*0170*/  IMAD.MOV.U32 R8, RZ, RZ, R10 ;  /* 0x000000ffff087224 */ /* 0x000fe400078e000a */
[----:B------:R-:W-:-:S06]  /*0180*/  IMAD.HI.U32 R7, R7, R11, R6 ;  /* 0x0000000b07077227 */ /* 0x000fcc00078e0006 */
[----:B------:R-:W-:-:S04]  /*0190*/  IMAD.HI.U32 R7, R7, R8, RZ ;  /* 0x0000000807077227 */ /* 0x000fc800078e00ff */
[----:B------:R-:W-:-:S05]  /*01a0*/  IMAD R4, R7, R4, R8 ;  /* 0x0000000407047224 */ /* 0x000fca00078e0208 */
[----:B------:R-:W-:-:S13]  /*01b0*/  ISETP.GT.U32.AND P1, PT, R9, R4, PT ;  /* 0x000000040900720c */ /* 0x000fda0003f24070 */
[----:B------:R-:W-:Y:S02]  /*01c0*/  @!P1 IMAD.IADD R4, R4, 0x1, -R9 ;  /* 0x0000000104049824 */ /* 0x000fe400078e0a09 */
[----:B------:R-:W-:Y:S01]  /*01d0*/  @!P1 VIADD R7, R7, 0x1 ;  /* 0x0000000107079836 */ /* 0x000fe20000000000 */
[----:B------:R-:W-:Y:S02]  /*01e0*/  ISETP.NE.AND P1, PT, R0, RZ, PT ;  /* 0x000000ff0000720c */ /* 0x000fe40003f25270 */
[----:B------:R-:W-:Y:S02]  /*01f0*/  ISETP.GE.U32.AND P0, PT, R4, R9, PT ;  /* 0x000000090400720c */ /* 0x000fe40003f06070 */
[----:B------:R-:W-:-:S04]  /*0200*/  LOP3.LUT R4, R5, R0, RZ, 0x3c, !PT ;  /* 0x0000000005047212 */ /* 0x000fc800078e3cff */
[----:B------:R-:W-:Y:S01]  /*0210*/  ISETP.GE.AND P2, PT, R4, RZ, PT ;  /* 0x000000ff0400720c */ /* 0x000fe20003f46270 */
[----:B------:R-:W-:-:S06]  /*0220*/  VIADD R4, R2, 0x7f ;  /* 0x0000007f02047836 */ /* 0x000fcc0000000000 */
[----:B------:R-:W-:-:S04]  /*0230*/  @P0 VIADD R7, R7, 0x1 ;  /* 0x0000000107070836 */ /* 0x000fc80000000000 */
[----:B------:R-:W-:Y:S01]  /*0240*/  IMAD.MOV.U32 R6, RZ, RZ, R7 ;  /* 0x000000ffff067224 */ /* 0x000fe200078e0007 */
[----:B------:R-:W-:-:S03]  /*0250*/  SHF.R.S32.HI R7, RZ, 0x1f, R4 ;  /* 0x0000001fff077819 */ /* 0x000fc60000011404 */
[----:B------:R-:W-:Y:S01]  /*0260*/  @!P2 IMAD.MOV R6, RZ, RZ, -R6 ;  /* 0x000000ffff06a224 */ /* 0x000fe200078e0a06 */
[----:B------:R-:W-:Y:S02]  /*0270*/  @!P1 LOP3.LUT R6, RZ, R0, RZ, 0x33, !PT ;  /* 0x00000000ff069212 */ /* 0x000fe400078e33ff */
[----:B------:R-:W-:-:S03]  /*0280*/  LEA.HI R7, R7, R4, RZ, 0x7 ;  /* 0x0000000407077211 */ /* 0x000fc600078f38ff */
[----:B------:R-:W-:Y:S02]  /*0290*/  IMAD.SHL.U32 R4, R6, 0x8, RZ ;  /* 0x0000000806047824 */ /* 0x000fe400078e00ff */
[----:B------:R-:W-:-:S03]  /*02a0*/  IMAD.MOV R6, RZ, RZ, -R6 ;  /* 0x000000ffff067224 */ /* 0x000fc600078e0a06 */
[----:B------:R-:W-:Y:S01]  /*02b0*/  LEA.HI.SX32 R7, R7, -R4, 0x19 ;  /* 0x8000000407077211 */ /* 0x000fe200078fcaff */
[----:B------:R-:W-:Y:S02]  /*02c0*/  IMAD R15, R0, R6, R5 ;  /* 0x00000006000f7224 */ /* 0x000fe400078e0205 */
[----:B------:R-:W-:Y:S01]  /*02d0*/  IMAD.MOV.U32 R6, RZ, RZ, RZ ;  /* 0x000000ffff067224 */ /* 0x000fe200078e00ff */
[----:B------:R-:W-:Y:S02]  /*02e0*/  VIMNMX R8, R7, 0x8, PT ;  /* 0x0000000807087848 */ /* 0x000fe40003fe0100 */
[----:B------:R-:W-:Y:S02]  /*02f0*/  IABS R13, R15 ;  /* 0x0000000f000d7213 */ /* 0x000fe40000000000 */
[----:B------:R-:W-:-:S04]  /*0300*/  IABS R11, R8 ;  /* 0x00000008000b7213 */ /* 0x000fc80000000000 */
[----:B------:R-:W0:Y:S08]  /*0310*/  I2F.RP R9, R11 ;  /* 0x0000000b00097306 */ /* 0x000e300000209400 */
[----:B0-----:R-:W0:Y:S02]  /*0320*/  MUFU.RCP R9, R9 ;  /* 0x0000000900097308 */ /* 0x001e240000001000 */
[----:B0-----:R-:W-:-:S06]  /*0330*/  VIADD R7, R9, 0xffffffe ;  /* 0x0ffffffe09077836 */ /* 0x001fcc0000000000 */
[----:B------:R-:W0:Y:S02]  /*0340*/  F2I.FTZ.U32.TRUNC.NTZ R7, R7 ;  /* 0x0000000700077305 */ /* 0x000e24000021f000 */
[----:B0-----:R-:W-:-:S04]  /*0350*/  IMAD.MOV R10, RZ, RZ, -R7 ;  /* 0x000000ffff0a7224 */ /* 0x001fc800078e0a07 */
[----:B------:R-:W-:-:S04]  /*0360*/  IMAD.MOV.U32 R0, RZ, RZ, R10 ;  /* 0x000000ffff007224 */ /* 0x000fc800078e000a */
[----:B------:R-:W-:Y:S01]  /*0370*/  IMAD R5, R0, R11, RZ ;  /* 0x0000000b00057224 */ /* 0x000fe200078e02ff */
[----:B------:R-:W-:-:S03]  /*0380*/  IABS R0, R8 ;  /* 0x0000000800007213 */ /* 0x000fc60000000000 */
[----:B------:R-:W-:Y:S02]  /*0390*/  IMAD.HI.U32 R6, R7, R5, R6 ;  /* 0x0000000507067227 */ /* 0x000fe400078e0006 */
[----:B------:R-:W0:Y:S02]  /*03a0*/  LDC R7, c[0x0][0x230] ;  /* 0x00008c00ff077b82 */ /* 0x000e240000000800 */
[----:B------:R-:W-:Y:S02]  /*03b0*/  IMAD.MOV R0, RZ, RZ, -R0 ;  /* 0x000000ffff007224 */ /* 0x000fe400078e0a00 */
[----:B------:R-:W-:-:S04]  /*03c0*/  IMAD.HI.U32 R6, R6, R13, RZ ;  /* 0x0000000d06067227 */ /* 0x000fc800078e00ff */
[----:B------:R-:W-:-:S05]  /*03d0*/  IMAD R0, R6, R0, R13 ;  /* 0x0000000006007224 */ /* 0x000fca00078e020d */
[----:B------:R-:W-:Y:S01]  /*03e0*/  ISETP.GT.U32.AND P1, PT, R11, R0, PT ;  /* 0x000000000b00720c */ /* 0x000fe20003f24070 */
[----:B0-----:R-:W-:-:S12]  /*03f0*/  VIADD R7, R7, 0x7f ;  /* 0x0000007f07077836 */ /* 0x001fd80000000000 */
[----:B------:R-:W-:Y:S02]  /*0400*/  @!P1 IMAD.IADD R0, R0, 0x1, -R11 ;  /* 0x0000000100009824 */ /* 0x000fe400078e0a0b */
[----:B------:R-:W-:Y:S01]  /*0410*/  @!P1 VIADD R6, R6, 0x1 ;  /* 0x0000000106069836 */ /* 0x000fe20000000000 */
[----:B------:R-:W-:Y:S02]  /*0420*/  ISETP.NE.AND P1, PT, R8, RZ, PT ;  /* 0x000000ff0800720c */ /* 0x000fe40003f25270 */
[----:B------:R-:W-:Y:S02]  /*0430*/  ISETP.GE.U32.AND P0, PT, R0, R11, PT ;  /* 0x0000000b0000720c */ /* 0x000fe40003f06070 */
[----:B------:R-:W-:-:S04]  /*0440*/  LOP3.LUT R0, R15, R8, RZ, 0x3c, !PT ;  /* 0x000000080f007212 */ /* 0x000fc800078e3cff */
[----:B------:R-:W-:-:S07]  /*0450*/  ISETP.GE.AND P2, PT, R0, RZ, PT ;  /* 0x000000ff0000720c */ /* 0x000fce0003f46270 */
[----:B------:R-:W-:Y:S01]  /*0460*/  @P0 VIADD R6, R6, 0x1 ;  /* 0x0000000106060836 */ /* 0x000fe20000000000 */
[----:B------:R-:W-:-:S05]  /*0470*/  ISETP.GT.AND P0, PT, R7, 0x7f, PT ;  /* 0x0000007f0700780c */ /* 0x000fca0003f04270 */
[----:B------:R-:W-:Y:S01]  /*0480*/  @!P2 IMAD.MOV R6, RZ, RZ, -R6 ;  /* 0x000000ffff06a224 */ /* 0x000fe200078e0a06 */
[----:B------:R-:W-:-:S05]  /*0490*/  @!P1 LOP3.LUT R6, RZ, R8, RZ, 0x33, !PT ;  /* 0x00000008ff069212 */ /* 0x000fca00078e33ff */
[----:B------:R-:W-:Y:S02]  /*04a0*/  IMAD.MOV R5, RZ, RZ, -R6 ;  /* 0x000000ffff057224 */ /* 0x000fe400078e0a06 */
[----:B------:R-:W-:Y:S02]  /*04b0*/  IMAD.SHL.U32 R17, R6, 0x100, RZ ;  /* 0x0000010006117824 */ /* 0x000fe400078e00ff */
[----:B------:R-:W-:Y:S02]  /*04c0*/  IMAD R5, R8, R5, R15 ;  /* 0x0000000508057224 */ /* 0x000fe400078e020f */
[C---:B------:R-:W-:Y:S01]  /*04d0*/  VIADD R6, R17.reuse, 0x2 ;  /* 0x0000000211067836 */ /* 0x040fe20000000000 */
[----:B------:R-:W-:Y:S01]  /*04e0*/  STL [R1+0xd30], R17 ;  /* 0x000d301101007387 */ /* 0x000fe20000100800 */
[----:B------:R-:W-:Y:S02]  /*04f0*/  IMAD.IADD R0, R4, 0x1, R5 ;  /* 0x0000000104007824 */ /* 0x000fe400078e0205 */
[----:B------:R-:W-:-:S02]  /*0500*/  VIADD R4, R17, 0x1 ;  /* 0x0000000111047836 */ /* 0x000fc40000000000 */
[C---:B------:R-:W-:Y:S02]  /*0510*/  VIADD R5, R17.reuse, 0x3 ;  /* 0x0000000311057836 */ /* 0x040fe40000000000 */
[C---:B------:R-:W-:Y:S01]  /*0520*/  VIADD R7, R17.reuse, 0x31 ;  /* 0x0000003111077836 */ /* 0x040fe20000000000 */
[----:B------:R0:W-:Y:S01]  /*0530*/  STL [R1+0x584], R4 ;  /* 0x0005840401007387 */ /* 0x0001e20000100800 */
[C---:B------:R-:W-:Y:S02]  /*0540*/  VIADD R8, R17.reuse, 0x8c ;  /* 0x0000008c11087836 */ /* 0x040fe40000000000 */
[----:B------:R-:W-:Y:S01]  /*0550*/  IMAD.SHL.U32 R0, R0, 0x80, RZ ;  /* 0x0000008000007824 */ /* 0x000fe200078e00ff */
[----:B------:R1:W-:Y:S01]  /*0560*/  STL [R1+0x580], R6 ;  /* 0x0005800601007387 */ /* 0x0003e20000100800 */
[C---:B------:R-:W-:Y:S02]  /*0570*/  VIADD R15, R17.reuse, 0xe ;  /* 0x0000000e110f7836 */ /* 0x040fe40000000000 */
[C---:B------:R-:W-:Y:S01]  /*0580*/  VIADD R14, R17.reuse, 0x5b ;  /* 0x0000005b110e7836 */ /* 0x040fe20000000000 */
[----:B------:R2:W-:Y:S01]  /*0590*/  STL [R1+0x57c], R5 ;  /* 0x00057c0501007387 */ /* 0x0005e20000100800 */
[----:B------:R-:W-:-:S02]  /*05a0*/  VIADD R29, R17, 0xef ;  /* 0x000000ef111d7836 */ /* 0x000fc40000000000 */
[C---:B0-----:R-:W-:Y:S02]  /*05b0*/  VIADD R4, R17.reuse, 0x4 ;  /* 0x0000000411047836 */ /* 0x041fe40000000000 */
[C---:B------:R-:W-:Y:S02]  /*05c0*/  VIADD R25, R17.reuse, 0xf0 ;  /* 0x000000f011197836 */ /* 0x040fe40000000000 */
[C---:B-1----:R-:W-:Y:S01]  /*05d0*/  VIADD R6, R17.reuse, 0x5 ;  /* 0x0000000511067836 */ /* 0x042fe20000000000 */
[----:B------:R0:W-:Y:S01]  /*05e0*/  STL [R1+0x578], R4 ;  /* 0x0005780401007387 */ /* 0x0001e20000100800 */
[C---:B------:R-:W-:Y:S02]  /*05f0*/  VIADD R24, R17.reuse, 0xf1 ;  /* 0x000000f111187836 */ /* 0x040fe40000000000 */
[C---:B--2---:R-:W-:Y:S01]  /*0600*/  VIADD R5, R17.reuse, 0x6 ;  /* 0x0000000611057836 */ /* 0x044fe20000000000 */
[----:B------:R1:W-:Y:S01]  /*0610*/  STL [R1+0x574], R6 ;  /* 0x0005740601007387 */ /* 0x0003e20000100800 */
[----:B------:R-:W-:-:S02]  /*0620*/  VIADD R23, R17, 0xf2 ;  /* 0x000000f211177836 */ /* 0x000fc40000000000 */
[C---:B------:R-:W-:Y:S01]  /*0630*/  VIADD R22, R17.reuse, 0xf3 ;  /* 0x000000f311167836 */ /* 0x040fe20000000000 */
[----:B------:R2:W-:Y:S01]  /*0640*/  STL [R1+0x570], R5 ;  /* 0x0005700501007387 */ /* 0x0005e20000100800 */
[C---:B------:R-:W-:Y:S02]  /*0650*/  VIADD R21, R17.reuse, 0xf4 ;  /* 0x000000f411157836 */ /* 0x040fe40000000000 */
[C---:B0-----:R-:W-:Y:S02]  /*0660*/  VIADD R4, R17.reuse, 0x7 ;  /* 0x0000000711047836 */ /* 0x041fe40000000000 */
[C---:B------:R-:W-:Y:S02]  /*0670*/  VIADD R20, R17.reuse, 0xf5 ;  /* 0x000000f511147836 */ /* 0x040fe40000000000 */
[C---:B-1----:R-:W-:Y:S01]  /*0680*/  VIADD R6, R17.reuse, 0x8 ;  /* 0x0000000811067836 */ /* 0x042fe20000000000 */
[----:B------:R0:W-:Y:S01]  /*0690*/  STL [R1+0x56c], R4 ;  /* 0x00056c0401007387 */ /* 0x0001e20000100800 */
[----:B------:R-:W-:-:S02]  /*06a0*/  VIADD R19, R17, 0xf6 ;  /* 0x000000f611137836 */ /* 0x000fc40000000000 */
[C---:B--2---:R-:W-:Y:S01]  /*06b0*/  VIADD R5, R17.reuse, 0x9 ;  /* 0x0000000911057836 */ /* 0x044fe20000000000 */
[----:B------:R1:W-:Y:S01]  /*06c0*/  STL [R1+0x568], R6 ;  /* 0x0005680601007387 */ /* 0x0003e20000100800 */
[C---:B------:R-:W-:Y:S02]  /*06d0*/  VIADD R13, R17.reuse, 0xf8 ;  /* 0x000000f8110d7836 */ /* 0x040fe40000000000 */
[C---:B------:R-:W-:Y:S01]  /*06e0*/  VIADD R12, R17.reuse, 0xf9 ;  /* 0x000000f9110c7836 */ /* 0x040fe20000000000 */
[----:B------:R2:W-:Y:S01]  /*06f0*/  STL [R1+0x564], R5 ;  /* 0x0005640501007387 */ /* 0x0005e20000100800 */
[C---:B------:R-:W-:Y:S02]  /*0700*/  VIADD R11, R17.reuse, 0xfa ;  /* 0x000000fa110b7836 */ /* 0x040fe40000000000 */
[C---:B0-----:R-:W-:Y:S02]  /*0710*/  VIADD R4, R17.reuse, 0xa ;  /* 0x0000000a11047836 */ /* 0x041fe40000000000 */
[----:B------:R-:W-:-:S02]  /*0720*/  VIADD R10, R17, 0xfb ;  /* 0x000000fb110a7836 */ /* 0x000fc40000000000 */
[C---:B-1----:R-:W-:Y:S01]  /*0730*/  VIADD R6, R17.reuse, 0xb ;  /* 0x0000000b11067836 */ /* 0x042fe20000000000 */
[----:B------:R0:W-:Y:S01]  /*0740*/  STL [R1+0x560], R4 ;  /* 0x0005600401007387 */ /* 0x0001e20000100800 */
[C---:B------:R-:W-:Y:S02]  /*0750*/  VIADD R9, R17.reuse, 0xfc ;  /* 0x000000fc11097836 */ /* 0x040fe40000000000 */
[C---:B--2---:R-:W-:Y:S01]  /*0760*/  VIADD R5, R17.reuse, 0xc ;  /* 0x0000000c11057836 */ /* 0x044fe20000000000 */
[----:B------:R1:W-:Y:S04]  /*0770*/  STL [R1+0x55c], R6 ;  /* 0x00055c0601007387 */ /* 0x0003e80000100800 */
[----:B------:R2:W-:Y:S01]  /*0780*/  STL [R1+0x558], R5 ;  /* 0x0005580501007387 */ /* 0x0005e20000100800 */
[----:B0-----:R-:W-:-:S02]  /*0790*/  VIADD R4, R17, 0xd ;  /* 0x0000000d11047836 */ /* 0x001fc40000000000 */
[----:B-1----:R-:W-:-:S03]  /*07a0*/  VIADD R6, R17, 0xf ;  /* 0x0000000f11067836 */ /* 0x002fc60000000000 */
[----:B------:R0:W-:Y:S01]  /*07b0*/  STL [R1+0x554], R4 ;  /* 0x0005540401007387 */ /* 0x0001e20000100800 */
[----:B--2---:R-:W-:-:S03]  /*07c0*/  VIADD R5, R17, 0x11 ;  /* 0x0000001111057836 */ /* 0x004fc60000000000 */
[----:B------:R1:W-:Y:S01]  /*07d0*/  STL [R1+0x54c], R6 ;  /* 0x00054c0601007387 */ /* 0x0003e20000100800 */
[C---:B0-----:R-:W-:Y:S02]  /*07e0*/  VIADD R4, R17.reuse, 0x10 ;  /* 0x0000001011047836 */ /* 0x041fe40000000000 */
[----:B-1----:R-:W-:-:S03]  /*07f0*/  VIADD R6, R17, 0x13 ;  /* 0x0000001311067836 */ /* 0x002fc60000000000 */
[----:B------:R0:W-:Y:S04]  /*0800*/  STL [R1+0x548], R4 ;  /* 0x0005480401007387 */ /* 0x0001e80000100800 */
[----:B------:R1:W-:Y:S01]  /*0810*/  STL [R1+0x544], R5 ;  /* 0x0005440501007387 */ /* 0x0003e20000100800 */
[C---:B0-----:R-:W-:Y:S02]  /*0820*/  VIADD R4, R17.reuse, 0x12 ;  /* 0x0000001211047836 */ /* 0x041fe40000000000 */
[----:B-1----:R-:W-:-:S03]  /*0830*/  VIADD R5, R17, 0x14 ;  /* 0x0000001411057836 */ /* 0x002fc60000000000 */
[----:B------:R0:W-:Y:S04]  /*0840*/  STL [R1+0x540], R4 ;  /* 0x0005400401007387 */ /* 0x0001e80000100800 */
[----:B------:R1:W-:Y:S04]  /*0850*/  STL [R1+0x53c], R6 ;  /* 0x00053c0601007387 */ /* 0x0003e80000100800 */
[----:B------:R2:W-:Y:S01]  /*0860*/  STL [R1+0x538], R5 ;  /* 0x0005380501007387 */ /* 0x0005e20000100800 */
[C---:B0-----:R-:W-:Y:S02]  /*0870*/  VIADD R4, R17.reuse, 0x15 ;  /* 0x0000001511047836 */ /* 0x041fe40000000000 */
[----:B-1----:R-:W-:-:S03]  /*0880*/  VIADD R6, R17, 0x16 ;  /* 0x0000001611067836 */ /* 0x002fc60000000000 */
[----:B------:R0:W-:Y:S01]  /*0890*/  STL [R1+0x534], R4 ;  /* 0x0005340401007387 */ /* 0x0001e20000100800 */
[----:B--2---:R-:W-:-:S03]  /*08a0*/  VIADD R5, R17, 0x17 ;  /* 0x0000001711057836 */ /* 0x004fc60000000000 */
        /* <DEDUP_REMOVED lines=50> */
[----:B0-----:R-:W-:-:S03]  /*0bd0*/  VIADD R4, R17, 0x30 ;  /* 0x0000003011047836 */ /* 0x001fc60000000000 */
[----:B------:R0:W-:Y:S01]  /*0be0*/  STL [R1+0x4bc], R7 ;  /* 0x0004bc0701007387 */ /* 0x0001e20000100800 */
[C---:B-1----:R-:W-:Y:S02]  /*0bf0*/  VIADD R6, R17.reuse, 0x32 ;  /* 0x0000003211067836 */ /* 0x042fe40000000000 */
[----:B--2---:R-:W-:-:S03]  /*0c00*/  VIADD R5, R17, 0x33 ;  /* 0x0000003311057836 */ /* 0x004fc60000000000 */
[----:B------:R1:W-:Y:S01]  /*0c10*/  STL [R1+0x4c4], R6 ;  /* 0x0004c40601007387 */ /* 0x0003e20000100800 */
[----:B0-----:R-:W-:-:S03]  /*0c20*/  VIADD R7, R17, 0x34 ;  /* 0x0000003411077836 */ /* 0x001fc60000000000 */
[----:B------:R0:W-:Y:S04]  /*0c30*/  STL [R1+0x4c0], R5 ;  /* 0x0004c00501007387 */ /* 0x0001e80000100800 */
[----:B------:R2:W-:Y:S01]  /*0c40*/  STL [R1+0x4b8], R7 ;  /* 0x0004b80701007387 */ /* 0x0005e20000100800 */
[C---:B-1----:R-:W-:Y:S02]  /*0c50*/  VIADD R6, R17.reuse, 0x35 ;  /* 0x0000003511067836 */ /* 0x042fe40000000000 */
[----:B0-----:R-:W-:-:S03]  /*0c60*/  VIADD R5, R17, 0x36 ;  /* 0x0000003611057836 */ /* 0x001fc60000000000 */
        /* <DEDUP_REMOVED lines=360> */
[C---:B0-----:R-:W-:Y:S02]  /*22f0*/  LOP3.LUT R6, R0.reuse, 0x3f, R16, 0xf8, !PT ;  /* 0x0000003f00067812 */ /* 0x041fe400078ef810 */
[----:B------:R-:W-:Y:S01]  /*2300*/  LOP3.LUT R0, R0, 0x40, R18, 0xfe, !PT ;  /* 0x0000004000007812 */ /* 0x000fe200078efe12 */
[----:B------:R-:W-:-:S02]  /*2310*/  VIADD R18, R17, 0xf7 ;  /* 0x000000f711127836 */ /* 0x000fc40000000000 */
[----:B------:R0:W-:Y:S01]  /*2320*/  STL [R1+0xd38], R6 ;  /* 0x000d380601007387 */ /* 0x0001e20000100800 */
[C---:B-1----:R-:W-:Y:S02]  /*2330*/  VIADD R8, R17.reuse, 0xfd ;  /* 0x000000fd11087836 */ /* 0x042fe40000000000 */
[C---:B--2---:R-:W-:Y:S01]  /*2340*/  VIADD R7, R17.reuse, 0xec ;  /* 0x000000ec11077836 */ /* 0x044fe20000000000 */
[----:B------:R1:W-:Y:S04]  /*2350*/  STL [R1+0xd34], R0 ;  /* 0x000d340001007387 */ /* 0x0003e80000100800 */
[----:B------:R2:W-:Y:S01]  /*2360*/  STL [R1+0x4], R7 ;  /* 0x0000040701007387 */ /* 0x0005e20000100800 */
[C---:B0-----:R-:W-:Y:S02]  /*2370*/  VIADD R6, R17.reuse, 0xed ;  /* 0x000000ed11067836 */ /* 0x041fe40000000000 */
[----:B-1----:R-:W-:-:S03]  /*2380*/  VIADD R0, R17, 0xee ;  /* 0x000000ee11007836 */ /* 0x002fc60000000000 */
[----:B------:R0:W-:Y:S01]  /*2390*/  STL [R1], R6 ;  /* 0x0000000601007387 */ /* 0x0001e20000100800 */
[----:B--2---:R-:W-:-:S03]  /*23a0*/  VIADD R7, R17, 0xfe ;  /* 0x000000fe11077836 */ /* 0x004fc60000000000 */
[----:B------:R1:W-:Y:S01]  /*23b0*/  STL [R1+0x28], R0 ;  /* 0x0000280001007387 */ /* 0x0003e20000100800 */
[----:B0-----:R-:W-:Y:S01]  /*23c0*/  VIADD R6, R17, 0xff ;  /* 0x000000ff11067836 */ /* 0x001fe20000000000 */
[----:B------:R-:W-:Y:S06]  /*23d0*/  @P0 BRA `(.L_x_0) ;  /* 0x0000002000100947 */ /* 0x000fec0003800000 */
[----:B------:R0:W-:Y:S01]  /*23e0*/  STL [R1+0x890], RZ ;  /* 0x000890ff01007387 */ /* 0x0001e20000100800 */
[----:B-1----:R-:W-:-:S03]  /*23f0*/  IMAD.SHL.U32 R0, R16, 0x20, RZ ;  /* 0x0000002010007824 */ /* 0x002fc600078e00ff */
[----:B------:R0:W-:Y:S02]  /*2400*/  STL [R1+0x894], RZ ;  /* 0x000894ff01007387 */ /* 0x0001e40000100800 */
[----:B------:R-:W-:Y:S02]  /*2410*/  LOP3.LUT R0, R0, 0x400, RZ, 0xc0, !PT ;  /* 0x0000040000007812 */ /* 0x000fe400078ec0ff */
[----:B------:R0:W-:Y:S04]  /*2420*/  STL [R1+0x898], RZ ;  /* 0x000898ff01007387 */ /* 0x0001e80000100800 */
        /* <DEDUP_REMOVED lines=478> */
[----:B------:R0:W-:Y:S04]  /*4210*/  STL [R1+0x2fc0], R0 ;  /* 0x002fc00001007387 */ /* 0x0001e80000100800 */
        /* <DEDUP_REMOVED lines=30> */
[----:B------:R0:W-:Y:S01]  /*4400*/  STL [R1+0x68c], RZ ;  /* 0x00068cff01007387 */ /* 0x0001e20000100800 */
[----:B------:R-:W-:Y:S05]  /*4410*/  BRA `(.L_x_1) ;  /* 0x000009ac00a07947 */ /* 0x000fea0003800000 */
.L_x_0:
[----:B------:R0:W-:Y:S01]  /*4420*/  STL [R1+0x31fc], R22 ;  /* 0x0031fc1601007387 */ /* 0x0001e20000100800 */
[----:B-1----:R-:W-:Y:S01]  /*4430*/  IABS R0, R3 ;  /* 0x0000000300007213 */ /* 0x002fe20000000000 */
[----:B------:R-:W-:Y:S01]  /*4440*/  ULDC.64 UR4, c[0x0][0x218] ;  /* 0x0000860000047ab9 */ /* 0x000fe20000000a00 */
[----:B------:R-:W-:Y:S01]  /*4450*/  IABS R28, R6 ;  /* 0x00000006001c7213 */ /* 0x000fe20000000000 */
[----:B------:R-:W-:Y:S01]  /*4460*/  ULDC UR55, c[0x0][0x240] ;  /* 0x0000900000377ab9 */ /* 0x000fe20000000800 */
[----:B------:R-:W-:Y:S01]  /*4470*/  ISETP.GE.AND P4, PT, R6, RZ, PT ;  /* 0x000000ff0600720c */ /* 0x000fe20003f86270 */
[----:B------:R-:W-:Y:S01]  /*4480*/  ULDC UR58, c[0x0][0x238] ;  /* 0x00008e00003a7ab9 */ /* 0x000fe20000000800 */
[----:B------:R-:W-:Y:S01]  /*4490*/  IABS R27, R7 ;  /* 0x00000007001b7213 */ /* 0x000fe20000000000 */
[----:B------:R-:W-:Y:S01]  /*44a0*/  ULDC UR57, c[0x0][0x238] ;  /* 0x00008e0000397ab9 */ /* 0x000fe20000000800 */
[----:B------:R-:W-:Y:S01]  /*44b0*/  ULDC UR59, c[0x0][0x238] ;  /* 0x00008e00003b7ab9 */ /* 0x000fe20000000800 */
[----:B0-----:R-:W2:Y:S01]  /*44c0*/  LDL R22, [R1+0xd38] ;  /* 0x000d380001167983 */ /* 0x001ea20000100800 */
[----:B------:R-:W-:Y:S01]  /*44d0*/  ULDC UR50, c[0x0][0x238] ;  /* 0x00008e0000327ab9 */ /* 0x000fe20000000800 */
[----:B------:R-:W-:Y:S01]  /*44e0*/  ULDC UR60, c[0x0][0x238] ;  /* 0x00008e00003c7ab9 */ /* 0x000fe20000000800 */
[----:B------:R-:W-:Y:S01]  /*44f0*/  ULDC UR51, c[0x0][0x238] ;  /* 0x00008e0000337ab9 */ /* 0x000fe20000000800 */
[----:B------:R0:W-:Y:S01]  /*4500*/  STL [R1+0x31f8], R23 ;  /* 0x0031f81701007387 */ /* 0x0001e20000100800 */
[----:B------:R-:W-:Y:S01]  /*4510*/  ULDC UR52, c[0x0][0x238] ;  /* 0x00008e0000347ab9 */ /* 0x000fe20000000800 */
        /* <DEDUP_REMOVED lines=8> */
[----:B0-----:R-:W3:Y:S01]  /*45a0*/  LDL R23, [R1+0xd34] ;  /* 0x000d340001177983 */ /* 0x001ee20000100800 */
[----:B------:R-:W-:Y:S01]  /*45b0*/  ULDC UR38, c[0x0][0x238] ;  /* 0x00008e0000267ab9 */ /* 0x000fe20000000800 */
[----:B------:R-:W-:Y:S01]  /*45c0*/  ULDC UR41, c[0x0][0x238] ;  /* 0x00008e0000297ab9 */ /* 0x000fe20000000800 */
[----:B------:R-:W-:Y:S01]  /*45d0*/  ULDC UR45, c[0x0][0x238] ;  /* 0x00008e00002d7ab9 */ /* 0x000fe20000000800 */
[----:B------:R0:W-:Y:S01]  /*45e0*/  STL [R1+0x31f4], R24 ;  /* 0x0031f41801007387 */ /* 0x0001e20000100800 */
        /* <DEDUP_REMOVED lines=9> */
[----:B0-----:R-:W-:Y:S01]  /*4680*/  IMAD.MOV.U32 R24, RZ, RZ, R5 ;  /* 0x000000ffff187224 */ /* 0x001fe200078e0005 */
[----:B------:R-:W-:Y:S01]  /*4690*/  ULDC UR42, c[0x0][0x238] ;  /* 0x00008e00002a7ab9 */ /* 0x000fe20000000800 */
[----:B------:R0:W-:Y:S01]  /*46a0*/  STL [R1+0x3158], R3 ;  /* 0x0031580301007387 */ /* 0x0001e20000100800 */
[----:B------:R-:W-:Y:S01]  /*46b0*/  ULDC UR44, c[0x0][0x238] ;  /* 0x00008e00002c7ab9 */ /* 0x000fe20000000800 */
[----:B-1----:R-:W-:Y:S01]  /*46c0*/  IMAD.MOV.U32 R25, RZ, RZ, R4 ;  /* 0x000000ffff197224 */ /* 0x002fe200078e0004 */
[----:B------:R-:W-:Y:S01]  /*46d0*/  IABS R4, R2 ;  /* 0x0000000200047213 */ /* 0x000fe20000000000 */
[----:B------:R-:W-:Y:S01]  /*46e0*/  ULDC UR46, c[0x0][0x238] ;  /* 0x00008e00002e7ab9 */ /* 0x000fe20000000800 */
[----:B------:R-:W-:Y:S01]  /*46f0*/  ULDC UR48, c[0x0][0x238] ;  /* 0x00008e0000307ab9 */ /* 0x000fe20000000800 */
[----:B----4-:R-:W-:Y:S01]  /*4700*/  IMAD.MOV.U32 R29, RZ, RZ, R14 ;  /* 0x000000ffff1d7224 */ /* 0x010fe200078e000e */
[----:B------:R-:W1:Y:S01]  /*4710*/  I2F.RP R5, R4 ;  /* 0x0000000400057306 */ /* 0x000e620000209400 */
[----:B------:R-:W-:Y:S01]  /*4720*/  ULDC UR8, c[0x0][0x238] ;  /* 0x00008e0000087ab9 */ /* 0x000fe20000000800 */
[----:B------:R-:W-:Y:S01]  /*4730*/  ULDC UR9, c[0x0][0x238] ;  /* 0x00008e0000097ab9 */ /* 0x000fe20000000800 */
[----:B0-----:R-:W-:Y:S01]  /*4740*/  IMAD.MOV.U32 R3, RZ, RZ, R15 ;  /* 0x000000ffff037224 */ /* 0x001fe200078e000f */
[----:B------:R-:W-:Y:S01]  /*4750*/  ULDC UR10, c[0x0][0x238] ;  /* 0x00008e00000a7ab9 */ /* 0x000fe20000000800 */
[----:B------:R-:W-:Y:S01]  /*4760*/  ULDC UR11, c[0x0][0x238] ;  /* 0x00008e00000b7ab9 */ /* 0x000fe20000000800 */
[----:B------:R-:W-:Y:S01]  /*4770*/  ULDC UR12, c[0x0][0x238] ;  /* 0x00008e00000c7ab9 */ /* 0x000fe20000000800 */
[----:B------:R-:W-:Y:S01]  /*4780*/  ULDC UR13, c[0x0][0x238] ;  /* 0x00008e00000d7ab9 */ /* 0x000fe20000000800 */
[----:B------:R-:W0:Y:S01]  /*4790*/  I2F.RP R14, R0 ;  /* 0x00000000000e7306 */ /* 0x000e220000209400 */
[----:B------:R-:W-:Y:S01]  /*47a0*/  ULDC UR14, c[0x0][0x238] ;  /* 0x00008e00000e7ab9 */ /* 0x000fe20000000800 */
[----:B------:R-:W-:Y:S01]  /*47b0*/  ULDC UR15, c[0x0][0x238] ;  /* 0x00008e00000f7ab9 */ /* 0x000fe20000000800 */
[----:B------:R-:W-:Y:S01]  /*47c0*/  ULDC UR16, c[0x0][0x238] ;  /* 0x00008e0000107ab9 */ /* 0x000fe20000000800 */
[----:B------:R-:W-:Y:S01]  /*47d0*/  ULDC UR17, c[0x0][0x238] ;  /* 0x00008e0000117ab9 */ /* 0x000fe20000000800 */
[----:B------:R-:W-:Y:S01]  /*47e0*/  ULDC UR18, c[0x0][0x238] ;  /* 0x00008e0000127ab9 */ /* 0x000fe20000000800 */
[----:B------:R-:W-:Y:S01]  /*47f0*/  ULDC UR19, c[0x0][0x238] ;  /* 0x00008e0000137ab9 */ /* 0x000fe20000000800 */
[----:B------:R-:W-:Y:S01]  /*4800*/  ULDC UR20, c[0x0][0x238] ;  /* 0x00008e0000147ab9 */ /* 0x000fe20000000800 */
[----:B-1----:R-:W1:Y:S01]  /*4810*/  MUFU.RCP R5, R5 ;  /* 0x0000000500057308 */ /* 0x002e620000001000 */
[----:B------:R-:W-:Y:S01]  /*4820*/  ULDC UR21, c[0x0][0x238] ;  /* 0x00008e0000157ab9 */ /* 0x000fe20000000800 */
[----:B------:R-:W-:Y:S01]  /*4830*/  ULDC UR22, c[0x0][0x238] ;  /* 0x00008e0000167ab9 */ /* 0x000fe20000000800 */
[----:B------:R-:W-:Y:S01]  /*4840*/  ULDC UR23, c[0x0][0x238] ;  /* 0x00008e0000177ab9 */ /* 0x000fe20000000800 */
[----:B------:R-:W-:Y:S01]  /*4850*/  ULDC UR24, c[0x0][0x238] ;  /* 0x00008e0000187ab9 */ /* 0x000fe20000000800 */
[----:B------:R-:W-:Y:S01]  /*4860*/  ULDC UR25, c[0x0][0x238] ;  /* 0x00008e0000197ab9 */ /* 0x000fe20000000800 */
[----:B------:R-:W-:Y:S01]  /*4870*/  ULDC UR26, c[0x0][0x238] ;  /* 0x00008e00001a7ab9 */ /* 0x000fe20000000800 */
[----:B------:R-:W-:Y:S01]  /*4880*/  ULDC UR27, c[0x0][0x238] ;  /* 0x00008e00001b7ab9 */ /* 0x000fe20000000800 */
[----:B0-----:R-:W0:Y:S01]  /*4890*/  MUFU.RCP R14, R14 ;  /* 0x0000000e000e7308 */ /* 0x001e220000001000 */
[----:B------:R-:W-:Y:S01]  /*48a0*/  ULDC UR28, c[0x0][0x238] ;  /* 0x00008e00001c7ab9 */ /* 0x000fe20000000800 */
[----:B------:R-:W-:Y:S01]  /*48b0*/  ULDC UR61, c[0x0][0x238] ;  /* 0x00008e00003d7ab9 */ /* 0x000fe20000000800 */
[----:B-1----:R-:W-:-:S05]  /*48c0*/  VIADD R5, R5, 0xffffffe ;  /* 0x0ffffffe05057836 */ /* 0x002fca0000000000 */
[----:B------:R-:W1:Y:S01]  /*48d0*/  F2I.FTZ.U32.TRUNC.NTZ R15, R5 ;  /* 0x00000005000f7305 */ /* 0x000e62000021f000 */
[----:B0-----:R-:W-:-:S07]  /*48e0*/  VIADD R14, R14, 0xffffffe ;  /* 0x0ffffffe0e0e7836 */ /* 0x001fce0000000000 */
[----:B------:R0:W4:Y:S01]  /*48f0*/  F2I.FTZ.U32.TRUNC.NTZ R17, R14 ;  /* 0x0000000e00117305 */ /* 0x000122000021f000 */
[----:B-1----:R-:W-:Y:S02]  /*4900*/  IMAD.MOV R5, RZ, RZ, -R15 ;  /* 0x000000ffff057224 */ /* 0x002fe400078e0a0f */
[----:B0-----:R-:W-:Y:S02]  /*4910*/  IMAD.MOV.U32 R14, RZ, RZ, RZ ;  /* 0x000000ffff0e7224 */ /* 0x001fe400078e00ff */
[----:B------:R-:W-:-:S04]  /*4920*/  IMAD R16, R5, R4, RZ ;  /* 0x0000000405107224 */ /* 0x000fc800078e02ff */
[----:B------:R-:W-:Y:S01]  /*4930*/  IMAD.HI.U32 R16, R15, R16, R14 ;  /* 0x000000100f107227 */ /* 0x000fe200078e000e */
[----:B--2---:R-:W-:-:S05]  /*4940*/  IABS R26, R22 ;  /* 0x00000016001a7213 */ /* 0x004fca0000000000 */
[----:B------:R-:W-:-:S04]  /*4950*/  IMAD.MOV.U32 R15, RZ, RZ, R26 ;  /* 0x000000ffff0f7224 */ /* 0x000fc800078e001a */
[----:B------:R-:W-:-:S04]  /*4960*/  IMAD.HI.U32 R26, R16, R15, RZ ;  /* 0x0000000f101a7227 */ /* 0x000fc800078e00ff */
[----:B------:R-:W-:Y:S01]  /*4970*/  IMAD.MOV R26, RZ, RZ, -R26 ;  /* 0x000000ffff1a7224 */ /* 0x000fe200078e0a1a */
[----:B---3--:R-:W-:-:S03]  /*4980*/  IABS R5, R23 ;  /* 0x0000001700057213 */ /* 0x008fc60000000000 */
[----:B------:R-:W-:Y:S01]  /*4990*/  IMAD R15, R4, R26, R15 ;  /* 0x0000001a040f7224 */ /* 0x000fe200078e020f */
[----:B------:R-:W-:Y:S01]  /*49a0*/  IABS R26, R8 ;  /* 0x00000008001a7213 */ /* 0x000fe20000000000 */
[----:B------:R-:W-:-:S03]  /*49b0*/  IMAD.MOV.U32 R14, RZ, RZ, R5 ;  /* 0x000000ffff0e7224 */ /* 0x000fc600078e0005 */
[----:B------:R-:W-:Y:S01]  /*49c0*/  ISETP.GT.U32.AND P0, PT, R4, R15, PT ;  /* 0x0000000f0400720c */ /* 0x000fe20003f04070 */
[----:B------:R-:W-:-:S04]  /*49d0*/  IMAD.HI.U32 R5, R16, R14, RZ ;  /* 0x0000000e10057227 */ /* 0x000fc800078e00ff */
[----:B------:R-:W-:Y:S02]  /*49e0*/  IMAD.MOV R5, RZ, RZ, -R5 ;  /* 0x000000ffff057224 */ /* 0x000fe400078e0a05 */
[--C-:B----4-:R-:W-:Y:S02]  /*49f0*/  IMAD.MOV R16, RZ, RZ, -R17.reuse ;  /* 0x000000ffff107224 */ /* 0x110fe400078e0a11 */
[----:B------:R-:W-:Y:S02]  /*4a00*/  IMAD R14, R4, R5, R14 ;  /* 0x00000005040e7224 */ /* 0x000fe400078e020e */
[----:B------:R-:W-:Y:S02]  /*4a10*/  IMAD R5, R16, R0, RZ ;  /* 0x0000000010057224 */ /* 0x000fe400078e02ff */
[----:B------:R-:W-:Y:S01]  /*4a20*/  IMAD.MOV.U32 R16, RZ, RZ, RZ ;  /* 0x000000ffff107224 */ /* 0x000fe200078e00ff */
[----:B------:R-:W-:Y:S01]  /*4a30*/  ISETP.GT.U32.AND P1, PT, R4, R14, PT ;  /* 0x0000000e0400720c */ /* 0x000fe20003f24070 */
[----:B------:R-:W-:Y:S01]  /*4a40*/  @!P0 IMAD.IADD R15, R15, 0x1, -R4 ;  /* 0x000000010f0f8824 */ /* 0x000fe200078e0a04 */
[----:B------:R-:W-:Y:S01]  /*4a50*/  ISETP.GE.AND P0, PT, R22, RZ, PT ;  /* 0x000000ff1600720c */ /* 0x000fe20003f06270 */
[----:B------:R-:W-:Y:S01]  /*4a60*/  IMAD.HI.U32 R5, R17, R5, R16 ;  /* 0x0000000511057227 */ /* 0x000fe200078e0010 */
[----:B------:R-:W2:Y:S02]  /*4a70*/  LDL.LU R22, [R1+0x31fc] ;  /* 0x0031fc0001167983 */ /* 0x000ea40000300800 */
[----:B------:R-:W-:Y:S01]  /*4a80*/  ISETP.GT.U32.AND P2, PT, R4, R15, PT ;  /* 0x0000000f0400720c */ /* 0x000fe20003f44070 */
[----:B------:R-:W-:-:S02]  /*4a90*/  IMAD.MOV.U32 R17, RZ, RZ, R28 ;  /* 0x000000ffff117224 */ /* 0x000fc400078e001c */
[----:B------:R-:W-:Y:S02]  /*4aa0*/  IMAD.MOV.U32 R16, RZ, RZ, R27 ;  /* 0x000000ffff107224 */ /* 0x000fe400078e001b */
[----:B------:R-:W-:-:S04]  /*4ab0*/  IMAD.HI.U32 R6, R5, R17, RZ ;  /* 0x0000001105067227 */ /* 0x000fc800078e00ff */
[----:B------:R-:W-:Y:S02]  /*4ac0*/  IMAD.MOV R6, RZ, RZ, -R6 ;  /* 0x000000ffff067224 */ /* 0x000fe400078e0a06 */
[--C-:B------:R-:W-:Y:S01]  /*4ad0*/  @!P1 IMAD.IADD R14, R14, 0x1, -R4.reuse ;  /* 0x000000010e0e9824 */ /* 0x100fe200078e0a04 */
[----:B------:R-:W-:Y:S01]  /*4ae0*/  ISETP.GE.AND P1, PT, R7, RZ, PT ;  /* 0x000000ff0700720c */ /* 0x000fe20003f26270 */
[----:B------:R-:W-:Y:S01]  /*4af0*/  IMAD R6, R0, R6, R17 ;  /* 0x0000000600067224 */ /* 0x000fe200078e0211 */
[----:B------:R-:W-:Y:S01]  /*4b00*/  IABS R17, R9 ;  /* 0x0000000900117213 */ /* 0x000fe20000000000 */
[----:B------:R-:W-:Y:S01]  /*4b10*/  IMAD.HI.U32 R27, R5, R16, RZ ;  /* 0x00000010051b7227 */ /* 0x000fe200078e00ff */
[----:B------:R-:W-:Y:S02]  /*4b20*/  ISETP.GT.U32.AND P3, PT, R4, R14, PT ;  /* 0x0000000e0400720c */ /* 0x000fe40003f64070 */
[----:B------:R-:W-:Y:S01]  /*4b30*/  ISETP.GT.U32.AND P6, PT, R0, R6, PT ;  /* 0x000000060000720c */ /* 0x000fe20003fc4070 */
[----:B------:R-:W-:Y:S01]  /*4b40*/  IMAD.MOV R27, RZ, RZ, -R27 ;  /* 0x000000ffff1b7224 */ /* 0x000fe200078e0a1b */
[----:B------:R-:W-:Y:S01]  /*4b50*/  IABS R7, R10 ;  /* 0x0000000a00077213 */ /* 0x000fe20000000000 */
[----:B------:R-:W-:-:S02]  /*4b60*/  @!P2 IMAD.IADD R15, R15, 0x1, -R4 ;  /* 0x000000010f0fa824 */ /* 0x000fc400078e0a04 */
[----:B------:R-:W-:Y:S02]  /*4b70*/  IMAD R16, R0, R27, R16 ;  /* 0x0000001b00107224 */ /* 0x000fe400078e0210 */
[----:B------:R-:W-:-:S04]  /*4b80*/  IMAD.HI.U32 R28, R5, R26, RZ ;  /* 0x0000001a051c7227 */ /* 0x000fc800078e00ff */
[----:B------:R-:W-:Y:S01]  /*4b90*/  @!P3 IMAD.IADD R14, R14, 0x1, -R4 ;  /* 0x000000010e0eb824 */ /* 0x000fe200078e0a04 */
[----:B------:R-:W-:Y:S01]  /*4ba0*/  ISETP.GE.AND P3, PT, R23, RZ, PT ;  /* 0x000000ff1700720c */ /* 0x000fe20003f66270 */
[----:B------:R-:W-:Y:S01]  /*4bb0*/  @!P6 IMAD.IADD R6, R6, 0x1, -R0 ;  /* 0x000000010606e824 */ /* 0x000fe200078e0a00 */
[----:B------:R-:W3:Y:S01]  /*4bc0*/  LDL.LU R23, [R1+0x31f8] ;  /* 0x0031f80001177983 */ /* 0x000ee20000300800 */
[----:B------:R-:W-:Y:S01]  /*4bd0*/  ISETP.GE.AND P6, PT, R8, RZ, PT ;  /* 0x000000ff0800720c */ /* 0x000fe20003fc6270 */
[----:B------:R-:W-:Y:S02]  /*4be0*/  @!P0 IMAD.MOV R15, RZ, RZ, -R15 ;  /* 0x000000ffff0f8224 */ /* 0x000fe400078e0a0f */
[----:B------:R-:W4:Y:S01]  /*4bf0*/  LDL.LU R8, [R1+0x4d4] ;  /* 0x0004d40001087983 */ /* 0x000f220000300800 */
[----:B------:R-:W-:Y:S01]  /*4c00*/  ISETP.GT.U32.AND P2, PT, R0, R16, PT ;  /* 0x000000100000720c */ /* 0x000fe20003f44070 */
[----:B------:R-:W-:-:S04]  /*4c10*/  IMAD.HI.U32 R4, R5, R17, RZ ;  /* 0x0000001105047227 */ /* 0x000fc800078e00ff */
[----:B------:R-:W-:Y:S02]  /*4c20*/  IMAD.MOV R4, RZ, RZ, -R4 ;  /* 0x000000ffff047224 */ /* 0x000fe400078e0a04 */
[----:B------:R-:W-:-:S06]  /*4c30*/  IMAD.MOV R28, RZ, RZ, -R28 ;  /* 0x000000ffff1c7224 */ /* 0x000fcc00078e0a1c */
[----:B------:R-:W-:Y:S01]  /*4c40*/  @!P2 IMAD.IADD R16, R16, 0x1, -R0 ;  /* 0x000000011010a824 */ /* 0x000fe200078e0a00 */
[----:B------:R-:W-:Y:S01]  /*4c50*/  ISETP.NE.AND P2, PT, R2, RZ, PT ;  /* 0x000000ff0200720c */ /* 0x000fe20003f45270 */
[----:B------:R-:W-:Y:S01]  /*4c60*/  IMAD R4, R0, R4, R17 ;  /* 0x0000000400047224 */ /* 0x000fe200078e0211 */
[----:B------:R-:W-:Y:S01]  /*4c70*/  LOP3.LUT R2, RZ, R2, RZ, 0x33, !PT ;  /* 0x00000002ff027212 */ /* 0x000fe200078e33ff */
[----:B------:R-:W5:Y:S01]  /*4c80*/  LDL.LU R17, [R1+0x554] ;  /* 0x0005540001117983 */ /* 0x000f620000300800 */
[----:B------:R-:W-:Y:S02]  /*4c90*/  @!P3 IMAD.MOV R14, RZ, RZ, -R14 ;  /* 0x000000ffff0eb224 */ /* 0x000fe400078e0a0e */
[----:B------:R-:W-:Y:S01]  /*4ca0*/  SEL R15, R2, R15, !P2 ;  /* 0x0000000f020f7207 */ /* 0x000fe20005000000 */
[----:B------:R-:W-:-:S04]  /*4cb0*/  IMAD R26, R0, R28, R26 ;  /* 0x0000001c001a7224 */ /* 0x000fc800078e021a */
[----:B------:R0:W-:Y:S01]  /*4cc0*/  STL [R1+0x58c], R15 ;  /* 0x00058c0f01007387 */ /* 0x0001e20000100800 */
[----:B------:R-:W-:-:S03]  /*4cd0*/  SEL R14, R2, R14, !P2 ;  /* 0x0000000e020e7207 */ /* 0x000fc60005000000 */
[----:B0-----:R-:W2:Y:S04]  /*4ce0*/  LDL.LU R15, [R1+0x4d0] ;  /* 0x0004d000010f7983 */ /* 0x001ea80000300800 */
[----:B------:R-:W3:Y:S01]  /*4cf0*/  LDL.LU R2, [R1+0x22c] ;  /* 0x00022c0001027983 */ /* 0x000ee20000300800 */
[----:B------:R-:W-:Y:S01]  /*4d00*/  ISETP.GT.U32.AND P0, PT, R0, R6, PT ;  /* 0x000000060000720c */ /* 0x000fe20003f04070 */
[----:B------:R-:W-:Y:S01]  /*4d10*/  IMAD.HI.U32 R28, R5, R7, RZ ;  /* 0x00000007051c7227 */ /* 0x000fe200078e00ff */
[----:B------:R-:W-:-:S03]  /*4d20*/  IABS R27, R11 ;  /* 0x0000000b001b7213 */ /* 0x000fc60000000000 */
[----:B------:R-:W-:Y:S01]  /*4d30*/  IMAD.MOV R28, RZ, RZ, -R28 ;  /* 0x000000ffff1c7224 */ /* 0x000fe200078e0a1c */
[C---:B------:R-:W-:Y:S01]  /*4d40*/  ISETP.GT.U32.AND P5, PT, R0.reuse, R26, PT ;  /* 0x0000001a0000720c */ /* 0x040fe20003fa4070 */
[----:B------:R0:W-:Y:S01]  /*4d50*/  STL [R1+0x588], R14 ;  /* 0x0005880e01007387 */ /* 0x0001e20000100800 */
[C---:B------:R-:W-:Y:S01]  /*4d60*/  ISETP.GT.U32.AND P3, PT, R0.reuse, R16, PT ;  /* 0x000000100000720c */ /* 0x040fe20003f64070 */
[----:B------:R-:W-:-:S04]  /*4d70*/  IMAD R7, R0, R28, R7 ;  /* 0x0000001c00077224 */ /* 0x000fc800078e0207 */
[----:B------:R-:W-:Y:S01]  /*4d80*/  @!P0 IMAD.IADD R6, R6, 0x1, -R0 ;  /* 0x0000000106068824 */ /* 0x000fe200078e0a00 */
[----:B------:R-:W-:Y:S01]  /*4d90*/  ISETP.GT.U32.AND P2, PT, R0, R4, PT ;  /* 0x000000040000720c */ /* 0x000fe20003f44070 */
[----:B0-----:R-:W-:Y:S02]  /*4da0*/  IMAD.MOV.U32 R14, RZ, RZ, R24 ;  /* 0x000000ffff0e7224 */ /* 0x001fe400078e0018 */
[----:B------:R-:W-:-:S04]  /*4db0*/  IMAD.MOV.U32 R24, RZ, RZ, R6 ;  /* 0x000000ffff187224 */ /* 0x000fc800078e0006 */
[----:B------:R-:W-:Y:S01]  /*4dc0*/  @!P4 IMAD.MOV R24, RZ, RZ, -R24 ;  /* 0x000000ffff18c224 */ /* 0x000fe200078e0a18 */
[----:B------:R-:W-:Y:S01]  /*4dd0*/  ISETP.GT.U32.AND P4, PT, R0, R7, PT ;  /* 0x000000070000720c */ /* 0x000fe20003f84070 */
[--C-:B------:R-:W-:Y:S02]  /*4de0*/  @!P5 IMAD.IADD R26, R26, 0x1, -R0.reuse ;  /* 0x000000011a1ad824 */ /* 0x100fe400078e0a00 */
[--C-:B------:R-:W-:Y:S02]  /*4df0*/  @!P3 IMAD.IADD R16, R16, 0x1, -R0.reuse ;  /* 0x000000011010b824 */ /* 0x100fe400078e0a00 */
[----:B------:R-:W-:Y:S01]  /*4e00*/  @!P2 IMAD.IADD R4, R4, 0x1, -R0 ;  /* 0x000000010404a824 */ /* 0x000fe200078e0a00 */
[----:B------:R-:W-:Y:S02]  /*4e10*/  ISETP.GT.U32.AND P5, PT, R0, R26, PT ;  /* 0x0000001a0000720c */ /* 0x000fe40003fa4070 */
[----:B------:R-:W-:Y:S01]  /*4e20*/  ISETP.GE.AND P2, PT, R11, RZ, PT ;  /* 0x000000ff0b00720c */ /* 0x000fe20003f46270 */
[----:B------:R-:W-:-:S04]  /*4e30*/  IMAD.MOV.U32 R11, RZ, RZ, R16 ;  /* 0x000000ffff0b7224 */ /* 0x000fc800078e0010 */
[--C-:B------:R-:W-:Y:S01]  /*4e40*/  @!P4 IMAD.IADD R7, R7, 0x1, -R0.reuse ;  /* 0x000000010707c824 */ /* 0x100fe200078e0a00 */
[----:B------:R-:W-:Y:S01]  /*4e50*/  ISETP.GT.U32.AND P4, PT, R0, R4, PT ;  /* 0x000000040000720c */ /* 0x000fe20003f84070 */
[----:B------:R-:W-:Y:S01]  /*4e60*/  @!P1 IMAD.MOV R11, RZ, RZ, -R11 ;  /* 0x000000ffff0b9224 */ /* 0x000fe200078e0a0b */
[----:B------:R-:W-:Y:S01]  /*4e70*/  ISETP.GE.AND P0, PT, R9, RZ, PT ;  /* 0x000000ff0900720c */ /* 0x000fe20003f06270 */
[----:B------:R0:W-:Y:S02]  /*4e80*/  STL [R1+0x460], R24 ;  /* 0x0004601801007387 */ /* 0x0001e40000100800 */
[--C-:B------:R-:W-:Y:S02]  /*4e90*/  @!P5 IMAD.IADD R26, R26, 0x1, -R0.reuse ;  /* 0x000000011a1ad824 */ /* 0x100fe400078e0a00 */
[----:B0-----:R-:W3:Y:S06]  /*4ea0*/  LDL.LU R24, [R1+0x31f4] ;  /* 0x0031f40001187983 */ /* 0x001eec0000300800 */
[----:B------:R-:W-:Y:S01]  /*4eb0*/  @!P4 IMAD.IADD R4, R4, 0x1, -R0 ;  /* 0x000000010404c824 */ /* 0x000fe200078e0a00 */
[----:B------:R-:W3:Y:S04]  /*4ec0*/  LDL.LU R16, [R1+0x4c8] ;  /* 0x0004c80001107983 */ /* 0x000ee80000300800 */
[----:B------:R0:W-:Y:S01]  /*4ed0*/  STL [R1+0x45c], R11 ;  /* 0x00045c0b01007387 */ /* 0x0001e20000100800 */
[----:B------:R-:W-:Y:S01]  /*4ee0*/  ISETP.GE.AND P5, PT, R10, RZ, PT ;  /* 0x000000ff0a00720c */ /* 0x000fe20003fa6270 */
[----:B0-----:R-:W-:-:S04]  /*4ef0*/  IMAD.MOV.U32 R11, RZ, RZ, R26 ;  /* 0x000000ffff0b7224 */ /* 0x001fc800078e001a */
[----:B------:R-:W-:-:S05]  /*4f00*/  @!P6 IMAD.MOV R11, RZ, RZ, -R11 ;  /* 0x000000ffff0be224 */ /* 0x000fca00078e0a0b */
[----:B------:R0:W-:Y:S01]  /*4f10*/  STL [R1+0x458], R11 ;  /* 0x0004580b01007387 */ /* 0x0001e20000100800 */
[----:B------:R-:W-:Y:S02]  /*4f20*/  IABS R9, R18 ;  /* 0x0000001200097213 */ /* 0x000fe40000000000 */
[----:B------:R-:W-:Y:S02]  /*4f30*/  ISETP.GE.AND P6, PT, R12, RZ, PT ;  /* 0x000000ff0c00720c */ /* 0x000fe40003fc6270 */
[----:B------:R-:W-:Y:S01]  /*4f40*/  ISETP.GE.AND P4, PT, R13, RZ, PT ;  /* 0x000000ff0d00720c */ /* 0x000fe20003f86270 */
[----:B----4-:R-:W-:Y:S02]  /*4f50*/  IMAD.MOV.U32 R28, RZ, RZ, R8 ;  /* 0x000000ffff1c7224 */ /* 0x010fe400078e0008 */
[----:B------:R-:W-:-:S04]  /*4f60*/  IMAD.HI.U32 R8, R5, R27, RZ ;  /* 0x0000001b05087227 */ /* 0x000fc800078e00ff */
[----:B------:R-:W-:-:S04]  /*4f70*/  IMAD.MOV R8, RZ, RZ, -R8 ;  /* 0x000000ffff087224 */ /* 0x000fc800078e0a08 */
[----:B------:R-:W-:-:S05]  /*4f80*/  IMAD R8, R0, R8, R27 ;  /* 0x0000000800087224 */ /* 0x000fca00078e021b */
[----:B------:R-:W-:-:S13]  /*4f90*/  ISETP.GT.U32.AND P3, PT, R0, R8, PT ;  /* 0x000000080000720c */ /* 0x000fda0003f64070 */
[----:B------:R-:W-:Y:S01]  /*4fa0*/  @!P3 IMAD.IADD R8, R8, 0x1, -R0 ;  /* 0x000000010808b824 */ /* 0x000fe200078e0a00 */
[----:B------:R-:W-:-:S04]  /*4fb0*/  ISETP.GT.U32.AND P3, PT, R0, R7, PT ;  /* 0x000000070000720c */ /* 0x000fc80003f64070 */
[----:B------:R-:W-:Y:S01]  /*4fc0*/  ISETP.GT.U32.AND P1, PT, R0, R8, PT ;  /* 0x000000080000720c */ /* 0x000fe20003f24070 */
[----:B--2---:R-:W-:Y:S02]  /*4fd0*/  IMAD.MOV.U32 R26, RZ, RZ, R15 ;  /* 0x000000ffff1a7224 */ /* 0x004fe400078e000f */
[----:B------:R-:W-:Y:S02]  /*4fe0*/  IMAD.MOV.U32 R15, RZ, RZ, R28 ;  /* 0x000000ffff0f7224 */ /* 0x000fe400078e001c */
[----:B-----5:R-:W-:Y:S02]  /*4ff0*/  IMAD.MOV.U32 R28, RZ, RZ, R17 ;  /* 0x000000ffff1c7224 */ /* 0x020fe400078e0011 */
[----:B------:R-:W-:Y:S02]  /*5000*/  IMAD.MOV.U32 R17, RZ, RZ, R25 ;  /* 0x000000ffff117224 */ /* 0x000fe400078e0019 */
[----:B------:R-:W-:Y:S02]  /*5010*/  IMAD.MOV.U32 R25, RZ, RZ, R4 ;  /* 0x000000ffff197224 */ /* 0x000fe400078e0004 */
[----:B---3--:R-:W-:-:S02]  /*5020*/  IMAD.MOV.U32 R6, RZ, RZ, R2 ;  /* 0x000000ffff067224 */ /* 0x008fc400078e0002 */
[----:B------:R-:W-:Y:S02]  /*5030*/  @!P0 IMAD.MOV R25, RZ, RZ, -R25 ;  /* 0x000000ffff198224 */ /* 0x000fe400078e0a19 */
[----:B------:R-:W-:Y:S02]  /*5040*/  @!P3 IMAD.IADD R7, R7, 0x1, -R0 ;  /* 0x000000010707b824 */ /* 0x000fe400078e0a00 */
[----:B------:R-:W-:Y:S01]  /*5050*/  IMAD.MOV.U32 R27, RZ, RZ, R6 ;  /* 0x000000ffff1b7224 */ /* 0x000fe200078e0006 */
[----:B------:R-:W-:Y:S01]  /*5060*/  IABS R6, R13 ;  /* 0x0000000d00067213 */ /* 0x000fe20000000000 */
[----:B------:R-:W-:Y:S01]  /*5070*/  @!P1 IMAD.IADD R8, R8, 0x1, -R0 ;  /* 0x0000000108089824 */ /* 0x000fe200078e0a00 */
[----:B------:R1:W-:Y:S03]  /*5080*/  STL [R1+0x3f0], R25 ;  /* 0x0003f01901007387 */ /* 0x0003e60000100800 */
[----:B0-----:R-:W-:-:S04]  /*5090*/  IMAD.HI.U32 R11, R5, R6, RZ ;  /* 0x00000006050b7227 */ /* 0x001fc800078e00ff */
[----:B-1----:R-:W-:Y:S02]  /*50a0*/  IMAD.MOV.U32 R25, RZ, RZ, R7 ;  /* 0x000000ffff197224 */ /* 0x002fe400078e0007 */
[----:B------:R-:W-:Y:S02]  /*50b0*/  IMAD.MOV.U32 R7, RZ, RZ, R29 ;  /* 0x000000ffff077224 */ /* 0x000fe400078e001d */
[----:B------:R-:W-:Y:S02]  /*50c0*/  IMAD.MOV.U32 R29, RZ, RZ, R8 ;  /* 0x000000ffff1d7224 */ /* 0x000fe400078e0008 */
[----:B------:R-:W-:Y:S01]  /*50d0*/  @!P5 IMAD.MOV R25, RZ, RZ, -R25 ;  /* 0x000000ffff19d224 */ /* 0x000fe200078e0a19 */
[----:B------:R-:W2:Y:S01]  /*50e0*/  LDL.LU R8, [R1+0x4b4] ;  /* 0x0004b40001087983 */ /* 0x000ea20000300800 */
[----:B------:R-:W-:Y:S02]  /*50f0*/  @!P2 IMAD.MOV R29, RZ, RZ, -R29 ;  /* 0x000000ffff1da224 */ /* 0x000fe400078e0a1d */
[----:B------:R-:W-:Y:S01]  /*5100*/  IMAD.MOV R11, RZ, RZ, -R11 ;  /* 0x000000ffff0b7224 */ /* 0x000fe200078e0a0b */
[----:B------:R0:W-:Y:S01]  /*5110*/  STL [R1+0x454], R25 ;  /* 0x0004541901007387 */ /* 0x0001e20000100800 */
[----:B------:R-:W-:-:S02]  /*5120*/  ISETP.GE.AND P2, PT, R19, RZ, PT ;  /* 0x000000ff1300720c */ /* 0x000fc40003f46270 */
[----:B------:R-:W-:Y:S01]  /*5130*/  IMAD R6, R0, R11, R6 ;  /* 0x0000000b00067224 */ /* 0x000fe200078e0206 */
[----:B------:R-:W-:Y:S01]  /*5140*/  IABS R11, R19 ;  /* 0x00000013000b7213 */ /* 0x000fe20000000000 */
[----:B0-----:R-:W3:Y:S04]  /*5150*/  LDL.LU R25, [R1+0x31f0] ;  /* 0x0031f00001197983 */ /* 0x001ee80000300800 */
[----:B------:R0:W-:Y:S01]  /*5160*/  STL [R1+0x450], R29 ;  /* 0x0004501d01007387 */ /* 0x0001e20000100800 */
[----:B------:R-:W-:Y:S01]  /*5170*/  IABS R2, R12 ;  /* 0x0000000c00027213 */ /* 0x000fe20000000000 */
[----:B------:R-:W-:Y:S02]  /*5180*/  IMAD.HI.U32 R12, R5, R9, RZ ;  /* 0x00000009050c7227 */ /* 0x000fe400078e00ff */
[----:B0-----:R-:W4:Y:S04]  /*5190*/  LDL.LU R29, [R1+0x31ec] ;  /* 0x0031ec00011d7983 */ /* 0x001f280000300800 */
[----:B------:R-:W5:Y:S01]  /*51a0*/  LDL.LU R19, [R1+0x4b8] ;  /* 0x0004b80001137983 */ /* 0x000f620000300800 */
[----:B------:R-:W-:-:S02]  /*51b0*/  IMAD.MOV R12, RZ, RZ, -R12 ;  /* 0x000000ffff0c7224 */ /* 0x000fc400078e0a0c */
[----:B------:R-:W-:-:S04]  /*51c0*/  IMAD.HI.U32 R4, R5, R11, RZ ;  /* 0x0000000b05047227 */ /* 0x000fc800078e00ff */
[----:B------:R-:W-:Y:S01]  /*51d0*/  IMAD R13, R0, R12, R9 ;  /* 0x0000000c000d7224 */ /* 0x000fe200078e0209 */
[----:B------:R-:W-:Y:S01]  /*51e0*/  IABS R9, R21 ;  /* 0x0000001500097213 */ /* 0x000fe20000000000 */
[----:B------:R-:W-:-:S04]  /*51f0*/  IMAD.MOV R4, RZ, RZ, -R4 ;  /* 0x000000ffff047224 */ /* 0x000fc800078e0a04 */
[----:B------:R-:W-:Y:S02]  /*5200*/  IMAD R4, R0, R4, R11 ;  /* 0x0000000400047224 */ /* 0x000fe400078e020b */
[----:B------:R-:W-:Y:S02]  /*5210*/  IMAD.MOV.U32 R11, RZ, RZ, R7 ;  /* 0x000000ffff0b7224 */ /* 0x000fe400078e0007 */
[----:B------:R-:W-:-:S04]  /*5220*/  IMAD.HI.U32 R7, R5, R9, RZ ;  /* 0x0000000905077227 */ /* 0x000fc800078e00ff */
[----:B------:R-:W-:-:S04]  /*5230*/  IMAD.MOV R7, RZ, RZ, -R7 ;  /* 0x000000ffff077224 */ /* 0x000fc800078e0a07 */
[----:B------:R-:W-:Y:S02]  /*5240*/  IMAD R7, R0, R7, R9 ;  /* 0x0000000700077224 */ /* 0x000fe400078e0209 */
[----:B------:R-:W3:Y:S01]  /*5250*/  LDL.LU R9, [R1+0x7c] ;  /* 0x00007c0001097983 */ /* 0x000ee20000300800 */
[----:B------:R-:W-:-:S04]  /*5260*/  IMAD.HI.U32 R10, R5, R2, RZ ;  /* 0x00000002050a7227 */ /* 0x000fc800078e00ff */
[----:B------:R-:W-:-:S04]  /*5270*/  IMAD.MOV R10, RZ, RZ, -R10 ;  /* 0x000000ffff0a7224 */ /* 0x000fc800078e0a0a */
[----:B------:R-:W-:-:S05]  /*5280*/  IMAD R2, R0, R10, R2 ;  /* 0x0000000a00027224 */ /* 0x000fca00078e0202 */
[C---:B------:R-:W-:Y:S02]  /*5290*/  ISETP.GT.U32.AND P3, PT, R0.reuse, R2, PT ;  /* 0x000000020000720c */ /* 0x040fe40003f64070 */
[C---:B------:R-:W-:Y:S02]  /*52a0*/  ISETP.GT.U32.AND P5, PT, R0.reuse, R13, PT ;  /* 0x0000000d0000720c */ /* 0x040fe40003fa4070 */
[----:B------:R-:W-:Y:S02]  /*52b0*/  IABS R10, R20 ;  /* 0x00000014000a7213 */ /* 0x000fe40000000000 */
[----:B------:R-:W-:-:S07]  /*52c0*/  ISETP.GT.U32.AND P0, PT, R0, R6, PT ;  /* 0x000000060000720c */ /* 0x000fce0003f04070 */
[----:B------:R-:W-:Y:S01]  /*52d0*/  @!P3 IMAD.IADD R2, R2, 0x1, -R0 ;  /* 0x000000010202b824 */ /* 0x000fe200078e0a00 */
[----:B------:R-:W-:Y:S01]  /*52e0*/  ISETP.GE.AND P1, PT, R18, RZ, PT ;  /* 0x000000ff1200720c */ /* 0x000fe20003f26270 */
[----:B------:R-:W-:-:S03]  /*52f0*/  IMAD.MOV.U32 R18, RZ, RZ, R16 ;  /* 0x000000ffff127224 */ /* 0x000fc600078e0010 */
[----:B------:R-:W-:Y:S01]  /*5300*/  ISETP.GT.U32.AND P3, PT, R0, R2, PT ;  /* 0x000000020000720c */ /* 0x000fe20003f64070 */
[----:B------:R-:W-:Y:S02]  /*5310*/  IMAD.MOV.U32 R16, RZ, RZ, R27 ;  /* 0x000000ffff107224 */ /* 0x000fe400078e001b */
[----:B------:R-:W-:Y:S02]  /*5320*/  IMAD.MOV.U32 R27, RZ, RZ, R14 ;  /* 0x000000ffff1b7224 */ /* 0x000fe400078e000e */
[----:B------:R-:W-:Y:S01]  /*5330*/  IMAD.HI.U32 R14, R5, R10, RZ ;  /* 0x0000000a050e7227 */ /* 0x000fe200078e00ff */
[----:B------:R-:W-:-:S03]  /*5340*/  IABS R12, R22 ;  /* 0x00000016000c7213 */ /* 0x000fc60000000000 */
[----:B------:R-:W-:Y:S02]  /*5350*/  IMAD.MOV R14, RZ, RZ, -R14 ;  /* 0x000000ffff0e7224 */ /* 0x000fe400078e0a0e */
[--C-:B------:R-:W-:Y:S02]  /*5360*/  @!P5 IMAD.IADD R13, R13, 0x1, -R0.reuse ;  /* 0x000000010d0dd824 */ /* 0x100fe400078e0a00 */
[--C-:B------:R-:W-:Y:S02]  /*5370*/  @!P3 IMAD.IADD R2, R2, 0x1, -R0.reuse ;  /* 0x000000010202b824 */ /* 0x100fe400078e0a00 */
[----:B------:R-:W-:Y:S02]  /*5380*/  @!P0 IMAD.IADD R6, R6, 0x1, -R0 ;  /* 0x0000000106068824 */ /* 0x000fe400078e0a00 */
[C---:B------:R-:W-:Y:S02]  /*5390*/  IMAD R10, R0.reuse, R14, R10 ;  /* 0x0000000e000a7224 */ /* 0x040fe400078e020a */
[----:B------:R-:W-:Y:S01]  /*53a0*/  IMAD.MOV.U32 R14, RZ, RZ, R11 ;  /* 0x000000ffff0e7224 */ /* 0x000fe200078e000b */
[C---:B------:R-:W-:Y:S01]  /*53b0*/  ISETP.GT.U32.AND P5, PT, R0.reuse, R13, PT ;  /* 0x0000000d0000720c */ /* 0x040fe20003fa4070 */
[----:B------:R-:W-:Y:S01]  /*53c0*/  @!P6 IMAD.MOV R2, RZ, RZ, -R2 ;  /* 0x000000ffff02e224 */ /* 0x000fe200078e0a02 */
[----:B------:R-:W-:-:S02]  /*53d0*/  ISETP.GT.U32.AND P3, PT, R0, R4, PT ;  /* 0x000000040000720c */ /* 0x000fc40003f64070 */
[C---:B------:R-:W-:Y:S02]  /*53e0*/  ISETP.GT.U32.AND P0, PT, R0.reuse, R6, PT ;  /* 0x000000060000720c */ /* 0x040fe40003f04070 */
[----:B------:R-:W-:-:S07]  /*53f0*/  ISETP.GT.U32.AND P6, PT, R0, R10, PT ;  /* 0x0000000a0000720c */ /* 0x000fce0003fc4070 */
[--C-:B------:R-:W-:Y:S02]  /*5400*/  @!P5 IMAD.IADD R13, R13, 0x1, -R0.reuse ;  /* 0x000000010d0dd824 */ /* 0x100fe400078e0a00 */
[--C-:B------:R-:W-:Y:S02]  /*5410*/  @!P3 IMAD.IADD R4, R4, 0x1, -R0.reuse ;  /* 0x000000010404b824 */ /* 0x100fe400078e0a00 */
[--C-:B------:R-:W-:Y:S02]  /*5420*/  @!P0 IMAD.IADD R6, R6, 0x1, -R0.reuse ;  /* 0x0000000106068824 */ /* 0x100fe400078e0a00 */
[----:B------:R-:W-:Y:S01]  /*5430*/  @!P6 IMAD.IADD R10, R10, 0x1, -R0 ;  /* 0x000000010a0ae824 */ /* 0x000fe200078e0a00 */
[C---:B------:R-:W-:Y:S01]  /*5440*/  ISETP.GT.U32.AND P3, PT, R0.reuse, R4, PT ;  /* 0x000000040000720c */ /* 0x040fe20003f64070 */
[----:B------:R-:W-:Y:S01]  /*5450*/  @!P4 IMAD.MOV R6, RZ, RZ, -R6 ;  /* 0x000000ffff06c224 */ /* 0x000fe200078e0a06 */
[----:B------:R0:W-:Y:S02]  /*5460*/  STL [R1+0x44c], R2 ;  /* 0x00044c0201007387 */ /* 0x0001e40000100800 */
[----:B------:R-:W-:-:S02]  /*5470*/  ISETP.GT.U32.AND P4, PT, R0, R10, PT ;  /* 0x0000000a0000720c */ /* 0x000fc40003f84070 */
[----:B------:R-:W-:Y:S01]  /*5480*/  ISETP.GT.U32.AND P0, PT, R0, R7, PT ;  /* 0x000000070000720c */ /* 0x000fe20003f04070 */
[----:B------:R1:W-:Y:S01]  /*5490*/  STL [R1+0x3e0], R6 ;  /* 0x0003e00601007387 */ /* 0x0003e20000100800 */
[----:B------:R-:W-:Y:S02]  /*54a0*/  ISETP.GE.AND P6, PT, R20, RZ, PT ;  /* 0x000000ff1400720c */ /* 0x000fe40003fc6270 */
[----:B0-----:R-:W-:-:S05]  /*54b0*/  IABS R2, R23 ;  /* 0x0000001700027213 */ /* 0x001fca0000000000 */
[----:B-1----:R-:W-:-:S04]  /*54c0*/  IMAD.HI.U32 R6, R5, R2, RZ ;  /* 0x0000000205067227 */ /* 0x002fc800078e00ff */
[----:B------:R-:W-:Y:S02]  /*54d0*/  IMAD.MOV R6, RZ, RZ, -R6 ;  /* 0x000000ffff067224 */ /* 0x000fe400078e0a06 */
[--C-:B------:R-:W-:Y:S02]  /*54e0*/  @!P3 IMAD.IADD R4, R4, 0x1, -R0.reuse ;  /* 0x000000010404b824 */ /* 0x100fe400078e0a00 */
[----:B------:R-:W-:Y:S02]  /*54f0*/  @!P4 IMAD.IADD R10, R10, 0x1, -R0 ;  /* 0x000000010a0ac824 */ /* 0x000fe400078e0a00 */
[----:B------:R-:W-:Y:S02]  /*5500*/  IMAD R2, R0, R6, R2 ;  /* 0x0000000600027224 */ /* 0x000fe400078e0202 */
[----:B------:R-:W-:Y:S01]  /*5510*/  IMAD.MOV.U32 R6, RZ, RZ, R4 ;  /* 0x000000ffff067224 */ /* 0x000fe200078e0004 */
[----:B------:R-:W-:Y:S01]  /*5520*/  ISETP.GE.AND P3, PT, R21, RZ, PT ;  /* 0x000000ff1500720c */ /* 0x000fe20003f66270 */
[----:B------:R-:W-:Y:S01]  /*5530*/  @!P0 IMAD.IADD R7, R7, 0x1, -R0 ;  /* 0x0000000107078824 */ /* 0x000fe200078e0a00 */
[----:B------:R-:W4:Y:S01]  /*5540*/  LDL.LU R21, [R1+0x30] ;  /* 0x0000300001157983 */ /* 0x000f220000300800 */
[----:B------:R-:W-:Y:S01]  /*5550*/  @!P1 IMAD.MOV R13, RZ, RZ, -R13 ;  /* 0x000000ffff0d9224 */ /* 0x000fe200078e0a0d */
[----:B------:R-:W-:Y:S01]  /*5560*/  ISETP.GE.AND P0, PT, R22, RZ, PT ;  /* 0x000000ff1600720c */ /* 0x000fe20003f06270 */
[----:B------:R-:W-:Y:S01]  /*5570*/  @!P2 IMAD.MOV R6, RZ, RZ, -R6 ;  /* 0x000000ffff06a224 */ /* 0x000fe200078e0a06 */
[----:B------:R-:W4:Y:S01]  /*5580*/  LDL.LU R22, [R1+0xc] ;  /* 0x00000c0001167983 */ /* 0x000f220000300800 */
[----:B------:R-:W-:-:S03]  /*5590*/  ISETP.GT.U32.AND P1, PT, R0, R7, PT ;  /* 0x000000070000720c */ /* 0x000fc60003f24070 */
[----:B------:R0:W-:Y:S04]  /*55a0*/  STL [R1+0x3dc], R13 ;  /* 0x0003dc0d01007387 */ /* 0x0001e80000100800 */
[----:B------:R4:W-:Y:S01]  /*55b0*/  STL [R1+0x448], R6 ;  /* 0x0004480601007387 */ /* 0x0009e20000100800 */
[----:B------:R-:W-:-:S05]  /*55c0*/  ISETP.GE.AND P2, PT, R23, RZ, PT ;  /* 0x000000ff1700720c */ /* 0x000fca0003f46270 */
[----:B------:R-:W-:Y:S01]  /*55d0*/  @!P1 IMAD.IADD R7, R7, 0x1, -R0 ;  /* 0x0000000107079824 */ /* 0x000fe200078e0a00 */
[----:B------:R-:W-:Y:S01]  /*55e0*/  ISETP.GE.AND P1, PT, R24, RZ, PT ;  /* 0x000000ff1800720c */ /* 0x000fe20003f26270 */
[----:B-----5:R-:W-:Y:S02]  /*55f0*/  IMAD.MOV.U32 R11, RZ, RZ, R19 ;  /* 0x000000ffff0b7224 */ /* 0x020fe400078e0013 */
[----:B--2---:R-:W-:Y:S02]  /*5600*/  IMAD.MOV.U32 R19, RZ, RZ, R8 ;  /* 0x000000ffff137224 */ /* 0x004fe400078e0008 */
[----:B------:R-:W-:-:S04]  /*5610*/  IMAD.HI.U32 R8, R5, R12, RZ ;  /* 0x0000000c05087227 */ /* 0x000fc800078e00ff */
[----:B------:R-:W-:-:S04]  /*5620*/  IMAD.MOV R8, RZ, RZ, -R8 ;  /* 0x000000ffff087224 */ /* 0x000fc800078e0a08 */
[----:B------:R-:W-:-:S05]  /*5630*/  IMAD R12, R0, R8, R12 ;  /* 0x00000008000c7224 */ /* 0x000fca00078e020c */
[----:B------:R-:W-:Y:S02]  /*5640*/  ISETP.GT.U32.AND P5, PT, R0, R12, PT ;  /* 0x0000000c0000720c */ /* 0x000fe40003fa4070 */
[----:B------:R-:W-:Y:S01]  /*5650*/  IABS R8, R24 ;  /* 0x0000001800087213 */ /* 0x000fe20000000000 */
[----:B---3--:R-:W-:-:S04]  /*5660*/  IMAD.MOV.U32 R20, RZ, RZ, R9 ;  /* 0x000000ffff147224 */ /* 0x008fc800078e0009 */
[----:B------:R-:W-:-:S06]  /*5670*/  IMAD.HI.U32 R9, R5, R8, RZ ;  /* 0x0000000805097227 */ /* 0x000fcc00078e00ff */
[----:B------:R-:W-:Y:S02]  /*5680*/  @!P5 IMAD.IADD R12, R12, 0x1, -R0 ;  /* 0x000000010c0cd824 */ /* 0x000fe400078e0a00 */
[----:B------:R-:W-:-:S03]  /*5690*/  IMAD.MOV R9, RZ, RZ, -R9 ;  /* 0x000000ffff097224 */ /* 0x000fc600078e0a09 */
[C---:B------:R-:W-:Y:S01]  /*56a0*/  ISETP.GT.U32.AND P5, PT, R0.reuse, R12, PT ;  /* 0x0000000c0000720c */ /* 0x040fe20003fa4070 */
[----:B------:R-:W-:Y:S02]  /*56b0*/  IMAD R8, R0, R9, R8 ;  /* 0x0000000900087224 */ /* 0x000fe400078e0208 */
[----:B------:R-:W-:-:S04]  /*56c0*/  IMAD.MOV.U32 R9, RZ, RZ, R10 ;  /* 0x000000ffff097224 */ /* 0x000fc800078e000a */
[----:B------:R-:W-:Y:S01]  /*56d0*/  @!P6 IMAD.MOV R9, RZ, RZ, -R9 ;  /* 0x000000ffff09e224 */ /* 0x000fe200078e0a09 */
[----:B------:R-:W-:-:S04]  /*56e0*/  IABS R4, R25 ;  /* 0x0000001900047213 */ /* 0x000fc80000000000 */
[----:B------:R-:W-:Y:S01]  /*56f0*/  STL [R1+0x444], R9 ;  /* 0x0004440901007387 */ /* 0x000fe20000100800 */
[----:B------:R-:W-:Y:S01]  /*5700*/  @!P5 IMAD.IADD R12, R12, 0x1, -R0 ;  /* 0x000000010c0cd824 */ /* 0x000fe200078e0a00 */
[----:B------:R-:W-:Y:S02]  /*5710*/  ISETP.GE.AND P5, PT, R25, RZ, PT ;  /* 0x000000ff1900720c */ /* 0x000fe40003fa6270 */
[----:B------:R-:W2:Y:S04]  /*5720*/  LDL.LU R25, [R1+0x28] ;  /* 0x0000280001197983 */ /* 0x000ea80000300800 */
[----:B0-----:R-:W3:Y:S04]  /*5730*/  LDL R13, [R1+0x8] ;  /* 0x00000800010d7983 */ /* 0x001ee80000100800 */
[----:B------:R-:W5:Y:S04]  /*5740*/  LDL R24, [R1] ;  /* 0x0000000001187983 */ /* 0x000f680000100800 */
[----:B------:R-:W5:Y:S01]  /*5750*/  LDL R23, [R1+0x4] ;  /* 0x0000040001177983 */ /* 0x000f620000100800 */
[----:B------:R-:W-:-:S02]  /*5760*/  ISETP.GT.U32.AND P4, PT, R0, R2, PT ;  /* 0x000000020000720c */ /* 0x000fc40003f84070 */
[----:B------:R-:W-:Y:S01]  /*5770*/  ISETP.GT.U32.AND P6, PT, R0, R8, PT ;  /* 0x000000080000720c */ /* 0x000fe20003fc4070 */
[----:B------:R-:W-:-:S10]  /*5780*/  IMAD.HI.U32 R10, R5, R4, RZ ;  /* 0x00000004050a7227 */ /* 0x000fd400078e00ff */
[--C-:B------:R-:W-:Y:S02]  /*5790*/  @!P4 IMAD.IADD R2, R2, 0x1, -R0.reuse ;  /* 0x000000010202c824 */ /* 0x100fe400078e0a00 */
[----:B------:R-:W-:-:S03]  /*57a0*/  @!P6 IMAD.IADD R8, R8, 0x1, -R0 ;  /* 0x000000010808e824 */ /* 0x000fc600078e0a00 */
[----:B------:R-:W-:Y:S01]  /*57b0*/  ISETP.GT.U32.AND P6, PT, R0, R2, PT ;  /* 0x000000020000720c */ /* 0x000fe20003fc4070 */
[----:B------:R-:W-:Y:S01]  /*57c0*/  IMAD.MOV R10, RZ, RZ, -R10 ;  /* 0x000000ffff0a7224 */ /* 0x000fe200078e0a0a */
[----:B----4-:R-:W-:-:S03]  /*57d0*/  IABS R6, R29 ;  /* 0x0000001d00067213 */ /* 0x010fc60000000000 */
[----:B------:R-:W-:Y:S01]  /*57e0*/  IMAD R4, R0, R10, R4 ;  /* 0x0000000a00047224 */ /* 0x000fe200078e0204 */
[----:B------:R-:W-:Y:S01]  /*57f0*/  ISETP.GE.AND P4, PT, R29, RZ, PT ;  /* 0x000000ff1d00720c */ /* 0x000fe20003f86270 */
[----:B------:R-:W-:-:S06]  /*5800*/  @!P3 IMAD.MOV R7, RZ, RZ, -R7 ;  /* 0x000000ffff07b224 */ /* 0x000fcc00078e0a07 */
[----:B------:R-:W-:Y:S01]  /*5810*/  @!P6 IMAD.IADD R2, R2, 0x1, -R0 ;  /* 0x000000010202e824 */ /* 0x000fe200078e0a00 */
[C---:B------:R-:W-:Y:S01]  /*5820*/  ISETP.GT.U32.AND P6, PT, R0.reuse, R4, PT ;  /* 0x000000040000720c */ /* 0x040fe20003fc4070 */
[----:B------:R-:W-:Y:S01]  /*5830*/  @!P0 IMAD.MOV R12, RZ, RZ, -R12 ;  /* 0x000000ffff0c8224 */ /* 0x000fe200078e0a0c */
[----:B------:R-:W-:Y:S01]  /*5840*/  ISETP.GT.U32.AND P3, PT, R0, R8, PT ;  /* 0x000000080000720c */ /* 0x000fe20003f64070 */
[----:B------:R-:W-:Y:S04]  /*5850*/  STL [R1+0x3d0], R7 ;  /* 0x0003d00701007387 */ /* 0x000fe80000100800 */
[----:B------:R-:W-:Y:S04]  /*5860*/  STL [R1+0x440], R12 ;  /* 0x0004400c01007387 */ /* 0x000fe80000100800 */
[----:B------:R0:W-:Y:S02]  /*5870*/  STL [R1+0x31e8], R26 ;  /* 0x0031e81a01007387 */ /* 0x0001e40000100800 */
[----:B------:R-:W-:-:S02]  /*5880*/  @!P6 IMAD.IADD R4, R4, 0x1, -R0 ;  /* 0x000000010404e824 */ /* 0x000fc400078e0a00 */
[----:B0-----:R-:W-:Y:S02]  /*5890*/  IMAD.MOV.U32 R26, RZ, RZ, R2 ;  /* 0x000000ffff1a7224 */ /* 0x001fe400078e0002 */
[----:B------:R-:W-:Y:S01]  /*58a0*/  IMAD.MOV.U32 R29, RZ, RZ, R22 ;  /* 0x000000ffff1d7224 */ /* 0x000fe200078e0016 */
[----:B------:R-:W4:Y:S01]  /*58b0*/  LDL.LU R2, [R1] ;  /* 0x0000000001027983 */ /* 0x000f220000300800 */
[----:B------:R-:W-:Y:S02]  /*58c0*/  IMAD.MOV.U32 R22, RZ, RZ, R21 ;  /* 0x000000ffff167224 */ /* 0x000fe400078e0015 */
[----:B------:R-:W-:Y:S02]  /*58d0*/  IMAD.MOV.U32 R21, RZ, RZ, R20 ;  /* 0x000000ffff157224 */ /* 0x000fe400078e0014 */
[----:B------:R-:W-:Y:S02]  /*58e0*/  IMAD.MOV.U32 R20, RZ, RZ, R14 ;  /* 0x000000ffff147224 */ /* 0x000fe400078e000e */
[----:B------:R-:W-:-:S02]  /*58f0*/  IMAD.MOV.U32 R14, RZ, RZ, R11 ;  /* 0x000000ffff0e7224 */ /* 0x000fc400078e000b */
[----:B------:R-:W-:-:S04]  /*5900*/  IMAD.HI.U32 R11, R5, R6, RZ ;  /* 0x00000006050b7227 */ /* 0x000fc800078e00ff */
[----:B------:R-:W-:-:S04]  /*5910*/  IMAD.MOV R11, RZ, RZ, -R11 ;  /* 0x000000ffff0b7224 */ /* 0x000fc800078e0a0b */
[C---:B------:R-:W-:Y:S02]  /*5920*/  IMAD R6, R0.reuse, R11, R6 ;  /* 0x0000000b00067224 */ /* 0x040fe400078e0206 */
[----:B------:R-:W-:Y:S01]  /*5930*/  @!P2 IMAD.MOV R26, RZ, RZ, -R26 ;  /* 0x000000ffff1aa224 */ /* 0x000fe200078e0a1a */
[----:B------:R-:W-:Y:S01]  /*5940*/  ISETP.GT.U32.AND P2, PT, R0, R4, PT ;  /* 0x000000040000720c */ /* 0x000fe20003f44070 */
[----:B------:R-:W-:Y:S01]  /*5950*/  @!P3 IMAD.IADD R8, R8, 0x1, -R0 ;  /* 0x000000010808b824 */ /* 0x000fe200078e0a00 */
[----:B------:R-:W-:-:S03]  /*5960*/  IABS R12, R29 ;  /* 0x0000001d000c7213 */ /* 0x000fc60000000000 */
[----:B------:R-:W-:Y:S01]  /*5970*/  @!P1 IMAD.MOV R8, RZ, RZ, -R8 ;  /* 0x000000ffff089224 */ /* 0x000fe200078e0a08 */
[----:B------:R0:W-:Y:S07]  /*5980*/  STL [R1+0x3c8], R26 ;  /* 0x0003c81a01007387 */ /* 0x0001ee0000100800 */
[----:B------:R-:W-:Y:S01]  /*5990*/  @!P2 IMAD.IADD R4, R4, 0x1, -R0 ;  /* 0x000000010404a824 */ /* 0x000fe200078e0a00 */
[----:B0-----:R-:W4:Y:S04]  /*59a0*/  LDL.LU R26, [R1+0x31e8] ;  /* 0x0031e800011a7983 */ /* 0x001f280000300800 */
[----:B------:R0:W-:Y:S02]  /*59b0*/  STL [R1+0x43c], R8 ;  /* 0x00043c0801007387 */ /* 0x0001e40000100800 */
[----:B0-----:R-:W-:-:S02]  /*59c0*/  IMAD.MOV.U32 R8, RZ, RZ, R29 ;  /* 0x000000ffff087224 */ /* 0x001fc400078e001d */
[----:B------:R-:W4:Y:S01]  /*59d0*/  LDL.LU R29, [R1+0x18] ;  /* 0x00001800011d7983 */ /* 0x000f220000300800 */
[----:B--2---:R-:W-:-:S05]  /*59e0*/  IABS R9, R25 ;  /* 0x0000001900097213 */ /* 0x004fca0000000000 */
[----:B------:R-:W-:Y:S01]  /*59f0*/  IMAD.MOV.U32 R7, RZ, RZ, R9 ;  /* 0x000000ffff077224 */ /* 0x000fe200078e0009 */
[----:B---3--:R-:W-:-:S03]  /*5a00*/  IABS R11, R13 ;  /* 0x0000000d000b7213 */ /* 0x008fc60000000000 */
[----:B------:R-:W-:Y:S01]  /*5a10*/  IMAD.HI.U32 R13, R5, R7, RZ ;  /* 0x00000007050d7227 */ /* 0x000fe200078e00ff */
[----:B-----5:R-:W-:Y:S02]  /*5a20*/  IABS R9, R24 ;  /* 0x0000001800097213 */ /* 0x020fe40000000000 */
[----:B------:R-:W-:Y:S01]  /*5a30*/  IABS R10, R23 ;  /* 0x00000017000a7213 */ /* 0x000fe20000000000 */
[----:B------:R-:W-:Y:S01]  /*5a40*/  IMAD.MOV R13, RZ, RZ, -R13 ;  /* 0x000000ffff0d7224 */ /* 0x000fe200078e0a0d */
[----:B------:R-:W-:Y:S01]  /*5a50*/  ISETP.GE.AND P0, PT, R25, RZ, PT ;  /* 0x000000ff1900720c */ /* 0x000fe20003f06270 */
[----:B------:R-:W-:Y:S02]  /*5a60*/  IMAD.MOV.U32 R25, RZ, RZ, R22 ;  /* 0x000000ffff197224 */ /* 0x000fe400078e0016 */
[----:B------:R-:W-:Y:S02]  /*5a70*/  IMAD.MOV.U32 R22, RZ, RZ, R20 ;  /* 0x000000ffff167224 */ /* 0x000fe400078e0014 */
[----:B------:R-:W-:-:S02]  /*5a80*/  IMAD R7, R0, R13, R7 ;  /* 0x0000000d00077224 */ /* 0x000fc400078e0207 */
[----:B------:R-:W-:Y:S02]  /*5a90*/  IMAD.MOV.U32 R20, RZ, RZ, R14 ;  /* 0x000000ffff147224 */ /* 0x000fe400078e000e */
[----:B------:R-:W-:-:S04]  /*5aa0*/  IMAD.HI.U32 R13, R5, R9, RZ ;  /* 0x00000009050d7227 */ /* 0x000fc800078e00ff */
[----:B------:R-:W-:Y:S02]  /*5ab0*/  IMAD.MOV.U32 R24, RZ, RZ, R21 ;  /* 0x000000ffff187224 */ /* 0x000fe400078e0015 */
[----:B------:R-:W-:-:S04]  /*5ac0*/  IMAD.HI.U32 R14, R5, R10, RZ ;  /* 0x0000000a050e7227 */ /* 0x000fc800078e00ff */
[----:B------:R-:W-:Y:S02]  /*5ad0*/  IMAD.MOV.U32 R21, RZ, RZ, R18 ;  /* 0x000000ffff157224 */ /* 0x000fe400078e0012 */
[----:B------:R-:W-:Y:S02]  /*5ae0*/  IMAD.MOV.U32 R18, RZ, RZ, R16 ;  /* 0x000000ffff127224 */ /* 0x000fe400078e0010 */
[----:B------:R-:W-:Y:S02]  /*5af0*/  IMAD.MOV.U32 R23, RZ, RZ, R27 ;  /* 0x000000ffff177224 */ /* 0x000fe400078e001b */
[----:B------:R-:W-:Y:S02]  /*5b00*/  IMAD.MOV.U32 R27, RZ, RZ, R15 ;  /* 0x000000ffff1b7224 */ /* 0x000fe400078e000f */
[----:B------:R-:W-:-:S04]  /*5b10*/  IMAD.HI.U32 R16, R5, R12, RZ ;  /* 0x0000000c05107227 */ /* 0x000fc800078e00ff */
[----:B------:R-:W-:Y:S02]  /*5b20*/  IMAD.MOV R13, RZ, RZ, -R13 ;  /* 0x000000ffff0d7224 */ /* 0x000fe400078e0a0d */
[----:B------:R-:W-:-:S04]  /*5b30*/  IMAD.HI.U32 R15, R5, R11, RZ ;  /* 0x0000000b050f7227 */ /* 0x000fc800078e00ff */
[----:B------:R-:W-:Y:S02]  /*5b40*/  IMAD.MOV R14, RZ, RZ, -R14 ;  /* 0x000000ffff0e7224 */ /* 0x000fe400078e0a0e */
[----:B------:R-:W-:Y:S02]  /*5b50*/  IMAD.MOV R16, RZ, RZ, -R16 ;  /* 0x000000ffff107224 */ /* 0x000fe400078e0a10 */
[----:B------:R-:W-:Y:S02]  /*5b60*/  IMAD.MOV R15, RZ, RZ, -R15 ;  /* 0x000000ffff0f7224 */ /* 0x000fe400078e0a0f */
[C---:B------:R-:W-:Y:S02]  /*5b70*/  IMAD R9, R0.reuse, R13, R9 ;  /* 0x0000000d00097224 */ /* 0x040fe400078e0209 */
[----:B------:R-:W2:Y:S01]  /*5b80*/  LDL.LU R13, [R1+0x8] ;  /* 0x00000800010d7983 */ /* 0x000ea20000300800 */
[----:B------:R-:W-:-:S03]  /*5b90*/  IMAD R10, R0, R14, R10 ;  /* 0x0000000e000a7224 */ /* 0x000fc600078e020a */
[----:B------:R-:W3:Y:S01]  /*5ba0*/  LDL.LU R14, [R1+0x10] ;  /* 0x00001000010e7983 */ /* 0x000ee20000300800 */
[C---:B------:R-:W-:Y:S02]  /*5bb0*/  IMAD R11, R0.reuse, R15, R11 ;  /* 0x0000000f000b7224 */ /* 0x040fe400078e020b */
[----:B------:R-:W-:Y:S02]  /*5bc0*/  IMAD R12, R0, R16, R12 ;  /* 0x00000010000c7224 */ /* 0x000fe400078e020c */
[----:B------:R-:W5:Y:S01]  /*5bd0*/  LDL.LU R16, [R1+0x14] ;  /* 0x0000140001107983 */ /* 0x000f620000300800 */
[----:B------:R-:W-:-:S03]  /*5be0*/  IMAD.MOV.U32 R15, RZ, RZ, R4 ;  /* 0x000000ffff0f7224 */ /* 0x000fc600078e0004 */
[----:B------:R-:W5:Y:S01]  /*5bf0*/  LDL.LU R4, [R1+0x4] ;  /* 0x0000040001047983 */ /* 0x000f620000300800 */
[C---:B------:R-:W-:Y:S02]  /*5c00*/  ISETP.GT.U32.AND P3, PT, R0.reuse, R6, PT ;  /* 0x000000060000720c */ /* 0x040fe40003f64070 */
[----:B------:R-:W-:-:S11]  /*5c10*/  ISETP.GT.U32.AND P6, PT, R0, R7, PT ;  /* 0x000000070000720c */ /* 0x000fd60003fc4070 */
[----:B------:R-:W-:-:S05]  /*5c20*/  @!P3 IMAD.IADD R6, R6, 0x1, -R0 ;  /* 0x000000010606b824 */ /* 0x000fca00078e0a00 */
[C---:B------:R-:W-:Y:S01]  /*5c30*/  ISETP.GT.U32.AND P3, PT, R0.reuse, R6, PT ;  /* 0x000000060000720c */ /* 0x040fe20003f64070 */
[----:B------:R-:W-:Y:S01]  /*5c40*/  @!P6 IMAD.IADD R7, R7, 0x1, -R0 ;  /* 0x000000010707e824 */ /* 0x000fe200078e0a00 */
[----:B------:R-:W-:Y:S01]  /*5c50*/  ISETP.GT.U32.AND P2, PT, R0, R9, PT ;  /* 0x000000090000720c */ /* 0x000fe20003f44070 */
[----:B------:R-:W-:-:S03]  /*5c60*/  @!P5 IMAD.MOV R15, RZ, RZ, -R15 ;  /* 0x000000ffff0fd224 */ /* 0x000fc600078e0a0f */
[----:B------:R-:W-:Y:S02]  /*5c70*/  ISETP.GT.U32.AND P6, PT, R0, R7, PT ;  /* 0x000000070000720c */ /* 0x000fe40003fc4070 */
[----:B----4-:R-:W-:-:S05]  /*5c80*/  ISETP.GE.AND P1, PT, R2, RZ, PT ;  /* 0x000000ff0200720c */ /* 0x010fca0003f26270 */
[----:B------:R-:W-:Y:S01]  /*5c90*/  @!P3 IMAD.IADD R6, R6, 0x1, -R0 ;  /* 0x000000010606b824 */ /* 0x000fe200078e0a00 */
[----:B------:R0:W-:Y:S03]  /*5ca0*/  STL [R1+0x438], R15 ;  /* 0x0004380f01007387 */ /* 0x0001e60000100800 */
[----:B------:R-:W-:Y:S02]  /*5cb0*/  @!P4 IMAD.MOV R6, RZ, RZ, -R6 ;  /* 0x000000ffff06c224 */ /* 0x000fe400078e0a06 */
[--C-:B------:R-:W-:Y:S01]  /*5cc0*/  @!P2 IMAD.IADD R9, R9, 0x1, -R0.reuse ;  /* 0x000000010909a824 */ /* 0x100fe200078e0a00 */
[----:B0-----:R-:W4:Y:S01]  /*5cd0*/  LDL.LU R15, [R1+0x20] ;  /* 0x00002000010f7983 */ /* 0x001f220000300800 */
[----:B------:R-:W-:-:S03]  /*5ce0*/  @!P6 IMAD.IADD R7, R7, 0x1, -R0 ;  /* 0x000000010707e824 */ /* 0x000fc600078e0a00 */
[----:B------:R5:W-:Y:S01]  /*5cf0*/  STL [R1+0x434], R6 ;  /* 0x0004340601007387 */ /* 0x000be20000100800 */
[----:B---3--:R-:W-:Y:S02]  /*5d00*/  IABS R2, R14 ;  /* 0x0000000e00027213 */ /* 0x008fe40000000000 */
[----:B--2---:R-:W-:Y:S02]  /*5d10*/  ISETP.GE.AND P2, PT, R13, RZ, PT ;  /* 0x000000ff0d00720c */ /* 0x004fe40003f46270 */
[----:B-----5:R-:W-:Y:S02]  /*5d20*/  IABS R6, R16 ;  /* 0x0000001000067213 */ /* 0x020fe40000000000 */
[----:B------:R-:W-:Y:S01]  /*5d30*/  ISETP.GE.AND P4, PT, R4, RZ, PT ;  /* 0x000000ff0400720c */ /* 0x000fe20003f86270 */
[----:B------:R-:W-:-:S04]  /*5d40*/  IMAD.HI.U32 R4, R5, R2, RZ ;  /* 0x0000000205047227 */ /* 0x000fc800078e00ff */
[----:B------:R-:W-:Y:S02]  /*5d50*/  IMAD.MOV.U32 R13, RZ, RZ, R8 ;  /* 0x000000ffff0d7224 */ /* 0x000fe400078e0008 */
[----:B------:R-:W-:Y:S02]  /*5d60*/  IMAD.MOV R8, RZ, RZ, -R4 ;  /* 0x000000ffff087224 */ /* 0x000fe400078e0a04 */
[----:B------:R-:W-:Y:S02]  /*5d70*/  IMAD.MOV.U32 R4, RZ, RZ, R6 ;  /* 0x000000ffff047224 */ /* 0x000fe400078e0006 */
[----:B------:R-:W-:-:S04]  /*5d80*/  IMAD.MOV.U32 R6, RZ, RZ, R7 ;  /* 0x000000ffff067224 */ /* 0x000fc800078e0007 */
[----:B------:R-:W-:-:S05]  /*5d90*/  @!P0 IMAD.MOV R6, RZ, RZ, -R6 ;  /* 0x000000ffff068224 */ /* 0x000fca00078e0a06 */
[----:B------:R0:W-:Y:S04]  /*5da0*/  STL [R1+0x430], R6 ;  /* 0x0004300601007387 */ /* 0x0001e80000100800 */
[----:B------:R1:W-:Y:S01]  /*5db0*/  STL [R1+0x31e4], R29 ;  /* 0x0031e41d01007387 */ /* 0x0003e20000100800 */
[----:B0-----:R-:W-:-:S03]  /*5dc0*/  IABS R6, R29 ;  /* 0x0000001d00067213 */ /* 0x001fc60000000000 */
[----:B-1----:R-:W2:Y:S01]  /*5dd0*/  LDL.LU R29, [R1+0x1c] ;  /* 0x00001c00011d7983 */ /* 0x002ea20000300800 */
[C---:B------:R-:W-:Y:S02]  /*5de0*/  ISETP.GT.U32.AND P3, PT, R0.reuse, R10, PT ;  /* 0x0000000a0000720c */ /* 0x040fe40003f64070 */
[----:B------:R-:W-:-:S11]  /*5df0*/  ISETP.GT.U32.AND P5, PT, R0, R11, PT ;  /* 0x0000000b0000720c */ /* 0x000fd60003fa4070 */
[--C-:B------:R-:W-:Y:S02]  /*5e00*/  @!P3 IMAD.IADD R10, R10, 0x1, -R0.reuse ;  /* 0x000000010a0ab824 */ /* 0x100fe400078e0a00 */
[----:B------:R-:W-:-:S03]  /*5e10*/  @!P5 IMAD.IADD R11, R11, 0x1, -R0 ;  /* 0x000000010b0bd824 */ /* 0x000fc600078e0a00 */
[C---:B------:R-:W-:Y:S01]  /*5e20*/  ISETP.GT.U32.AND P5, PT, R0.reuse, R10, PT ;  /* 0x0000000a0000720c */ /* 0x040fe20003fa4070 */
[C---:B------:R-:W-:Y:S01]  /*5e30*/  IMAD R2, R0.reuse, R8, R2 ;  /* 0x0000000800027224 */ /* 0x040fe200078e0202 */
[----:B------:R-:W-:-:S11]  /*5e40*/  ISETP.GT.U32.AND P3, PT, R0, R9, PT ;  /* 0x000000090000720c */ /* 0x000fd60003f64070 */
[--C-:B------:R-:W-:Y:S01]  /*5e50*/  @!P5 IMAD.IADD R10, R10, 0x1, -R0.reuse ;  /* 0x000000010a0ad824 */ /* 0x100fe200078e0a00 */
[----:B------:R-:W-:Y:S01]  /*5e60*/  ISETP.GT.U32.AND P5, PT, R0, R2, PT ;  /* 0x000000020000720c */ /* 0x000fe20003fa4070 */
[----:B------:R-:W-:Y:S01]  /*5e70*/  @!P3 IMAD.IADD R9, R9, 0x1, -R0 ;  /* 0x000000010909b824 */ /* 0x000fe200078e0a00 */
[----:B------:R-:W-:-:S11]  /*5e80*/  ISETP.GE.AND P3, PT, R13, RZ, PT ;  /* 0x000000ff0d00720c */ /* 0x000fd60003f66270 */
[----:B------:R-:W-:Y:S01]  /*5e90*/  @!P5 IMAD.IADD R2, R2, 0x1, -R0 ;  /* 0x000000010202d824 */ /* 0x000fe200078e0a00 */
[----:B------:R-:W-:Y:S01]  /*5ea0*/  ISETP.GE.AND P5, PT, R16, RZ, PT ;  /* 0x000000ff1000720c */ /* 0x000fe20003fa6270 */
[----:B------:R-:W-:Y:S01]  /*5eb0*/  IMAD.MOV.U32 R16, RZ, RZ, R9 ;  /* 0x000000ffff107224 */ /* 0x000fe200078e0009 */
[----:B--2---:R-:W-:Y:S01]  /*5ec0*/  IABS R13, R29 ;  /* 0x0000001d000d7213 */ /* 0x004fe20000000000 */
[----:B------:R-:W-:Y:S02]  /*5ed0*/  IMAD.MOV.U32 R9, RZ, RZ, R29 ;  /* 0x000000ffff097224 */ /* 0x000fe400078e001d */
[----:B------:R-:W2:Y:S01]  /*5ee0*/  LDL.LU R29, [R1+0x31e4] ;  /* 0x0031e400011d7983 */ /* 0x000ea20000300800 */
[----:B------:R-:W-:Y:S01]  /*5ef0*/  ISETP.GT.U32.AND P6, PT, R0, R12, PT ;  /* 0x0000000c0000720c */ /* 0x000fe20003fc4070 */
[----:B------:R-:W-:-:S12]  /*5f00*/  @!P1 IMAD.MOV R16, RZ, RZ, -R16 ;  /* 0x000000ffff109224 */ /* 0x000fd800078e0a10 */
[----:B------:R-:W-:Y:S01]  /*5f10*/  @!P6 IMAD.IADD R12, R12, 0x1, -R0 ;  /* 0x000000010c0ce824 */ /* 0x000fe200078e0a00 */
[----:B------:R-:W-:Y:S01]  /*5f20*/  ISETP.GT.U32.AND P6, PT, R0, R11, PT ;  /* 0x0000000b0000720c */ /* 0x000fe20003fc4070 */
[----:B------:R-:W-:Y:S01]  /*5f30*/  @!P4 IMAD.MOV R10, RZ, RZ, -R10 ;  /* 0x000000ffff0ac224 */ /* 0x000fe200078e0a0a */
[----:B------:R0:W-:Y:S04]  /*5f40*/  STL [R1+0x42c], R16 ;  /* 0x00042c1001007387 */ /* 0x0001e80000100800 */
[----:B0-----:R-:W3:Y:S07]  /*5f50*/  LDL.LU R16, [R1+0x54] ;  /* 0x0000540001107983 */ /* 0x001eee0000300800 */
[----:B------:R-:W-:Y:S01]  /*5f60*/  @!P6 IMAD.IADD R11, R11, 0x1, -R0 ;  /* 0x000000010b0be824 */ /* 0x000fe200078e0a00 */
[----:B------:R-:W-:Y:S03]  /*5f70*/  STL [R1+0x428], R10 ;  /* 0x0004280a01007387 */ /* 0x000fe60000100800 */
[----:B------:R-:W-:-:S02]  /*5f80*/  @!P2 IMAD.MOV R11, RZ, RZ, -R11 ;  /* 0x000000ffff0ba224 */ /* 0x000fc400078e0a0b */
[----:B------:R-:W-:-:S04]  /*5f90*/  IMAD.HI.U32 R7, R5, R4, RZ ;  /* 0x0000000405077227 */ /* 0x000fc800078e00ff */
[----:B------:R-:W-:-:S04]  /*5fa0*/  IMAD.MOV R7, RZ, RZ, -R7 ;  /* 0x000000ffff077224 */ /* 0x000fc800078e0a07 */
[C---:B------:R-:W-:Y:S01]  /*5fb0*/  IMAD R4, R0.reuse, R7, R4 ;  /* 0x0000000700047224 */ /* 0x040fe200078e0204 */
[----:B--2---:R-:W-:Y:S02]  /*5fc0*/  ISETP.GE.AND P2, PT, R29, RZ, PT ;  /* 0x000000ff1d00720c */ /* 0x004fe40003f46270 */
[----:B------:R-:W2:Y:S02]  /*5fd0*/  LDL.LU R29, [R1+0x58] ;  /* 0x00005800011d7983 */ /* 0x000ea40000300800 */
[C---:B------:R-:W-:Y:S02]  /*5fe0*/  ISETP.GT.U32.AND P6, PT, R0.reuse, R4, PT ;  /* 0x000000040000720c */ /* 0x040fe40003fc4070 */
[C---:B------:R-:W-:Y:S02]  /*5ff0*/  ISETP.GT.U32.AND P0, PT, R0.reuse, R12, PT ;  /* 0x0000000c0000720c */ /* 0x040fe40003f04070 */
[----:B------:R-:W-:-:S09]  /*6000*/  ISETP.GT.U32.AND P1, PT, R0, R2, PT ;  /* 0x000000020000720c */ /* 0x000fd20003f24070 */
[----:B------:R-:W-:-:S05]  /*6010*/  @!P6 IMAD.IADD R4, R4, 0x1, -R0 ;  /* 0x000000010404e824 */ /* 0x000fca00078e0a00 */
[----:B------:R-:W-:Y:S01]  /*6020*/  ISETP.GT.U32.AND P6, PT, R0, R4, PT ;  /* 0x000000040000720c */ /* 0x000fe20003fc4070 */
[--C-:B------:R-:W-:Y:S01]  /*6030*/  @!P0 IMAD.IADD R12, R12, 0x1, -R0.reuse ;  /* 0x000000010c0c8824 */ /* 0x100fe200078e0a00 */
[----:B------:R-:W-:Y:S01]  /*6040*/  ISETP.GE.AND P0, PT, R14, RZ, PT ;  /* 0x000000ff0e00720c */ /* 0x000fe20003f06270 */
[----:B------:R-:W-:Y:S02]  /*6050*/  @!P1 IMAD.IADD R2, R2, 0x1, -R0 ;  /* 0x0000000102029824 */ /* 0x000fe400078e0a00 */
[----:B------:R-:W-:Y:S01]  /*6060*/  @!P3 IMAD.MOV R12, RZ, RZ, -R12 ;  /* 0x000000ffff0cb224 */ /* 0x000fe200078e0a0c */
[----:B------:R-:W-:-:S07]  /*6070*/  ISETP.GE.AND P3, PT, R9, RZ, PT ;  /* 0x000000ff0900720c */ /* 0x000fce0003f66270 */
[----:B------:R-:W-:-:S04]  /*6080*/  @!P6 IMAD.IADD R4, R4, 0x1, -R0 ;  /* 0x000000010404e824 */ /* 0x000fc800078e0a00 */
[----:B------:R-:W-:Y:S02]  /*6090*/  IMAD.MOV.U32 R9, RZ, RZ, R4 ;  /* 0x000000ffff097224 */ /* 0x000fe400078e0004 */
[----:B------:R-:W-:Y:S01]  /*60a0*/  @!P0 IMAD.MOV R2, RZ, RZ, -R2 ;  /* 0x000000ffff028224 */ /* 0x000fe200078e0a02 */
[----:B------:R-:W-:Y:S01]  /*60b0*/  STL [R1+0x424], R11 ;  /* 0x0004240b01007387 */ /* 0x000fe20000100800 */
[----:B------:R-:W-:Y:S01]  /*60c0*/  @!P5 IMAD.MOV R9, RZ, RZ, -R9 ;  /* 0x000000ffff09d224 */ /* 0x000fe200078e0a09 */
[----:B----4-:R-:W-:Y:S02]  /*60d0*/  IABS R7, R15 ;  /* 0x0000000f00077213 */ /* 0x010fe40000000000 */
[----:B------:R0:W-:Y:S01]  /*60e0*/  STL [R1+0x420], R12 ;  /* 0x0004200c01007387 */ /* 0x0001e20000100800 */
[----:B------:R-:W-:-:S03]  /*60f0*/  ISETP.GE.AND P1, PT, R15, RZ, PT ;  /* 0x000000ff0f00720c */ /* 0x000fc60003f26270 */
[----:B------:R-:W4:Y:S04]  /*6100*/  LDL R15, [R1+0x2c] ;  /* 0x00002c00010f7983 */ /* 0x000f280000100800 */
[----:B------:R-:W-:Y:S04]  /*6110*/  STL [R1+0x41c], R2 ;  /* 0x00041c0201007387 */ /* 0x000fe80000100800 */
[----:B------:R-:W-:Y:S01]  /*6120*/  STL [R1+0x418], R9 ;  /* 0x0004180901007387 */ /* 0x000fe20000100800 */
[----:B--2---:R-:W-:Y:S02]  /*6130*/  ISETP.GE.AND P5, PT, R29, RZ, PT ;  /* 0x000000ff1d00720c */ /* 0x004fe40003fa6270 */
[----:B0-----:R-:W-:-:S02]  /*6140*/  IABS R12, R29 ;  /* 0x0000001d000c7213 */ /* 0x001fc40000000000 */
[----:B------:R-:W2:Y:S01]  /*6150*/  LDL.LU R29, [R1+0x40] ;  /* 0x00004000011d7983 */ /* 0x000ea20000300800 */
[----:B------:R-:W-:-:S04]  /*6160*/  IMAD.HI.U32 R8, R5, R6, RZ ;  /* 0x0000000605087227 */ /* 0x000fc800078e00ff */
[----:B------:R-:W-:-:S04]  /*6170*/  IMAD.MOV R8, RZ, RZ, -R8 ;  /* 0x000000ffff087224 */ /* 0x000fc800078e0a08 */
[----:B------:R-:W-:-:S05]  /*6180*/  IMAD R6, R0, R8, R6 ;  /* 0x0000000800067224 */ /* 0x000fca00078e0206 */
[----:B------:R-:W-:Y:S01]  /*6190*/  ISETP.GT.U32.AND P4, PT, R0, R6, PT ;  /* 0x000000060000720c */ /* 0x000fe20003f84070 */
[----:B------:R-:W-:Y:S01]  /*61a0*/  IMAD.HI.U32 R14, R5, R13, RZ ;  /* 0x0000000d050e7227 */ /* 0x000fe200078e00ff */
[----:B--2---:R0:W-:Y:S04]  /*61b0*/  STL [R1+0x31e0], R29 ;  /* 0x0031e01d01007387 */ /* 0x0041e80000100800 */
[----:B0-----:R-:W2:Y:S07]  /*61c0*/  LDL.LU R29, [R1+0x24] ;  /* 0x00002400011d7983 */ /* 0x001eae0000300800 */
[----:B------:R-:W-:-:S02]  /*61d0*/  @!P4 IMAD.IADD R6, R6, 0x1, -R0 ;  /* 0x000000010606c824 */ /* 0x000fc400078e0a00 */
[----:B------:R-:W-:-:S03]  /*61e0*/  IMAD.HI.U32 R8, R5, R7, RZ ;  /* 0x0000000705087227 */ /* 0x000fc600078e00ff */
[C---:B------:R-:W-:Y:S01]  /*61f0*/  ISETP.GT.U32.AND P4, PT, R0.reuse, R6, PT ;  /* 0x000000060000720c */ /* 0x040fe20003f84070 */
[----:B------:R-:W-:Y:S02]  /*6200*/  IMAD.MOV R14, RZ, RZ, -R14 ;  /* 0x000000ffff0e7224 */ /* 0x000fe400078e0a0e */
[----:B------:R-:W-:Y:S02]  /*6210*/  IMAD.MOV R8, RZ, RZ, -R8 ;  /* 0x000000ffff087224 */ /* 0x000fe400078e0a08 */
[C---:B------:R-:W-:Y:S01]  /*6220*/  IMAD R13, R0.reuse, R14, R13 ;  /* 0x0000000e000d7224 */ /* 0x040fe200078e020d */
[----:B---3--:R-:W-:Y:S01]  /*6230*/  IABS R14, R16 ;  /* 0x00000010000e7213 */ /* 0x008fe20000000000 */
[----:B------:R-:W-:-:S04]  /*6240*/  IMAD R7, R0, R8, R7 ;  /* 0x0000000800077224 */ /* 0x000fc800078e0207 */
[----:B------:R-:W-:-:S04]  /*6250*/  IMAD.HI.U32 R2, R5, R14, RZ ;  /* 0x0000000e05027227 */ /* 0x000fc800078e00ff */
[----:B------:R-:W-:Y:S01]  /*6260*/  @!P4 IMAD.IADD R6, R6, 0x1, -R0 ;  /* 0x000000010606c824 */ /* 0x000fe200078e0a00 */
[----:B------:R-:W-:Y:S01]  /*6270*/  ISETP.GT.U32.AND P4, PT, R0, R7, PT ;  /* 0x000000070000720c */ /* 0x000fe20003f84070 */
[----:B------:R-:W-:-:S04]  /*6280*/  IMAD.MOV R2, RZ, RZ, -R2 ;  /* 0x000000ffff027224 */ /* 0x000fc800078e0a02 */
[----:B------:R-:W-:Y:S01]  /*6290*/  IMAD R14, R0, R2, R14 ;  /* 0x00000002000e7224 */ /* 0x000fe200078e020e */
[----:B------:R-:W-:Y:S02]  /*62a0*/  ISETP.GE.AND P0, PT, R16, RZ, PT ;  /* 0x000000ff1000720c */ /* 0x000fe40003f06270 */
[----:B------:R-:W3:Y:S05]  /*62b0*/  LDL R16, [R1+0x3c] ;  /* 0x00003c0001107983 */ /* 0x000eea0000100800 */
[----:B------:R-:W-:Y:S01]  /*62c0*/  @!P4 IMAD.IADD R7, R7, 0x1, -R0 ;  /* 0x000000010707c824 */ /* 0x000fe200078e0a00 */
[----:B--2---:R-:W-:-:S05]  /*62d0*/  IABS R11, R29 ;  /* 0x0000001d000b7213 */ /* 0x004fca0000000000 */
[----:B------:R-:W-:Y:S01]  /*62e0*/  IMAD.HI.U32 R2, R5, R11, RZ ;  /* 0x0000000b05027227 */ /* 0x000fe200078e00ff */
[----:B------:R-:W-:Y:S02]  /*62f0*/  ISETP.GE.AND P4, PT, R29, RZ, PT ;  /* 0x000000ff1d00720c */ /* 0x000fe40003f86270 */
[----:B------:R-:W2:Y:S01]  /*6300*/  LDL.LU R29, [R1+0x31e0] ;  /* 0x0031e000011d7983 */ /* 0x000ea20000300800 */
[----:B------:R-:W-:-:S04]  /*6310*/  IMAD.MOV R2, RZ, RZ, -R2 ;  /* 0x000000ffff027224 */ /* 0x000fc800078e0a02 */
[C---:B------:R-:W-:Y:S02]  /*6320*/  IMAD R2, R0.reuse, R2, R11 ;  /* 0x0000000200027224 */ /* 0x040fe400078e020b */
[----:B------:R-:W5:Y:S01]  /*6330*/  LDL R11, [R1+0x34] ;  /* 0x00003400010b7983 */ /* 0x000f620000100800 */
[----:B------:R-:W-:Y:S01]  /*6340*/  ISETP.GT.U32.AND P6, PT, R0, R13, PT ;  /* 0x0000000d0000720c */ /* 0x000fe20003fc4070 */
[----:B------:R-:W-:-:S04]  /*6350*/  IMAD.HI.U32 R4, R5, R12, RZ ;  /* 0x0000000c05047227 */ /* 0x000fc800078e00ff */
[----:B------:R-:W-:-:S08]  /*6360*/  IMAD.MOV R4, RZ, RZ, -R4 ;  /* 0x000000ffff047224 */ /* 0x000fd000078e0a04 */
[----:B------:R-:W-:Y:S02]  /*6370*/  @!P6 IMAD.IADD R13, R13, 0x1, -R0 ;  /* 0x000000010d0de824 */ /* 0x000fe400078e0a00 */
[C---:B------:R-:W-:Y:S01]  /*6380*/  IMAD R4, R0.reuse, R4, R12 ;  /* 0x0000000400047224 */ /* 0x040fe200078e020c */
[----:B------:R-:W-:Y:S01]  /*6390*/  IABS R9, R25 ;  /* 0x0000001900097213 */ /* 0x000fe20000000000 */
[----:B------:R-:W3:Y:S01]  /*63a0*/  LDL R12, [R1+0x38] ;  /* 0x00003800010c7983 */ /* 0x000ee20000100800 */
[----:B------:R-:W-:-:S03]  /*63b0*/  ISETP.GT.U32.AND P6, PT, R0, R13, PT ;  /* 0x0000000d0000720c */ /* 0x000fc60003fc4070 */
[----:B------:R-:W-:Y:S01]  /*63c0*/  IMAD.HI.U32 R8, R5, R9, RZ ;  /* 0x0000000905087227 */ /* 0x000fe200078e00ff */
[----:B----4-:R-:W-:-:S03]  /*63d0*/  IABS R10, R15 ;  /* 0x0000000f000a7213 */ /* 0x010fc60000000000 */
[----:B------:R-:W-:Y:S02]  /*63e0*/  IMAD.MOV R8, RZ, RZ, -R8 ;  /* 0x000000ffff087224 */ /* 0x000fe400078e0a08 */
[----:B------:R-:W-:-:S04]  /*63f0*/  IMAD.HI.U32 R15, R5, R10, RZ ;  /* 0x0000000a050f7227 */ /* 0x000fc800078e00ff */
[----:B------:R-:W-:Y:S02]  /*6400*/  @!P6 IMAD.IADD R13, R13, 0x1, -R0 ;  /* 0x000000010d0de824 */ /* 0x000fe400078e0a00 */
[----:B------:R-:W-:Y:S02]  /*6410*/  IMAD R8, R0, R8, R9 ;  /* 0x0000000800087224 */ /* 0x000fe400078e0209 */
[----:B------:R-:W-:Y:S02]  /*6420*/  IMAD.MOV.U32 R9, RZ, RZ, R13 ;  /* 0x000000ffff097224 */ /* 0x000fe400078e000d */
[----:B------:R-:W-:Y:S02]  /*6430*/  IMAD.MOV R15, RZ, RZ, -R15 ;  /* 0x000000ffff0f7224 */ /* 0x000fe400078e0a0f */
[----:B------:R-:W-:Y:S02]  /*6440*/  @!P2 IMAD.MOV R6, RZ, RZ, -R6 ;  /* 0x000000ffff06a224 */ /* 0x000fe400078e0a06 */
[----:B------:R-:W-:-:S02]  /*6450*/  @!P3 IMAD.MOV R9, RZ, RZ, -R9 ;  /* 0x000000ffff09b224 */ /* 0x000fc400078e0a09 */
[----:B------:R-:W-:Y:S01]  /*6460*/  IMAD R10, R0, R15, R10 ;  /* 0x0000000f000a7224 */ /* 0x000fe200078e020a */
[----:B------:R-:W-:Y:S04]  /*6470*/  STL [R1+0x414], R6 ;  /* 0x0004140601007387 */ /* 0x000fe80000100800 */
[----:B--2---:R0:W-:Y:S04]  /*6480*/  STL [R1+0x31d4], R29 ;  /* 0x0031d41d01007387 */ /* 0x0041e80000100800 */
[----:B------:R1:W-:Y:S01]  /*6490*/  STL [R1+0x410], R9 ;  /* 0x0004100901007387 */ /* 0x0003e20000100800 */
[----:B-----5:R-:W-:-:S02]  /*64a0*/  IABS R15, R11 ;  /* 0x0000000b000f7213 */ /* 0x020fc40000000000 */
[----:B------:R-:W-:Y:S01]  /*64b0*/  IABS R11, R29 ;  /* 0x0000001d000b7213 */ /* 0x000fe20000000000 */
[----:B0-----:R-:W-:Y:S02]  /*64c0*/  IMAD.MOV.U32 R29, RZ, RZ, R25 ;  /* 0x000000ffff1d7224 */ /* 0x001fe400078e0019 */
[----:B------:R-:W2:Y:S01]  /*64d0*/  LDL.LU R25, [R1+0x44] ;  /* 0x0000440001197983 */ /* 0x000ea20000300800 */
[----:B------:R-:W-:-:S13]  /*64e0*/  ISETP.GT.U32.AND P6, PT, R0, R14, PT ;  /* 0x0000000e0000720c */ /* 0x000fda0003fc4070 */
[----:B------:R-:W-:Y:S01]  /*64f0*/  @!P6 IMAD.IADD R14, R14, 0x1, -R0 ;  /* 0x000000010e0ee824 */ /* 0x000fe200078e0a00 */
[----:B------:R-:W-:Y:S02]  /*6500*/  ISETP.GT.U32.AND P6, PT, R0, R7, PT ;  /* 0x000000070000720c */ /* 0x000fe40003fc4070 */
[----:B---3--:R-:W-:Y:S02]  /*6510*/  IABS R6, R12 ;  /* 0x0000000c00067213 */ /* 0x008fe40000000000 */
[----:B------:R-:W-:-:S05]  /*6520*/  IABS R12, R16 ;  /* 0x00000010000c7213 */ /* 0x000fca0000000000 */
[----:B-1----:R-:W-:-:S04]  /*6530*/  IMAD.HI.U32 R9, R5, R12, RZ ;  /* 0x0000000c05097227 */ /* 0x002fc800078e00ff */
[----:B------:R-:W-:Y:S02]  /*6540*/  IMAD.MOV.U32 R13, RZ, RZ, R6 ;  /* 0x000000ffff0d7224 */ /* 0x000fe400078e0006 */
[----:B------:R-:W-:Y:S02]  /*6550*/  IMAD.MOV R9, RZ, RZ, -R9 ;  /* 0x000000ffff097224 */ /* 0x000fe400078e0a09 */
[----:B------:R-:W-:Y:S02]  /*6560*/  @!P6 IMAD.IADD R7, R7, 0x1, -R0 ;  /* 0x000000010707e824 */ /* 0x000fe400078e0a00 */
[----:B------:R-:W-:-:S04]  /*6570*/  IMAD.HI.U32 R6, R5, R13, RZ ;  /* 0x0000000d05067227 */ /* 0x000fc800078e00ff */
[C---:B------:R-:W-:Y:S02]  /*6580*/  IMAD R9, R0.reuse, R9, R12 ;  /* 0x0000000900097224 */ /* 0x040fe400078e020c */
[----:B------:R-:W-:Y:S02]  /*6590*/  IMAD.MOV.U32 R12, RZ, RZ, R7 ;  /* 0x000000ffff0c7224 */ /* 0x000fe400078e0007 */
[----:B------:R-:W-:Y:S02]  /*65a0*/  IMAD.MOV R6, RZ, RZ, -R6 ;  /* 0x000000ffff067224 */ /* 0x000fe400078e0a06 */
[----:B------:R-:W-:Y:S02]  /*65b0*/  @!P1 IMAD.MOV R12, RZ, RZ, -R12 ;  /* 0x000000ffff0c9224 */ /* 0x000fe400078e0a0c */
[----:B------:R-:W-:Y:S02]  /*65c0*/  IMAD R6, R0, R6, R13 ;  /* 0x0000000600067224 */ /* 0x000fe400078e020d */
[----:B------:R-:W3:Y:S04]  /*65d0*/  LDL.LU R13, [R1+0x2c] ;  /* 0x00002c00010d7983 */ /* 0x000ee80000300800 */
[----:B------:R-:W4:Y:S04]  /*65e0*/  LDL R7, [R1+0x48] ;  /* 0x0000480001077983 */ /* 0x000f280000100800 */
[----:B------:R2:W-:Y:S02]  /*65f0*/  STL [R1+0x394], R12 ;  /* 0x0003940c01007387 */ /* 0x0005e40000100800 */
[----:B--2---:R-:W-:-:S02]  /*6600*/  IABS R12, R25 ;  /* 0x00000019000c7213 */ /* 0x004fc40000000000 */
[----:B------:R0:W-:Y:S04]  /*6610*/  STL [R1+0x31d8], R25 ;  /* 0x0031d81901007387 */ /* 0x0001e80000100800 */
[----:B0-----:R-:W2:Y:S01]  /*6620*/  LDL.LU R25, [R1+0x34] ;  /* 0x0000340001197983 */ /* 0x001ea20000300800 */
[----:B------:R-:W-:Y:S01]  /*6630*/  ISETP.GT.U32.AND P6, PT, R0, R2, PT ;  /* 0x000000020000720c */ /* 0x000fe20003fc4070 */
[----:B------:R-:W-:-:S04]  /*6640*/  IMAD.HI.U32 R16, R5, R15, RZ ;  /* 0x0000000f05107227 */ /* 0x000fc800078e00ff */
[----:B------:R-:W-:-:S04]  /*6650*/  IMAD.MOV R16, RZ, RZ, -R16 ;  /* 0x000000ffff107224 */ /* 0x000fc800078e0a10 */
[C---:B------:R-:W-:Y:S01]  /*6660*/  IMAD R16, R0.reuse, R16, R15 ;  /* 0x0000001000107224 */ /* 0x040fe200078e020f */
[----:B------:R-:W-:-:S03]  /*6670*/  ISETP.GT.U32.AND P2, PT, R0, R14, PT ;  /* 0x0000000e0000720c */ /* 0x000fc60003f44070 */
[----:B------:R-:W-:Y:S01]  /*6680*/  @!P6 IMAD.IADD R2, R2, 0x1, -R0 ;  /* 0x000000010202e824 */ /* 0x000fe200078e0a00 */
[----:B------:R-:W-:Y:S01]  /*6690*/  ISETP.GT.U32.AND P6, PT, R0, R16, PT ;  /* 0x000000100000720c */ /* 0x000fe20003fc4070 */
[----:B------:R-:W-:-:S08]  /*66a0*/  IMAD.HI.U32 R15, R5, R11, RZ ;  /* 0x0000000b050f7227 */ /* 0x000fd000078e00ff */
[----:B------:R-:W-:-:S04]  /*66b0*/  @!P2 IMAD.IADD R14, R14, 0x1, -R0 ;  /* 0x000000010e0ea824 */ /* 0x000fc800078e0a00 */
[----:B------:R-:W-:Y:S02]  /*66c0*/  @!P6 IMAD.IADD R16, R16, 0x1, -R0 ;  /* 0x000000011010e824 */ /* 0x000fe400078e0a00 */
[----:B------:R-:W-:-:S03]  /*66d0*/  @!P0 IMAD.MOV R14, RZ, RZ, -R14 ;  /* 0x000000ffff0e8224 */ /* 0x000fc600078e0a0e */
[C---:B------:R-:W-:Y:S01]  /*66e0*/  ISETP.GT.U32.AND P0, PT, R0.reuse, R16, PT ;  /* 0x000000100000720c */ /* 0x040fe20003f04070 */
[----:B------:R-:W-:Y:S01]  /*66f0*/  IMAD.MOV R15, RZ, RZ, -R15 ;  /* 0x000000ffff0f7224 */ /* 0x000fe200078e0a0f */
[----:B------:R-:W-:Y:S03]  /*6700*/  STL [R1+0x390], R14 ;  /* 0x0003900e01007387 */ /* 0x000fe60000100800 */
[----:B------:R-:W-:-:S08]  /*6710*/  IMAD R11, R0, R15, R11 ;  /* 0x0000000f000b7224 */ /* 0x000fd000078e020b */
[----:B------:R-:W-:Y:S01]  /*6720*/  @!P0 IMAD.IADD R16, R16, 0x1, -R0 ;  /* 0x0000000110108824 */ /* 0x000fe200078e0a00 */
[----:B--2---:R0:W-:Y:S04]  /*6730*/  STL [R1+0x31dc], R25 ;  /* 0x0031dc1901007387 */ /* 0x0041e80000100800 */
[----:B------:R-:W2:Y:S01]  /*6740*/  LDL.LU R15, [R1+0x38] ;  /* 0x00003800010f7983 */ /* 0x000ea20000300800 */
[----:B0-----:R-:W-:-:S03]  /*6750*/  IMAD.MOV.U32 R25, RZ, RZ, R29 ;  /* 0x000000ffff197224 */ /* 0x001fc600078e001d */
[----:B------:R-:W5:Y:S02]  /*6760*/  LDL.LU R29, [R1+0x4c] ;  /* 0x00004c00011d7983 */ /* 0x000f640000300800 */
[----:B------:R-:W-:Y:S02]  /*6770*/  ISETP.GE.AND P0, PT, R25, RZ, PT ;  /* 0x000000ff1900720c */ /* 0x000fe40003f06270 */
[----:B------:R-:W5:Y:S01]  /*6780*/  LDL.LU R25, [R1+0x31dc] ;  /* 0x0031dc0001197983 */ /* 0x000f620000300800 */
[C---:B------:R-:W-:Y:S02]  /*6790*/  ISETP.GT.U32.AND P3, PT, R0.reuse, R4, PT ;  /* 0x000000040000720c */ /* 0x040fe40003f64070 */
[----:B------:R-:W-:-:S11]  /*67a0*/  ISETP.GT.U32.AND P2, PT, R0, R10, PT ;  /* 0x0000000a0000720c */ /* 0x000fd60003f44070 */
[--C-:B------:R-:W-:Y:S01]  /*67b0*/  @!P3 IMAD.IADD R4, R4, 0x1, -R0.reuse ;  /* 0x000000010404b824 */ /* 0x100fe200078e0a00 */
[----:B------:R-:W-:Y:S01]  /*67c0*/  ISETP.GT.U32.AND P3, PT, R0, R8, PT ;  /* 0x000000080000720c */ /* 0x000fe20003f64070 */
[----:B------:R-:W-:Y:S01]  /*67d0*/  @!P2 IMAD.IADD R10, R10, 0x1, -R0 ;  /* 0x000000010a0aa824 */ /* 0x000fe200078e0a00 */
[C---:B------:R-:W-:Y:S02]  /*67e0*/  ISETP.GT.U32.AND P1, PT, R0.reuse, R2, PT ;  /* 0x000000020000720c */ /* 0x040fe40003f24070 */
[----:B------:R-:W-:-:S09]  /*67f0*/  ISETP.GT.U32.AND P2, PT, R0, R4, PT ;  /* 0x000000040000720c */ /* 0x000fd20003f44070 */
[--C-:B------:R-:W-:Y:S01]  /*6800*/  @!P3 IMAD.IADD R8, R8, 0x1, -R0.reuse ;  /* 0x000000010808b824 */ /* 0x100fe200078e0a00 */
[----:B------:R-:W-:Y:S01]  /*6810*/  ISETP.GT.U32.AND P3, PT, R0, R10, PT ;  /* 0x0000000a0000720c */ /* 0x000fe20003f64070 */
[--C-:B------:R-:W-:Y:S02]  /*6820*/  @!P1 IMAD.IADD R2, R2, 0x1, -R0.reuse ;  /* 0x0000000102029824 */ /* 0x100fe400078e0a00 */
[----:B------:R-:W-:Y:S01]  /*6830*/  @!P2 IMAD.IADD R4, R4, 0x1, -R0 ;  /* 0x000000010404a824 */ /* 0x000fe200078e0a00 */
[C---:B------:R-:W-:Y:S02]  /*6840*/  ISETP.GT.U32.AND P2, PT, R0.reuse, R6, PT ;  /* 0x000000060000720c */ /* 0x040fe40003f44070 */
[----:B------:R-:W-:Y:S02]  /*6850*/  ISETP.GT.U32.AND P1, PT, R0, R9, PT ;  /* 0x000000090000720c */ /* 0x000fe40003f24070 */
[----:B----4-:R-:W-:-:S05]  /*6860*/  IABS R7, R7 ;  /* 0x0000000700077213 */ /* 0x010fca0000000000 */
[----:B------:R-:W-:Y:S01]  /*6870*/  @!P3 IMAD.IADD R10, R10, 0x1, -R0 ;  /* 0x000000010a0ab824 */ /* 0x000fe200078e0a00 */
[----:B---3--:R-:W-:Y:S01]  /*6880*/  ISETP.GE.AND P3, PT, R13, RZ, PT ;  /* 0x000000ff0d00720c */ /* 0x008fe20003f66270 */
[----:B------:R-:W-:-:S04]  /*6890*/  IMAD.HI.U32 R13, R5, R12, RZ ;  /* 0x0000000c050d7227 */ /* 0x000fc800078e00ff */
[----:B------:R-:W-:-:S04]  /*68a0*/  IMAD.HI.U32 R14, R5, R7, RZ ;  /* 0x00000007050e7227 */ /* 0x000fc800078e00ff */
[----:B------:R-:W-:Y:S02]  /*68b0*/  IMAD.MOV R13, RZ, RZ, -R13 ;  /* 0x000000ffff0d7224 */ /* 0x000fe400078e0a0d */
[----:B------:R-:W-:Y:S02]  /*68c0*/  IMAD.MOV R14, RZ, RZ, -R14 ;  /* 0x000000ffff0e7224 */ /* 0x000fe400078e0a0e */
[--C-:B------:R-:W-:Y:S02]  /*68d0*/  @!P2 IMAD.IADD R6, R6, 0x1, -R0.reuse ;  /* 0x000000010606a824 */ /* 0x100fe400078e0a00 */
[----:B------:R-:W-:Y:S02]  /*68e0*/  @!P1 IMAD.IADD R9, R9, 0x1, -R0 ;  /* 0x0000000109099824 */ /* 0x000fe400078e0a00 */
[C---:B------:R-:W-:Y:S02]  /*68f0*/  IMAD R12, R0.reuse, R13, R12 ;  /* 0x0000000d000c7224 */ /* 0x040fe400078e020c */
[----:B------:R-:W-:Y:S01]  /*6900*/  IMAD R7, R0, R14, R7 ;  /* 0x0000000e00077224 */ /* 0x000fe200078e0207 */
[----:B--2---:R-:W-:-:S02]  /*6910*/  ISETP.GE.AND P1, PT, R15, RZ, PT ;  /* 0x000000ff0f00720c */ /* 0x004fc40003f26270 */
[----:B-----5:R-:W-:Y:S01]  /*6920*/  IABS R15, R29 ;  /* 0x0000001d000f7213 */ /* 0x020fe20000000000 */
[----:B------:R-:W-:Y:S01]  /*6930*/  IMAD.MOV.U32 R14, RZ, RZ, R29 ;  /* 0x000000ffff0e7224 */ /* 0x000fe200078e001d */
[----:B------:R-:W-:Y:S02]  /*6940*/  ISETP.GE.AND P2, PT, R25, RZ, PT ;  /* 0x000000ff1900720c */ /* 0x000fe40003f46270 */
[----:B------:R-:W2:Y:S04]  /*6950*/  LDL.LU R25, [R1+0x31d8] ;  /* 0x0031d80001197983 */ /* 0x000ea80000300800 */
[----:B------:R-:W3:Y:S04]  /*6960*/  LDL.LU R13, [R1+0x3c] ;  /* 0x00003c00010d7983 */ /* 0x000ee80000300800 */
[----:B------:R-:W4:Y:S01]  /*6970*/  LDL.LU R29, [R1+0x31d4] ;  /* 0x0031d400011d7983 */ /* 0x000f220000300800 */
[----:B------:R-:W-:Y:S01]  /*6980*/  ISETP.GT.U32.AND P6, PT, R0, R8, PT ;  /* 0x000000080000720c */ /* 0x000fe20003fc4070 */
[----:B------:R-:W-:-:S12]  /*6990*/  @!P5 IMAD.MOV R4, RZ, RZ, -R4 ;  /* 0x000000ffff04d224 */ /* 0x000fd800078e0a04 */
[----:B------:R-:W-:Y:S01]  /*69a0*/  @!P6 IMAD.IADD R8, R8, 0x1, -R0 ;  /* 0x000000010808e824 */ /* 0x000fe200078e0a00 */
[C---:B------:R-:W-:Y:S01]  /*69b0*/  ISETP.GT.U32.AND P6, PT, R0.reuse, R11, PT ;  /* 0x0000000b0000720c */ /* 0x040fe20003fc4070 */
[----:B------:R-:W-:Y:S01]  /*69c0*/  @!P4 IMAD.MOV R2, RZ, RZ, -R2 ;  /* 0x000000ffff02c224 */ /* 0x000fe200078e0a02 */
[----:B------:R0:W-:Y:S01]  /*69d0*/  STL [R1+0x38c], R4 ;  /* 0x00038c0401007387 */ /* 0x0001e20000100800 */
[----:B------:R-:W-:-:S03]  /*69e0*/  ISETP.GT.U32.AND P5, PT, R0, R9, PT ;  /* 0x000000090000720c */ /* 0x000fc60003fa4070 */
[----:B------:R1:W-:Y:S07]  /*69f0*/  STL [R1+0x388], R2 ;  /* 0x0003880201007387 */ /* 0x0003ee0000100800 */
[----:B------:R-:W-:Y:S01]  /*6a00*/  @!P6 IMAD.IADD R11, R11, 0x1, -R0 ;  /* 0x000000010b0be824 */ /* 0x000fe200078e0a00 */
[----:B------:R-:W-:Y:S01]  /*6a10*/  ISETP.GT.U32.AND P6, PT, R0, R6, PT ;  /* 0x000000060000720c */ /* 0x000fe20003fc4070 */
[----:B0-----:R-:W-:Y:S02]  /*6a20*/  IMAD.MOV.U32 R4, RZ, RZ, R10 ;  /* 0x000000ffff047224 */ /* 0x001fe400078e000a */
[----:B-1----:R-:W-:-:S02]  /*6a30*/  IMAD.MOV.U32 R2, RZ, RZ, R8 ;  /* 0x000000ffff027224 */ /* 0x002fc400078e0008 */
[----:B------:R-:W-:Y:S02]  /*6a40*/  IMAD.MOV.U32 R8, RZ, RZ, R16 ;  /* 0x000000ffff087224 */ /* 0x000fe400078e0010 */
[----:B------:R-:W-:Y:S02]  /*6a50*/  @!P3 IMAD.MOV R4, RZ, RZ, -R4 ;  /* 0x000000ffff04b224 */ /* 0x000fe400078e0a04 */
[----:B------:R-:W-:Y:S02]  /*6a60*/  @!P0 IMAD.MOV R2, RZ, RZ, -R2 ;  /* 0x000000ffff028224 */ /* 0x000fe400078e0a02 */
[----:B------:R-:W-:Y:S01]  /*6a70*/  @!P2 IMAD.MOV R8, RZ, RZ, -R8 ;  /* 0x000000ffff08a224 */ /* 0x000fe200078e0a08 */
[----:B------:R0:W-:Y:S01]  /*6a80*/  STL [R1+0x384], R4 ;  /* 0x0003840401007387 */ /* 0x0001e20000100800 */
[----:B------:R-:W-:-:S03]  /*6a90*/  @!P6 IMAD.IADD R6, R6, 0x1, -R0 ;  /* 0x000000010606e824 */ /* 0x000fc600078e0a00 */
[----:B------:R-:W5:Y:S01]  /*6aa0*/  LDL.LU R10, [R1+0x48] ;  /* 0x00004800010a7983 */ /* 0x000f620000300800 */
[----:B------:R-:W-:-:S03]  /*6ab0*/  @!P5 IMAD.IADD R9, R9, 0x1, -R0 ;  /* 0x000000010909d824 */ /* 0x000fc600078e0a00 */
[----:B------:R1:W-:Y:S04]  /*6ac0*/  STL [R1+0x380], R2 ;  /* 0x0003800201007387 */ /* 0x0003e80000100800 */
[----:B------:R5:W-:Y:S01]  /*6ad0*/  STL [R1+0x37c], R8 ;  /* 0x00037c0801007387 */ /* 0x000be20000100800 */
[----:B--2---:R-:W-:Y:S02]  /*6ae0*/  ISETP.GE.AND P5, PT, R25, RZ, PT ;  /* 0x000000ff1900720c */ /* 0x004fe40003fa6270 */
[----:B---3--:R-:W-:Y:S02]  /*6af0*/  ISETP.GE.AND P0, PT, R13, RZ, PT ;  /* 0x000000ff0d00720c */ /* 0x008fe40003f06270 */
[----:B------:R-:W2:Y:S01]  /*6b00*/  LDL.LU R13, [R1+0x94] ;  /* 0x00009400010d7983 */ /* 0x000ea20000300800 */
[----:B----4-:R-:W-:-:S03]  /*6b10*/  ISETP.GE.AND P6, PT, R29, RZ, PT ;  /* 0x000000ff1d00720c */ /* 0x010fc60003fc6270 */
[----:B------:R-:W3:Y:S04]  /*6b20*/  LDL.LU R29, [R1+0x50] ;  /* 0x00005000011d7983 */ /* 0x000ee80000300800 */
[----:B------:R-:W5:Y:S01]  /*6b30*/  LDL.LU R25, [R1+0x5c] ;  /* 0x00005c0001197983 */ /* 0x000f620000300800 */
[C---:B------:R-:W-:Y:S02]  /*6b40*/  ISETP.GT.U32.AND P3, PT, R0.reuse, R12, PT ;  /* 0x0000000c0000720c */ /* 0x040fe40003f64070 */
[C---:B------:R-:W-:Y:S02]  /*6b50*/  ISETP.GT.U32.AND P2, PT, R0.reuse, R7, PT ;  /* 0x000000070000720c */ /* 0x040fe40003f44070 */
[----:B------:R-:W-:Y:S01]  /*6b60*/  ISETP.GT.U32.AND P4, PT, R0, R11, PT ;  /* 0x0000000b0000720c */ /* 0x000fe20003f84070 */
[----:B0-----:R-:W-:-:S02]  /*6b70*/  IMAD.MOV.U32 R4, RZ, RZ, R14 ;  /* 0x000000ffff047224 */ /* 0x001fc400078e000e */
[----:B-1----:R-:W-:Y:S01]  /*6b80*/  IMAD.HI.U32 R2, R5, R15, RZ ;  /* 0x0000000f05027227 */ /* 0x002fe200078e00ff */
[----:B------:R-:W4:Y:S05]  /*6b90*/  LDL.LU R14, [R1+0x60] ;  /* 0x00006000010e7983 */ /* 0x000f2a0000300800 */
[--C-:B------:R-:W-:Y:S02]  /*6ba0*/  @!P3 IMAD.IADD R12, R12, 0x1, -R0.reuse ;  /* 0x000000010c0cb824 */ /* 0x100fe400078e0a00 */
[--C-:B------:R-:W-:Y:S01]  /*6bb0*/  @!P2 IMAD.IADD R7, R7, 0x1, -R0.reuse ;  /* 0x000000010707a824 */ /* 0x100fe200078e0a00 */
[----:B------:R-:W-:Y:S01]  /*6bc0*/  ISETP.GE.AND P3, PT, R4, RZ, PT ;  /* 0x000000ff0400720c */ /* 0x000fe20003f66270 */
[----:B------:R-:W-:Y:S01]  /*6bd0*/  @!P4 IMAD.IADD R11, R11, 0x1, -R0 ;  /* 0x000000010b0bc824 */ /* 0x000fe200078e0a00 */
[----:B------:R-:W-:Y:S01]  /*6be0*/  ISETP.GT.U32.AND P2, PT, R0, R12, PT ;  /* 0x0000000c0000720c */ /* 0x000fe20003f44070 */
[----:B------:R-:W-:-:S02]  /*6bf0*/  IMAD.MOV.U32 R4, RZ, RZ, R9 ;  /* 0x000000ffff047224 */ /* 0x000fc400078e0009 */
[----:B------:R-:W-:Y:S02]  /*6c00*/  IMAD.MOV.U32 R9, RZ, RZ, R11 ;  /* 0x000000ffff097224 */ /* 0x000fe400078e000b */
[----:B------:R-:W-:Y:S02]  /*6c10*/  @!P1 IMAD.MOV R6, RZ, RZ, -R6 ;  /* 0x000000ffff069224 */ /* 0x000fe400078e0a06 */
[----:B------:R-:W-:Y:S02]  /*6c20*/  @!P0 IMAD.MOV R4, RZ, RZ, -R4 ;  /* 0x000000ffff048224 */ /* 0x000fe400078e0a04 */
[----:B------:R-:W-:Y:S02]  /*6c30*/  IMAD.MOV R2, RZ, RZ, -R2 ;  /* 0x000000ffff027224 */ /* 0x000fe400078e0a02 */
[----:B------:R-:W-:Y:S01]  /*6c40*/  @!P6 IMAD.MOV R9, RZ, RZ, -R9 ;  /* 0x000000ffff09e224 */ /* 0x000fe200078e0a09 */
[----:B------:R-:W-:Y:S01]  /*6c50*/  STL [R1+0x378], R6 ;  /* 0x0003780601007387 */ /* 0x000fe20000100800 */
[----:B------:R-:W-:-:S02]  /*6c60*/  IMAD R2, R0, R2, R15 ;  /* 0x0000000200027224 */ /* 0x000fc400078e020f */
[----:B------:R-:W-:Y:S01]  /*6c70*/  @!P2 IMAD.IADD R12, R12, 0x1, -R0 ;  /* 0x000000010c0ca824 */ /* 0x000fe200078e0a00 */
[----:B------:R3:W-:Y:S04]  /*6c80*/  STL [R1+0x374], R4 ;  /* 0x0003740401007387 */ /* 0x0007e80000100800 */
[----:B------:R-:W4:Y:S04]  /*6c90*/  LDL.LU R15, [R1+0x68] ;  /* 0x00006800010f7983 */ /* 0x000f280000300800 */
[----:B------:R-:W-:Y:S01]  /*6ca0*/  STL [R1+0x40c], R9 ;  /* 0x00040c0901007387 */ /* 0x000fe20000100800 */
[----:B-----5:R-:W-:-:S05]  /*6cb0*/  IABS R8, R25 ;  /* 0x0000001900087213 */ /* 0x020fca0000000000 */
[----:B------:R-:W-:Y:S01]  /*6cc0*/  IMAD.HI.U32 R11, R5, R8, RZ ;  /* 0x00000008050b7227 */ /* 0x000fe200078e00ff */
[----:B---3--:R-:W-:-:S03]  /*6cd0*/  IABS R4, R29 ;  /* 0x0000001d00047213 */ /* 0x008fc60000000000 */
[----:B------:R-:W-:Y:S01]  /*6ce0*/  IMAD.MOV R11, RZ, RZ, -R11 ;  /* 0x000000ffff0b7224 */ /* 0x000fe200078e0a0b */
[----:B------:R-:W-:Y:S02]  /*6cf0*/  ISETP.GE.AND P2, PT, R29, RZ, PT ;  /* 0x000000ff1d00720c */ /* 0x000fe40003f46270 */
[----:B------:R-:W3:Y:S01]  /*6d00*/  LDL R29, [R1+0x64] ;  /* 0x00006400011d7983 */ /* 0x000ee20000100800 */
[----:B------:R-:W-:-:S03]  /*6d10*/  IMAD R8, R0, R11, R8 ;  /* 0x0000000b00087224 */ /* 0x000fc600078e0208 */
[----:B------:R-:W5:Y:S04]  /*6d20*/  LDL R11, [R1+0x6c] ;  /* 0x00006c00010b7983 */ /* 0x000f680000100800 */
[----:B------:R-:W4:Y:S01]  /*6d30*/  LDL.LU R16, [R1+0x70] ;  /* 0x0000700001107983 */ /* 0x000f220000300800 */
[C---:B------:R-:W-:Y:S02]  /*6d40*/  ISETP.GT.U32.AND P6, PT, R0.reuse, R2, PT ;  /* 0x000000020000720c */ /* 0x040fe40003fc4070 */
[----:B------:R-:W-:Y:S02]  /*6d50*/  ISETP.GT.U32.AND P1, PT, R0, R7, PT ;  /* 0x000000070000720c */ /* 0x000fe40003f24070 */
[----:B------:R-:W-:-:S09]  /*6d60*/  ISETP.GE.AND P4, PT, R10, RZ, PT ;  /* 0x000000ff0a00720c */ /* 0x000fd20003f86270 */
[----:B------:R-:W-:-:S05]  /*6d70*/  @!P6 IMAD.IADD R2, R2, 0x1, -R0 ;  /* 0x000000010202e824 */ /* 0x000fca00078e0a00 */
[----:B------:R-:W-:Y:S01]  /*6d80*/  ISETP.GT.U32.AND P6, PT, R0, R2, PT ;  /* 0x000000020000720c */ /* 0x000fe20003fc4070 */
[----:B------:R-:W-:Y:S01]  /*6d90*/  @!P1 IMAD.IADD R7, R7, 0x1, -R0 ;  /* 0x0000000107079824 */ /* 0x000fe200078e0a00 */
[----:B------:R-:W-:-:S03]  /*6da0*/  ISETP.GE.AND P1, PT, R25, RZ, PT ;  /* 0x000000ff1900720c */ /* 0x000fc60003f26270 */
[----:B------:R-:W-:Y:S02]  /*6db0*/  IMAD.MOV.U32 R25, RZ, RZ, R7 ;  /* 0x000000ffff197224 */ /* 0x000fe400078e0007 */
[----:B------:R-:W-:Y:S02]  /*6dc0*/  @!P5 IMAD.MOV R12, RZ, RZ, -R12 ;  /* 0x000000ffff0cd224 */ /* 0x000fe400078e0a0c */
[----:B------:R-:W-:-:S04]  /*6dd0*/  @!P4 IMAD.MOV R25, RZ, RZ, -R25 ;  /* 0x000000ffff19c224 */ /* 0x000fc800078e0a19 */
[----:B------:R-:W-:Y:S01]  /*6de0*/  @!P6 IMAD.IADD R2, R2, 0x1, -R0 ;  /* 0x000000010202e824 */ /* 0x000fe200078e0a00 */
[----:B------:R-:W-:Y:S03]  /*6df0*/  STL [R1+0x408], R12 ;  /* 0x0004080c01007387 */ /* 0x000fe60000100800 */
[----:B------:R-:W-:Y:S01]  /*6e00*/  @!P3 IMAD.MOV R2, RZ, RZ, -R2 ;  /* 0x000000ffff02b224 */ /* 0x000fe200078e0a02 */
[----:B------:R0:W-:Y:S02]  /*6e10*/  STL [R1+0x368], R25 ;  /* 0x0003681901007387 */ /* 0x0001e40000100800 */
[----:B0-----:R-:W-:Y:S02]  /*6e20*/  IMAD.MOV.U32 R25, RZ, RZ, R24 ;  /* 0x000000ffff197224 */ /* 0x001fe400078e0018 */
[----:B------:R-:W-:Y:S01]  /*6e30*/  IMAD.MOV.U32 R24, RZ, RZ, R23 ;  /* 0x000000ffff187224 */ /* 0x000fe200078e0017 */
[----:B--2---:R-:W-:-:S02]  /*6e40*/  IABS R6, R13 ;  /* 0x0000000d00067213 */ /* 0x004fc40000000000 */
[----:B---3--:R-:W-:Y:S02]  /*6e50*/  IABS R7, R29 ;  /* 0x0000001d00077213 */ /* 0x008fe40000000000 */
[----:B------:R-:W2:Y:S04]  /*6e60*/  LDL.LU R29, [R1+0x74] ;  /* 0x00007400011d7983 */ /* 0x000ea80000300800 */
[----:B------:R-:W3:Y:S04]  /*6e70*/  LDL.LU R23, [R1+0x78] ;  /* 0x0000780001177983 */ /* 0x000ee80000300800 */
[----:B------:R0:W-:Y:S04]  /*6e80*/  STL [R1+0x360], R2 ;  /* 0x0003600201007387 */ /* 0x0001e80000100800 */
[----:B----4-:R1:W-:Y:S01]  /*6e90*/  STL [R1+0x31d0], R16 ;  /* 0x0031d01001007387 */ /* 0x0103e20000100800 */
[----:B0-----:R-:W-:-:S03]  /*6ea0*/  IABS R2, R16 ;  /* 0x0000001000027213 */ /* 0x001fc60000000000 */
[----:B-1----:R-:W4:Y:S01]  /*6eb0*/  LDL.LU R16, [R1+0x64] ;  /* 0x0000640001107983 */ /* 0x002f220000300800 */
[----:B------:R-:W-:-:S04]  /*6ec0*/  IMAD.HI.U32 R9, R5, R6, RZ ;  /* 0x0000000605097227 */ /* 0x000fc800078e00ff */
[----:B------:R-:W-:-:S04]  /*6ed0*/  IMAD.HI.U32 R10, R5, R4, RZ ;  /* 0x00000004050a7227 */ /* 0x000fc800078e00ff */
[----:B------:R-:W-:Y:S02]  /*6ee0*/  IMAD.MOV R9, RZ, RZ, -R9 ;  /* 0x000000ffff097224 */ /* 0x000fe400078e0a09 */
[----:B------:R-:W-:Y:S02]  /*6ef0*/  IMAD.MOV R10, RZ, RZ, -R10 ;  /* 0x000000ffff0a7224 */ /* 0x000fe400078e0a0a */
[C---:B------:R-:W-:Y:S02]  /*6f00*/  IMAD R6, R0.reuse, R9, R6 ;  /* 0x0000000900067224 */ /* 0x040fe400078e0206 */
[----:B------:R-:W-:-:S03]  /*6f10*/  IMAD R4, R0, R10, R4 ;  /* 0x0000000a00047224 */ /* 0x000fc600078e0204 */
[C---:B------:R-:W-:Y:S02]  /*6f20*/  ISETP.GT.U32.AND P5, PT, R0.reuse, R6, PT ;  /* 0x000000060000720c */ /* 0x040fe40003fa4070 */
[----:B------:R-:W-:Y:S02]  /*6f30*/  ISETP.GT.U32.AND P4, PT, R0, R4, PT ;  /* 0x000000040000720c */ /* 0x000fe40003f84070 */
[----:B------:R-:W-:Y:S02]  /*6f40*/  ISETP.GE.AND P0, PT, R13, RZ, PT ;  /* 0x000000ff0d00720c */ /* 0x000fe40003f06270 */
[----:B------:R-:W-:Y:S01]  /*6f50*/  IABS R13, R14 ;  /* 0x0000000e000d7213 */ /* 0x000fe20000000000 */
[----:B------:R-:W-:-:S04]  /*6f60*/  IMAD.HI.U32 R12, R5, R7, RZ ;  /* 0x00000007050c7227 */ /* 0x000fc800078e00ff */
[----:B------:R-:W-:-:S04]  /*6f70*/  IMAD.HI.U32 R10, R5, R13, RZ ;  /* 0x0000000d050a7227 */ /* 0x000fc800078e00ff */
[--C-:B------:R-:W-:Y:S02]  /*6f80*/  @!P5 IMAD.IADD R6, R6, 0x1, -R0.reuse ;  /* 0x000000010606d824 */ /* 0x100fe400078e0a00 */
[----:B------:R-:W-:Y:S02]  /*6f90*/  @!P4 IMAD.IADD R4, R4, 0x1, -R0 ;  /* 0x000000010404c824 */ /* 0x000fe400078e0a00 */
[----:B------:R-:W-:Y:S01]  /*6fa0*/  IMAD.MOV R10, RZ, RZ, -R10 ;  /* 0x000000ffff0a7224 */ /* 0x000fe200078e0a0a */
[C---:B------:R-:W-:Y:S01]  /*6fb0*/  ISETP.GT.U32.AND P4, PT, R0.reuse, R6, PT ;  /* 0x000000060000720c */ /* 0x040fe20003f84070 */
[----:B------:R-:W-:Y:S01]  /*6fc0*/  IMAD.MOV R12, RZ, RZ, -R12 ;  /* 0x000000ffff0c7224 */ /* 0x000fe200078e0a0c */
[----:B------:R-:W-:Y:S01]  /*6fd0*/  IABS R9, R15 ;  /* 0x0000000f00097213 */ /* 0x000fe20000000000 */
[C---:B------:R-:W-:Y:S01]  /*6fe0*/  IMAD R13, R0.reuse, R10, R13 ;  /* 0x0000000a000d7224 */ /* 0x040fe200078e020d */
[C---:B------:R-:W-:Y:S01]  /*6ff0*/  ISETP.GT.U32.AND P6, PT, R0.reuse, R8, PT ;  /* 0x000000080000720c */ /* 0x040fe20003fc4070 */
[C---:B------:R-:W-:Y:S01]  /*7000*/  IMAD R7, R0.reuse, R12, R7 ;  /* 0x0000000c00077224 */ /* 0x040fe200078e0207 */
[----:B-----5:R-:W-:Y:S01]  /*7010*/  IABS R10, R11 ;  /* 0x0000000b000a7213 */ /* 0x020fe20000000000 */
[----:B------:R-:W-:Y:S01]  /*7020*/  IMAD.HI.U32 R11, R5, R9, RZ ;  /* 0x00000009050b7227 */ /* 0x000fe200078e00ff */
[----:B------:R-:W-:-:S02]  /*7030*/  ISETP.GT.U32.AND P3, PT, R0, R4, PT ;  /* 0x000000040000720c */ /* 0x000fc40003f64070 */
[----:B------:R-:W-:Y:S01]  /*7040*/  ISETP.GT.U32.AND P5, PT, R0, R13, PT ;  /* 0x0000000d0000720c */ /* 0x000fe20003fa4070 */
[----:B------:R-:W-:Y:S02]  /*7050*/  IMAD.MOV R11, RZ, RZ, -R11 ;  /* 0x000000ffff0b7224 */ /* 0x000fe400078e0a0b */
[--C-:B------:R-:W-:Y:S01]  /*7060*/  @!P4 IMAD.IADD R6, R6, 0x1, -R0.reuse ;  /* 0x000000010606c824 */ /* 0x100fe200078e0a00 */
[C---:B------:R-:W-:Y:S01]  /*7070*/  ISETP.GT.U32.AND P4, PT, R0.reuse, R7, PT ;  /* 0x000000070000720c */ /* 0x040fe20003f84070 */
[----:B------:R-:W-:Y:S02]  /*7080*/  IMAD R9, R0, R11, R9 ;  /* 0x0000000b00097224 */ /* 0x000fe400078e0209 */
[----:B------:R-:W-:-:S04]  /*7090*/  @!P6 IMAD.IADD R8, R8, 0x1, -R0 ;  /* 0x000000010808e824 */ /* 0x000fc800078e0a00 */
[--C-:B------:R-:W-:Y:S01]  /*70a0*/  @!P3 IMAD.IADD R4, R4, 0x1, -R0.reuse ;  /* 0x000000010404b824 */ /* 0x100fe200078e0a00 */
[C---:B------:R-:W-:Y:S01]  /*70b0*/  ISETP.GT.U32.AND P6, PT, R0.reuse, R8, PT ;  /* 0x000000080000720c */ /* 0x040fe20003fc4070 */
[----:B------:R-:W-:Y:S01]  /*70c0*/  @!P5 IMAD.IADD R13, R13, 0x1, -R0 ;  /* 0x000000010d0dd824 */ /* 0x000fe200078e0a00 */
[----:B------:R-:W-:-:S03]  /*70d0*/  ISETP.GT.U32.AND P3, PT, R0, R9, PT ;  /* 0x000000090000720c */ /* 0x000fc60003f64070 */
[----:B------:R-:W-:Y:S01]  /*70e0*/  @!P4 IMAD.IADD R7, R7, 0x1, -R0 ;  /* 0x000000010707c824 */ /* 0x000fe200078e0a00 */
[----:B------:R-:W-:Y:S01]  /*70f0*/  ISETP.GT.U32.AND P5, PT, R0, R13, PT ;  /* 0x0000000d0000720c */ /* 0x000fe20003fa4070 */
[----:B------:R-:W-:-:S06]  /*7100*/  @!P2 IMAD.MOV R4, RZ, RZ, -R4 ;  /* 0x000000ffff04a224 */ /* 0x000fcc00078e0a04 */
[--C-:B------:R-:W-:Y:S02]  /*7110*/  @!P6 IMAD.IADD R8, R8, 0x1, -R0.reuse ;  /* 0x000000010808e824 */ /* 0x100fe400078e0a00 */
[--C-:B------:R-:W-:Y:S01]  /*7120*/  @!P3 IMAD.IADD R9, R9, 0x1, -R0.reuse ;  /* 0x000000010909b824 */ /* 0x100fe200078e0a00 */
[----:B------:R-:W-:Y:S02]  /*7130*/  ISETP.GE.AND P3, PT, R15, RZ, PT ;  /* 0x000000ff0f00720c */ /* 0x000fe40003f66270 */
[----:B------:R-:W5:Y:S01]  /*7140*/  LDL.LU R15, [R1+0x84] ;  /* 0x00008400010f7983 */ /* 0x000f620000300800 */
[----:B------:R-:W-:Y:S01]  /*7150*/  @!P5 IMAD.IADD R13, R13, 0x1, -R0 ;  /* 0x000000010d0dd824 */ /* 0x000fe200078e0a00 */
[----:B----4-:R-:W-:Y:S01]  /*7160*/  ISETP.GE.AND P4, PT, R16, RZ, PT ;  /* 0x000000ff1000720c */ /* 0x010fe20003f86270 */
[----:B------:R-:W-:-:S04]  /*7170*/  IMAD.MOV.U32 R16, RZ, RZ, R6 ;  /* 0x000000ffff107224 */ /* 0x000fc800078e0006 */
[----:B------:R-:W-:-:S05]  /*7180*/  @!P0 IMAD.MOV R16, RZ, RZ, -R16 ;  /* 0x000000ffff108224 */ /* 0x000fca00078e0a10 */
[----:B------:R0:W-:Y:S04]  /*7190*/  STL [R1+0x35c], R16 ;  /* 0x00035c1001007387 */ /* 0x0001e80000100800 */
[----:B------:R1:W-:Y:S01]  /*71a0*/  STL [R1+0x358], R4 ;  /* 0x0003580401007387 */ /* 0x0003e20000100800 */
[----:B0-----:R-:W-:-:S03]  /*71b0*/  IMAD.MOV.U32 R16, RZ, RZ, R8 ;  /* 0x000000ffff107224 */ /* 0x001fc600078e0008 */
[----:B------:R-:W4:Y:S01]  /*71c0*/  LDL.LU R8, [R1+0x6c] ;  /* 0x00006c0001087983 */ /* 0x000f220000300800 */
[----:B------:R-:W-:Y:S02]  /*71d0*/  @!P1 IMAD.MOV R16, RZ, RZ, -R16 ;  /* 0x000000ffff109224 */ /* 0x000fe400078e0a10 */
[----:B-1----:R-:W-:Y:S02]  /*71e0*/  IMAD.MOV.U32 R4, RZ, RZ, R13 ;  /* 0x000000ffff047224 */ /* 0x002fe400078e000d */
[----:B------:R-:W5:Y:S04]  /*71f0*/  LDL.LU R13, [R1+0x80] ;  /* 0x00008000010d7983 */ /* 0x000f680000300800 */
[----:B------:R0:W-:Y:S04]  /*7200*/  STL [R1+0x354], R16 ;  /* 0x0003541001007387 */ /* 0x0001e80000100800 */
[----:B0-----:R-:W4:Y:S01]  /*7210*/  LDL.LU R16, [R1+0x31d0] ;  /* 0x0031d00001107983 */ /* 0x001f220000300800 */
[----:B------:R-:W-:-:S04]  /*7220*/  IMAD.HI.U32 R11, R5, R10, RZ ;  /* 0x0000000a050b7227 */ /* 0x000fc800078e00ff */
[----:B------:R-:W-:-:S04]  /*7230*/  IMAD.MOV R11, RZ, RZ, -R11 ;  /* 0x000000ffff0b7224 */ /* 0x000fc800078e0a0b */
[----:B------:R-:W-:-:S05]  /*7240*/  IMAD R10, R0, R11, R10 ;  /* 0x0000000b000a7224 */ /* 0x000fca00078e020a */
[C---:B------:R-:W-:Y:S02]  /*7250*/  ISETP.GT.U32.AND P5, PT, R0.reuse, R10, PT ;  /* 0x0000000a0000720c */ /* 0x040fe40003fa4070 */
[----:B------:R-:W-:Y:S02]  /*7260*/  ISETP.GT.U32.AND P0, PT, R0, R7, PT ;  /* 0x000000070000720c */ /* 0x000fe40003f04070 */
[----:B------:R-:W-:-:S09]  /*7270*/  ISETP.GE.AND P6, PT, R14, RZ, PT ;  /* 0x000000ff0e00720c */ /* 0x000fd20003fc6270 */
[--C-:B------:R-:W-:Y:S01]  /*7280*/  @!P5 IMAD.IADD R10, R10, 0x1, -R0.reuse ;  /* 0x000000010a0ad824 */ /* 0x100fe200078e0a00 */
[----:B------:R-:W-:Y:S01]  /*7290*/  ISETP.GT.U32.AND P5, PT, R0, R9, PT ;  /* 0x000000090000720c */ /* 0x000fe20003fa4070 */
[----:B------:R-:W-:-:S03]  /*72a0*/  @!P0 IMAD.IADD R7, R7, 0x1, -R0 ;  /* 0x0000000107078824 */ /* 0x000fc600078e0a00 */
[----:B------:R-:W-:Y:S01]  /*72b0*/  ISETP.GT.U32.AND P2, PT, R0, R10, PT ;  /* 0x0000000a0000720c */ /* 0x000fe20003f44070 */
[----:B------:R-:W-:Y:S01]  /*72c0*/  @!P6 IMAD.MOV R4, RZ, RZ, -R4 ;  /* 0x000000ffff04e224 */ /* 0x000fe200078e0a04 */
[----:B---3--:R-:W-:Y:S02]  /*72d0*/  IABS R12, R23 ;  /* 0x00000017000c7213 */ /* 0x008fe40000000000 */
[----:B--2---:R-:W-:Y:S02]  /*72e0*/  IABS R11, R29 ;  /* 0x0000001d000b7213 */ /* 0x004fe40000000000 */
[----:B------:R-:W-:Y:S03]  /*72f0*/  STL [R1+0x350], R4 ;  /* 0x0003500401007387 */ /* 0x000fe60000100800 */
[----:B------:R-:W-:-:S04]  /*7300*/  @!P5 IMAD.IADD R9, R9, 0x1, -R0 ;  /* 0x000000010909d824 */ /* 0x000fc800078e0a00 */
[----:B------:R-:W-:Y:S01]  /*7310*/  @!P2 IMAD.IADD R10, R10, 0x1, -R0 ;  /* 0x000000010a0aa824 */ /* 0x000fe200078e0a00 */
[----:B------:R-:W-:Y:S01]  /*7320*/  ISETP.GE.AND P2, PT, R29, RZ, PT ;  /* 0x000000ff1d00720c */ /* 0x000fe20003f46270 */
[----:B------:R-:W-:Y:S01]  /*7330*/  IMAD.HI.U32 R6, R5, R12, RZ ;  /* 0x0000000c05067227 */ /* 0x000fe200078e00ff */
[----:B------:R-:W2:Y:S03]  /*7340*/  LDL.LU R29, [R1+0x88] ;  /* 0x00008800011d7983 */ /* 0x000ea60000300800 */
[----:B------:R-:W-:-:S04]  /*7350*/  IMAD.MOV R6, RZ, RZ, -R6 ;  /* 0x000000ffff067224 */ /* 0x000fc800078e0a06 */
[----:B------:R-:W-:Y:S01]  /*7360*/  IMAD R12, R0, R6, R12 ;  /* 0x00000006000c7224 */ /* 0x000fe200078e020c */
[----:B------:R-:W-:Y:S02]  /*7370*/  IABS R6, R25 ;  /* 0x0000001900067213 */ /* 0x000fe40000000000 */
[----:B----4-:R-:W-:Y:S01]  /*7380*/  ISETP.GE.AND P0, PT, R16, RZ, PT ;  /* 0x000000ff1000720c */ /* 0x010fe20003f06270 */
[----:B------:R-:W-:-:S04]  /*7390*/  IMAD.MOV.U32 R16, RZ, RZ, R7 ;  /* 0x000000ffff107224 */ /* 0x000fc800078e0007 */
[----:B------:R-:W-:-:S05]  /*73a0*/  @!P4 IMAD.MOV R16, RZ, RZ, -R16 ;  /* 0x000000ffff10c224 */ /* 0x000fca00078e0a10 */
[----:B------:R0:W-:Y:S01]  /*73b0*/  STL [R1+0x34c], R16 ;  /* 0x00034c1001007387 */ /* 0x0001e20000100800 */
[----:B------:R-:W-:-:S03]  /*73c0*/  ISETP.GE.AND P4, PT, R23, RZ, PT ;  /* 0x000000ff1700720c */ /* 0x000fc60003f86270 */
[----:B------:R-:W3:Y:S01]  /*73d0*/  LDL.LU R23, [R1+0x8c] ;  /* 0x00008c0001177983 */ /* 0x000ee20000300800 */
[----:B0-----:R-:W-:-:S04]  /*73e0*/  IMAD.MOV.U32 R16, RZ, RZ, R9 ;  /* 0x000000ffff107224 */ /* 0x001fc800078e0009 */
[----:B------:R-:W-:Y:S02]  /*73f0*/  @!P3 IMAD.MOV R16, RZ, RZ, -R16 ;  /* 0x000000ffff10b224 */ /* 0x000fe400078e0a10 */
[----:B------:R-:W-:Y:S02]  /*7400*/  IMAD.MOV.U32 R9, RZ, RZ, R25 ;  /* 0x000000ffff097224 */ /* 0x000fe400078e0019 */
[----:B------:R-:W-:Y:S01]  /*7410*/  IMAD.MOV.U32 R25, RZ, RZ, R24 ;  /* 0x000000ffff197224 */ /* 0x000fe200078e0018 */
[----:B------:R0:W-:Y:S04]  /*7420*/  STL [R1+0x348], R16 ;  /* 0x0003481001007387 */ /* 0x0001e80000100800 */
[----:B------:R-:W4:Y:S01]  /*7430*/  LDL R24, [R1+0x98] ;  /* 0x0000980001187983 */ /* 0x000f220000100800 */
[----:B------:R-:W-:-:S04]  /*7440*/  IMAD.HI.U32 R14, R5, R2, RZ ;  /* 0x00000002050e7227 */ /* 0x000fc800078e00ff */
[----:B------:R-:W-:Y:S01]  /*7450*/  IMAD.MOV R14, RZ, RZ, -R14 ;  /* 0x000000ffff0e7224 */ /* 0x000fe200078e0a0e */
[----:B-----5:R-:W-:Y:S01]  /*7460*/  IABS R4, R13 ;  /* 0x0000000d00047213 */ /* 0x020fe20000000000 */
[----:B0-----:R-:W5:Y:S02]  /*7470*/  LDL R16, [R1+0x90] ;  /* 0x0000900001107983 */ /* 0x001f640000100800 */
[----:B------:R-:W-:Y:S02]  /*7480*/  IMAD R14, R0, R14, R2 ;  /* 0x0000000e000e7224 */ /* 0x000fe400078e0202 */
[----:B------:R-:W-:-:S03]  /*7490*/  IMAD.HI.U32 R2, R5, R11, RZ ;  /* 0x0000000b05027227 */ /* 0x000fc600078e00ff */
[----:B------:R-:W-:Y:S01]  /*74a0*/  ISETP.GT.U32.AND P6, PT, R0, R14, PT ;  /* 0x0000000e0000720c */ /* 0x000fe20003fc4070 */
[----:B------:R-:W-:-:S04]  /*74b0*/  IMAD.MOV R2, RZ, RZ, -R2 ;  /* 0x000000ffff027224 */ /* 0x000fc800078e0a02 */
[----:B------:R-:W-:-:S05]  /*74c0*/  IMAD R2, R0, R2, R11 ;  /* 0x0000000200027224 */ /* 0x000fca00078e020b */
[----:B------:R-:W-:-:S03]  /*74d0*/  ISETP.GT.U32.AND P5, PT, R0, R2, PT ;  /* 0x000000020000720c */ /* 0x000fc60003fa4070 */
[----:B------:R-:W-:Y:S01]  /*74e0*/  @!P6 IMAD.IADD R14, R14, 0x1, -R0 ;  /* 0x000000010e0ee824 */ /* 0x000fe200078e0a00 */
[----:B------:R-:W-:Y:S01]  /*74f0*/  ISETP.GT.U32.AND P6, PT, R0, R12, PT ;  /* 0x0000000c0000720c */ /* 0x000fe20003fc4070 */
[----:B------:R-:W-:-:S08]  /*7500*/  IMAD.HI.U32 R11, R5, R4, RZ ;  /* 0x00000004050b7227 */ /* 0x000fd000078e00ff */
[----:B------:R-:W-:Y:S01]  /*7510*/  @!P5 IMAD.IADD R2, R2, 0x1, -R0 ;  /* 0x000000010202d824 */ /* 0x000fe200078e0a00 */
[----:B------:R-:W-:-:S03]  /*7520*/  ISETP.GT.U32.AND P5, PT, R0, R14, PT ;  /* 0x0000000e0000720c */ /* 0x000fc60003fa4070 */
[----:B------:R-:W-:Y:S01]  /*7530*/  @!P6 IMAD.IADD R12, R12, 0x1, -R0 ;  /* 0x000000010c0ce824 */ /* 0x000fe200078e0a00 */
[----:B------:R-:W-:Y:S02]  /*7540*/  ISETP.GT.U32.AND P6, PT, R0, R2, PT ;  /* 0x000000020000720c */ /* 0x000fe40003fc4070 */
[----:B------:R-:W-:Y:S01]  /*7550*/  ISETP.GE.AND P1, PT, R8, RZ, PT ;  /* 0x000000ff0800720c */ /* 0x000fe20003f26270 */
[----:B------:R-:W-:-:S04]  /*7560*/  IMAD.MOV R11, RZ, RZ, -R11 ;  /* 0x000000ffff0b7224 */ /* 0x000fc800078e0a0b */
[----:B------:R-:W-:Y:S02]  /*7570*/  IMAD R4, R0, R11, R4 ;  /* 0x0000000b00047224 */ /* 0x000fe400078e0204 */
[----:B------:R-:W-:Y:S02]  /*7580*/  @!P5 IMAD.IADD R14, R14, 0x1, -R0 ;  /* 0x000000010e0ed824 */ /* 0x000fe400078e0a00 */
[----:B------:R-:W-:Y:S02]  /*7590*/  IMAD.MOV.U32 R11, RZ, RZ, R9 ;  /* 0x000000ffff0b7224 */ /* 0x000fe400078e0009 */
[----:B------:R-:W-:Y:S02]  /*75a0*/  IMAD.MOV.U32 R9, RZ, RZ, R14 ;  /* 0x000000ffff097224 */ /* 0x000fe400078e000e */
[----:B------:R-:W-:Y:S02]  /*75b0*/  @!P6 IMAD.IADD R2, R2, 0x1, -R0 ;  /* 0x000000010202e824 */ /* 0x000fe400078e0a00 */
[----:B------:R-:W-:-:S02]  /*75c0*/  @!P1 IMAD.MOV R10, RZ, RZ, -R10 ;  /* 0x000000ffff0a9224 */ /* 0x000fc400078e0a0a */
[----:B------:R-:W-:Y:S02]  /*75d0*/  @!P0 IMAD.MOV R9, RZ, RZ, -R9 ;  /* 0x000000ffff098224 */ /* 0x000fe400078e0a09 */
[----:B------:R-:W-:Y:S01]  /*75e0*/  @!P2 IMAD.MOV R2, RZ, RZ, -R2 ;  /* 0x000000ffff02a224 */ /* 0x000fe200078e0a02 */
[----:B------:R-:W-:Y:S04]  /*75f0*/  STL [R1+0x338], R10 ;  /* 0x0003380a01007387 */ /* 0x000fe80000100800 */
[----:B------:R-:W-:Y:S04]  /*7600*/  STL [R1+0x334], R9 ;  /* 0x0003340901007387 */ /* 0x000fe80000100800 */
[----:B------:R4:W-:Y:S02]  /*7610*/  STL [R1+0x330], R2 ;  /* 0x0003300201007387 */ /* 0x0009e40000100800 */
[----:B----4-:R-:W-:-:S02]  /*7620*/  IABS R2, R24 ;  /* 0x0000001800027213 */ /* 0x010fc40000000000 */
[----:B------:R-:W4:Y:S01]  /*7630*/  LDL R24, [R1+0x9c] ;  /* 0x00009c0001187983 */ /* 0x000f220000100800 */
[----:B------:R-:W-:-:S04]  /*7640*/  IMAD.HI.U32 R7, R5, R6, RZ ;  /* 0x0000000605077227 */ /* 0x000fc800078e00ff */
[----:B------:R-:W-:-:S04]  /*7650*/  IMAD.MOV R7, RZ, RZ, -R7 ;  /* 0x000000ffff077224 */ /* 0x000fc800078e0a07 */
[----:B------:R-:W-:-:S05]  /*7660*/  IMAD R6, R0, R7, R6 ;  /* 0x0000000700067224 */ /* 0x000fca00078e0206 */
[----:B------:R-:W-:Y:S02]  /*7670*/  ISETP.GT.U32.AND P5, PT, R0, R6, PT ;  /* 0x000000060000720c */ /* 0x000fe40003fa4070 */
[----:B------:R-:W-:-:S05]  /*7680*/  IABS R8, R15 ;  /* 0x0000000f00087213 */ /* 0x000fca0000000000 */
[----:B------:R-:W-:Y:S01]  /*7690*/  IMAD.HI.U32 R7, R5, R8, RZ ;  /* 0x0000000805077227 */ /* 0x000fe200078e00ff */
[----:B---3--:R-:W-:-:S05]  /*76a0*/  IABS R10, R23 ;  /* 0x00000017000a7213 */ /* 0x008fca0000000000 */
[----:B------:R-:W-:Y:S02]  /*76b0*/  @!P5 IMAD.IADD R6, R6, 0x1, -R0 ;  /* 0x000000010606d824 */ /* 0x000fe400078e0a00 */
[----:B------:R-:W-:-:S03]  /*76c0*/  IMAD.MOV R7, RZ, RZ, -R7 ;  /* 0x000000ffff077224 */ /* 0x000fc600078e0a07 */
[C---:B------:R-:W-:Y:S01]  /*76d0*/  ISETP.GT.U32.AND P5, PT, R0.reuse, R6, PT ;  /* 0x000000060000720c */ /* 0x040fe20003fa4070 */
[----:B------:R-:W-:Y:S02]  /*76e0*/  IMAD R7, R0, R7, R8 ;  /* 0x0000000700077224 */ /* 0x000fe400078e0208 */
[----:B------:R-:W-:-:S04]  /*76f0*/  IMAD.HI.U32 R8, R5, R10, RZ ;  /* 0x0000000a05087227 */ /* 0x000fc800078e00ff */
[----:B------:R-:W-:Y:S01]  /*7700*/  IMAD.MOV R14, RZ, RZ, -R8 ;  /* 0x000000ffff0e7224 */ /* 0x000fe200078e0a08 */
[----:B------:R-:W-:Y:S02]  /*7710*/  ISETP.GE.AND P0, PT, R13, RZ, PT ;  /* 0x000000ff0d00720c */ /* 0x000fe40003f06270 */
[----:B------:R-:W-:Y:S01]  /*7720*/  ISETP.GE.AND P2, PT, R15, RZ, PT ;  /* 0x000000ff0f00720c */ /* 0x000fe20003f46270 */
[----:B------:R-:W-:Y:S01]  /*7730*/  IMAD R10, R0, R14, R10 ;  /* 0x0000000e000a7224 */ /* 0x000fe200078e020a */
[----:B--2---:R-:W-:Y:S01]  /*7740*/  IABS R13, R29 ;  /* 0x0000001d000d7213 */ /* 0x004fe20000000000 */
[----:B------:R-:W-:Y:S01]  /*7750*/  @!P5 IMAD.IADD R6, R6, 0x1, -R0 ;  /* 0x000000010606d824 */ /* 0x000fe200078e0a00 */
[----:B------:R-:W2:Y:S01]  /*7760*/  LDL R14, [R1+0xa0] ;  /* 0x0000a000010e7983 */ /* 0x000ea20000100800 */
[----:B------:R-:W-:Y:S02]  /*7770*/  ISETP.GE.AND P5, PT, R29, RZ, PT ;  /* 0x000000ff1d00720c */ /* 0x000fe40003fa6270 */
[----:B------:R-:W-:Y:S01]  /*7780*/  ISETP.GE.AND P1, PT, R11, RZ, PT ;  /* 0x000000ff0b00720c */ /* 0x000fe20003f26270 */
[----:B------:R-:W3:Y:S01]  /*7790*/  LDL R15, [R1+0xa4] ;  /* 0x0000a400010f7983 */ /* 0x000ee20000100800 */
[----:B-----5:R-:W-:-:S03]  /*77a0*/  IABS R11, R16 ;  /* 0x00000010000b7213 */ /* 0x020fc60000000000 */
[----:B------:R-:W5:Y:S01]  /*77b0*/  LDL R29, [R1+0xa8] ;  /* 0x0000a800011d7983 */ /* 0x000f620000100800 */
[----:B------:R-:W-:Y:S02]  /*77c0*/  ISETP.GT.U32.AND P3, PT, R0, R12, PT ;  /* 0x0000000c0000720c */ /* 0x000fe40003f64070 */
[----:B----4-:R-:W-:Y:S02]  /*77d0*/  IABS R16, R24 ;  /* 0x0000001800107213 */ /* 0x010fe40000000000 */
[----:B------:R-:W4:Y:S09]  /*77e0*/  LDL R24, [R1+0xac] ;  /* 0x0000ac0001187983 */ /* 0x000f320000100800 */
[----:B------:R-:W-:Y:S01]  /*77f0*/  @!P3 IMAD.IADD R12, R12, 0x1, -R0 ;  /* 0x000000010c0cb824 */ /* 0x000fe200078e0a00 */
[----:B------:R-:W-:-:S13]  /*7800*/  ISETP.GT.U32.AND P3, PT, R0, R7, PT ;  /* 0x000000070000720c */ /* 0x000fda0003f64070 */
[----:B------:R-:W-:-:S05]  /*7810*/  @!P3 IMAD.IADD R7, R7, 0x1, -R0 ;  /* 0x000000010707b824 */ /* 0x000fca00078e0a00 */
[C---:B------:R-:W-:Y:S01]  /*7820*/  ISETP.GT.U32.AND P3, PT, R0.reuse, R7, PT ;  /* 0x000000070000720c */ /* 0x040fe20003f64070 */
[----:B------:R-:W-:Y:S01]  /*7830*/  IMAD.HI.U32 R9, R5, R13, RZ ;  /* 0x0000000d05097227 */ /* 0x000fe200078e00ff */
[----:B------:R-:W-:-:S03]  /*7840*/  ISETP.GT.U32.AND P6, PT, R0, R4, PT ;  /* 0x000000040000720c */ /* 0x000fc60003fc4070 */
[----:B------:R-:W-:-:S04]  /*7850*/  IMAD.MOV R9, RZ, RZ, -R9 ;  /* 0x000000ffff097224 */ /* 0x000fc800078e0a09 */
[----:B------:R-:W-:-:S04]  /*7860*/  IMAD R13, R0, R9, R13 ;  /* 0x00000009000d7224 */ /* 0x000fc800078e020d */
[----:B------:R-:W-:Y:S01]  /*7870*/  @!P3 IMAD.IADD R7, R7, 0x1, -R0 ;  /* 0x000000010707b824 */ /* 0x000fe200078e0a00 */
[----:B------:R-:W-:Y:S01]  /*7880*/  ISETP.GT.U32.AND P3, PT, R0, R10, PT ;  /* 0x0000000a0000720c */ /* 0x000fe20003f64070 */
[----:B------:R-:W-:-:S04]  /*7890*/  IMAD.HI.U32 R9, R5, R11, RZ ;  /* 0x0000000b05097227 */ /* 0x000fc800078e00ff */
[----:B------:R-:W-:-:S04]  /*78a0*/  IMAD.HI.U32 R8, R5, R2, RZ ;  /* 0x0000000205087227 */ /* 0x000fc800078e00ff */
[----:B------:R-:W-:Y:S02]  /*78b0*/  IMAD.MOV R9, RZ, RZ, -R9 ;  /* 0x000000ffff097224 */ /* 0x000fe400078e0a09 */
[----:B------:R-:W-:Y:S02]  /*78c0*/  IMAD.MOV R8, RZ, RZ, -R8 ;  /* 0x000000ffff087224 */ /* 0x000fe400078e0a08 */
[----:B------:R-:W-:Y:S02]  /*78d0*/  IMAD R11, R0, R9, R11 ;  /* 0x00000009000b7224 */ /* 0x000fe400078e020b */
[----:B------:R-:W-:-:S04]  /*78e0*/  IMAD.HI.U32 R9, R5, R16, RZ ;  /* 0x0000001005097227 */ /* 0x000fc800078e00ff */
[--C-:B------:R-:W-:Y:S02]  /*78f0*/  @!P3 IMAD.IADD R10, R10, 0x1, -R0.reuse ;  /* 0x000000010a0ab824 */ /* 0x100fe400078e0a00 */
[----:B------:R-:W-:Y:S02]  /*7900*/  @!P6 IMAD.IADD R4, R4, 0x1, -R0 ;  /* 0x000000010404e824 */ /* 0x000fe400078e0a00 */
[C---:B------:R-:W-:Y:S01]  /*7910*/  IMAD R2, R0.reuse, R8, R2 ;  /* 0x0000000800027224 */ /* 0x040fe200078e0202 */
[----:B--2---:R-:W-:Y:S01]  /*7920*/  IABS R8, R14 ;  /* 0x0000000e00087213 */ /* 0x004fe20000000000 */
[----:B------:R-:W-:Y:S01]  /*7930*/  IMAD.MOV R9, RZ, RZ, -R9 ;  /* 0x000000ffff097224 */ /* 0x000fe200078e0a09 */
[----:B---3--:R-:W-:Y:S01]  /*7940*/  IABS R14, R15 ;  /* 0x0000000f000e7213 */ /* 0x008fe20000000000 */
[----:B------:R0:W-:Y:S01]  /*7950*/  STL [R1+0x31cc], R10 ;  /* 0x0031cc0a01007387 */ /* 0x0001e20000100800 */
[----:B-----5:R-:W-:Y:S01]  /*7960*/  IABS R15, R29 ;  /* 0x0000001d000f7213 */ /* 0x020fe20000000000 */
[C---:B------:R-:W-:Y:S01]  /*7970*/  IMAD R16, R0.reuse, R9, R16 ;  /* 0x0000000900107224 */ /* 0x040fe200078e0210 */
[C---:B------:R-:W-:Y:S01]  /*7980*/  ISETP.GT.U32.AND P6, PT, R0.reuse, R4, PT ;  /* 0x000000040000720c */ /* 0x040fe20003fc4070 */
[----:B------:R-:W-:Y:S01]  /*7990*/  IMAD.MOV.U32 R29, RZ, RZ, R18 ;  /* 0x000000ffff1d7224 */ /* 0x000fe200078e0012 */
[----:B------:R-:W-:Y:S01]  /*79a0*/  ISETP.GT.U32.AND P3, PT, R0, R2, PT ;  /* 0x000000020000720c */ /* 0x000fe20003f64070 */
[----:B------:R-:W-:-:S04]  /*79b0*/  IMAD.HI.U32 R18, R5, R15, RZ ;  /* 0x0000000f05127227 */ /* 0x000fc800078e00ff */
[----:B0-----:R-:W-:Y:S02]  /*79c0*/  IMAD.MOV.U32 R10, RZ, RZ, R25 ;  /* 0x000000ffff0a7224 */ /* 0x001fe400078e0019 */
[----:B------:R-:W-:Y:S02]  /*79d0*/  IMAD.MOV.U32 R25, RZ, RZ, R22 ;  /* 0x000000ffff197224 */ /* 0x000fe400078e0016 */
[----:B------:R-:W-:Y:S02]  /*79e0*/  IMAD.MOV.U32 R22, RZ, RZ, R17 ;  /* 0x000000ffff167224 */ /* 0x000fe400078e0011 */
[----:B------:R-:W-:-:S04]  /*79f0*/  IMAD.HI.U32 R17, R5, R8, RZ ;  /* 0x0000000805117227 */ /* 0x000fc800078e00ff */
[----:B------:R-:W-:Y:S02]  /*7a00*/  IMAD.MOV R17, RZ, RZ, -R17 ;  /* 0x000000ffff117224 */ /* 0x000fe400078e0a11 */
[----:B------:R-:W-:Y:S02]  /*7a10*/  IMAD.MOV R18, RZ, RZ, -R18 ;  /* 0x000000ffff127224 */ /* 0x000fe400078e0a12 */
[----:B------:R-:W-:Y:S02]  /*7a20*/  @!P4 IMAD.MOV R12, RZ, RZ, -R12 ;  /* 0x000000ffff0cc224 */ /* 0x000fe400078e0a0c */
[C---:B------:R-:W-:Y:S02]  /*7a30*/  IMAD R8, R0.reuse, R17, R8 ;  /* 0x0000001100087224 */ /* 0x040fe400078e0208 */
[----:B------:R-:W-:Y:S01]  /*7a40*/  IMAD R15, R0, R18, R15 ;  /* 0x00000012000f7224 */ /* 0x000fe200078e020f */
[----:B------:R-:W2:Y:S01]  /*7a50*/  LDL.LU R17, [R1+0x31c] ;  /* 0x00031c0001117983 */ /* 0x000ea20000300800 */
[----:B------:R-:W-:-:S02]  /*7a60*/  @!P6 IMAD.IADD R4, R4, 0x1, -R0 ;  /* 0x000000010404e824 */ /* 0x000fc400078e0a00 */
[----:B------:R-:W-:Y:S02]  /*7a70*/  IMAD.MOV.U32 R18, RZ, RZ, R10 ;  /* 0x000000ffff127224 */ /* 0x000fe400078e000a */
[----:B------:R-:W-:Y:S02]  /*7a80*/  IMAD.MOV.U32 R10, RZ, RZ, R6 ;  /* 0x000000ffff0a7224 */ /* 0x000fe400078e0006 */
[----:B------:R-:W-:Y:S01]  /*7a90*/  @!P3 IMAD.IADD R2, R2, 0x1, -R0 ;  /* 0x000000010202b824 */ /* 0x000fe200078e0a00 */
[----:B------:R-:W-:Y:S01]  /*7aa0*/  ISETP.GE.AND P3, PT, R23, RZ, PT ;  /* 0x000000ff1700720c */ /* 0x000fe20003f66270 */
[----:B------:R-:W-:Y:S02]  /*7ab0*/  IMAD.MOV.U32 R23, RZ, RZ, R20 ;  /* 0x000000ffff177224 */ /* 0x000fe400078e0014 */
[----:B------:R-:W-:Y:S02]  /*7ac0*/  @!P1 IMAD.MOV R10, RZ, RZ, -R10 ;  /* 0x000000ffff0a9224 */ /* 0x000fe400078e0a0a */
[----:B------:R-:W-:Y:S01]  /*7ad0*/  @!P2 IMAD.MOV R7, RZ, RZ, -R7 ;  /* 0x000000ffff07a224 */ /* 0x000fe200078e0a07 */
[----:B----4-:R-:W-:Y:S01]  /*7ae0*/  IABS R9, R24 ;  /* 0x0000001800097213 */ /* 0x010fe20000000000 */
[----:B------:R-:W-:-:S02]  /*7af0*/  IMAD.MOV.U32 R24, RZ, RZ, R19 ;  /* 0x000000ffff187224 */ /* 0x000fc400078e0013 */
[----:B------:R-:W-:-:S04]  /*7b00*/  IMAD.HI.U32 R19, R5, R14, RZ ;  /* 0x0000000e05137227 */ /* 0x000fc800078e00ff */
[----:B------:R-:W-:-:S04]  /*7b10*/  IMAD.MOV R19, RZ, RZ, -R19 ;  /* 0x000000ffff137224 */ /* 0x000fc800078e0a13 */
[----:B------:R-:W-:Y:S02]  /*7b20*/  IMAD R14, R0, R19, R14 ;  /* 0x00000013000e7224 */ /* 0x000fe400078e020e */
[----:B------:R-:W3:Y:S04]  /*7b30*/  LDL.LU R19, [R1+0x150] ;  /* 0x0001500001137983 */ /* 0x000ee80000300800 */
[----:B------:R-:W4:Y:S01]  /*7b40*/  LDL R6, [R1+0xb0] ;  /* 0x0000b00001067983 */ /* 0x000f220000100800 */
[----:B------:R-:W-:-:S03]  /*7b50*/  IMAD.HI.U32 R20, R5, R9, RZ ;  /* 0x0000000905147227 */ /* 0x000fc600078e00ff */
[----:B------:R0:W-:Y:S01]  /*7b60*/  STL [R1+0x318], R12 ;  /* 0x0003180c01007387 */ /* 0x0001e20000100800 */
[----:B------:R-:W-:Y:S02]  /*7b70*/  IMAD.MOV R20, RZ, RZ, -R20 ;  /* 0x000000ffff147224 */ /* 0x000fe400078e0a14 */
[----:B0-----:R-:W-:Y:S02]  /*7b80*/  IMAD.MOV.U32 R12, RZ, RZ, R4 ;  /* 0x000000ffff0c7224 */ /* 0x001fe400078e0004 */
[----:B------:R-:W5:Y:S02]  /*7b90*/  LDL R4, [R1+0xb4] ;  /* 0x0000b40001047983 */ /* 0x000f640000100800 */
[----:B------:R-:W-:Y:S02]  /*7ba0*/  @!P0 IMAD.MOV R12, RZ, RZ, -R12 ;  /* 0x000000ffff0c8224 */ /* 0x000fe400078e0a0c */
[----:B------:R0:W-:Y:S01]  /*7bb0*/  STL [R1+0x314], R10 ;  /* 0x0003140a01007387 */ /* 0x0001e20000100800 */
[----:B------:R-:W-:-:S03]  /*7bc0*/  IMAD R9, R0, R20, R9 ;  /* 0x0000001400097224 */ /* 0x000fc600078e0209 */
[----:B0-----:R-:W2:Y:S04]  /*7bd0*/  LDL.LU R10, [R1+0x31cc] ;  /* 0x0031cc00010a7983 */ /* 0x001ea80000300800 */
[----:B------:R0:W-:Y:S04]  /*7be0*/  STL [R1+0x310], R12 ;  /* 0x0003100c01007387 */ /* 0x0001e80000100800 */
[----:B0-----:R-:W3:Y:S04]  /*7bf0*/  LDL.LU R12, [R1+0x90] ;  /* 0x00009000010c7983 */ /* 0x001ee80000300800 */
[----:B------:R0:W-:Y:S04]  /*7c00*/  STL [R1+0x30c], R7 ;  /* 0x00030c0701007387 */ /* 0x0001e80000100800 */
[----:B------:R-:W2:Y:S01]  /*7c10*/  LDL.LU R20, [R1+0xb8] ;  /* 0x0000b80001147983 */ /* 0x000ea20000300800 */
[----:B------:R-:W-:-:S13]  /*7c20*/  ISETP.GT.U32.AND P2, PT, R0, R2, PT ;  /* 0x000000020000720c */ /* 0x000fda0003f44070 */
[----:B------:R-:W-:Y:S01]  /*7c30*/  @!P2 IMAD.IADD R2, R2, 0x1, -R0 ;  /* 0x000000010202a824 */ /* 0x000fe200078e0a00 */
[----:B----4-:R-:W-:-:S05]  /*7c40*/  IABS R6, R6 ;  /* 0x0000000600067213 */ /* 0x010fca0000000000 */
[----:B0-----:R-:W-:Y:S01]  /*7c50*/  IMAD.HI.U32 R7, R5, R6, RZ ;  /* 0x0000000605077227 */ /* 0x001fe200078e00ff */
[----:B-----5:R-:W-:Y:S02]  /*7c60*/  IABS R4, R4 ;  /* 0x0000000400047213 */ /* 0x020fe40000000000 */
[----:B---3--:R-:W-:-:S03]  /*7c70*/  ISETP.GE.AND P2, PT, R12, RZ, PT ;  /* 0x000000ff0c00720c */ /* 0x008fc60003f46270 */
[----:B------:R-:W-:Y:S01]  /*7c80*/  IMAD.HI.U32 R12, R5, R4, RZ ;  /* 0x00000004050c7227 */ /* 0x000fe200078e00ff */
[----:B--2---:R-:W-:Y:S04]  /*7c90*/  STL [R1+0x31c4], R20 ;  /* 0x0031c41401007387 */ /* 0x004fe80000100800 */
[----:B------:R0:W-:Y:S04]  /*7ca0*/  STL [R1+0x31c8], R28 ;  /* 0x0031c81c01007387 */ /* 0x0001e80000100800 */
[----:B0-----:R-:W2:Y:S04]  /*7cb0*/  LDL.LU R28, [R1+0x98] ;  /* 0x00009800011c7983 */ /* 0x001ea80000300800 */
[----:B------:R-:W3:Y:S04]  /*7cc0*/  LDL.LU R20, [R1+0x9c] ;  /* 0x00009c0001147983 */ /* 0x000ee80000300800 */
[----:B------:R0:W-:Y:S04]  /*7cd0*/  STL [R1+0x31bc], R5 ;  /* 0x0031bc0501007387 */ /* 0x0001e80000100800 */
[----:B0-----:R-:W4:Y:S01]  /*7ce0*/  LDL.LU R5, [R1+0xa0] ;  /* 0x0000a00001057983 */ /* 0x001f220000300800 */
[----:B------:R-:W-:-:S13]  /*7cf0*/  ISETP.GT.U32.AND P6, PT, R0, R13, PT ;  /* 0x0000000d0000720c */ /* 0x000fda0003fc4070 */
[----:B------:R-:W-:Y:S01]  /*7d00*/  @!P6 IMAD.IADD R13, R13, 0x1, -R0 ;  /* 0x000000010d0de824 */ /* 0x000fe200078e0a00 */
[C---:B------:R-:W-:Y:S02]  /*7d10*/  ISETP.GT.U32.AND P6, PT, R0.reuse, R11, PT ;  /* 0x0000000b0000720c */ /* 0x040fe40003fc4070 */
[C---:B------:R-:W-:Y:S02]  /*7d20*/  ISETP.GT.U32.AND P1, PT, R0.reuse, R10, PT ;  /* 0x0000000a0000720c */ /* 0x040fe40003f24070 */
[----:B------:R-:W-:-:S09]  /*7d30*/  ISETP.GT.U32.AND P4, PT, R0, R13, PT ;  /* 0x0000000d0000720c */ /* 0x000fd20003f84070 */
[----:B------:R-:W-:-:S05]  /*7d40*/  @!P6 IMAD.IADD R11, R11, 0x1, -R0 ;  /* 0x000000010b0be824 */ /* 0x000fca00078e0a00 */
[C---:B------:R-:W-:Y:S02]  /*7d50*/  ISETP.GT.U32.AND P0, PT, R0.reuse, R11, PT ;  /* 0x0000000b0000720c */ /* 0x040fe40003f04070 */
[C---:B------:R-:W-:Y:S01]  /*7d60*/  ISETP.GT.U32.AND P6, PT, R0.reuse, R16, PT ;  /* 0x000000100000720c */ /* 0x040fe20003fc4070 */
[--C-:B------:R-:W-:Y:S01]  /*7d70*/  @!P4 IMAD.IADD R13, R13, 0x1, -R0.reuse ;  /* 0x000000010d0dc824 */ /* 0x100fe200078e0a00 */
[----:B------:R-:W-:Y:S01]  /*7d80*/  ISETP.GT.U32.AND P4, PT, R0, R8, PT ;  /* 0x000000080000720c */ /* 0x000fe20003f84070 */
[----:B------:R-:W-:Y:S01]  /*7d90*/  @!P1 IMAD.IADD R10, R10, 0x1, -R0 ;  /* 0x000000010a0a9824 */ /* 0x000fe200078e0a00 */
[----:B------:R-:W-:-:S07]  /*7da0*/  ISETP.GT.U32.AND P1, PT, R0, R14, PT ;  /* 0x0000000e0000720c */ /* 0x000fce0003f24070 */
[--C-:B------:R-:W-:Y:S01]  /*7db0*/  @!P0 IMAD.IADD R11, R11, 0x1, -R0.reuse ;  /* 0x000000010b0b8824 */ /* 0x100fe200078e0a00 */
[----:B------:R-:W-:Y:S01]  /*7dc0*/  ISETP.GT.U32.AND P0, PT, R0, R15, PT ;  /* 0x0000000f0000720c */ /* 0x000fe20003f04070 */
[--C-:B------:R-:W-:Y:S02]  /*7dd0*/  @!P6 IMAD.IADD R16, R16, 0x1, -R0.reuse ;  /* 0x000000011010e824 */ /* 0x100fe400078e0a00 */
[--C-:B------:R-:W-:Y:S02]  /*7de0*/  @!P4 IMAD.IADD R8, R8, 0x1, -R0.reuse ;  /* 0x000000010808c824 */ /* 0x100fe400078e0a00 */
[----:B------:R-:W-:Y:S01]  /*7df0*/  @!P1 IMAD.IADD R14, R14, 0x1, -R0 ;  /* 0x000000010e0e9824 */ /* 0x000fe200078e0a00 */
[----:B------:R-:W-:Y:S01]  /*7e00*/  ISETP.GT.U32.AND P6, PT, R0, R16, PT ;  /* 0x000000100000720c */ /* 0x000fe20003fc4070 */
[----:B------:R-:W-:Y:S02]  /*7e10*/  @!P5 IMAD.MOV R13, RZ, RZ, -R13 ;  /* 0x000000ffff0dd224 */ /* 0x000fe400078e0a0d */
[----:B------:R-:W-:-:S02]  /*7e20*/  @!P3 IMAD.MOV R10, RZ, RZ, -R10 ;  /* 0x000000ffff0ab224 */ /* 0x000fc400078e0a0a */
[----:B------:R-:W-:Y:S02]  /*7e30*/  IMAD.MOV R12, RZ, RZ, -R12 ;  /* 0x000000ffff0c7224 */ /* 0x000fe400078e0a0c */
[----:B------:R-:W-:Y:S02]  /*7e40*/  @!P0 IMAD.IADD R15, R15, 0x1, -R0 ;  /* 0x000000010f0f8824 */ /* 0x000fe400078e0a00 */
[----:B------:R-:W-:-:S04]  /*7e50*/  IMAD R4, R0, R12, R4 ;  /* 0x0000000c00047224 */ /* 0x000fc800078e0204 */
[----:B------:R-:W-:Y:S01]  /*7e60*/  @!P6 IMAD.IADD R16, R16, 0x1, -R0 ;  /* 0x000000011010e824 */ /* 0x000fe200078e0a00 */
[----:B--2---:R-:W-:Y:S02]  /*7e70*/  ISETP.GE.AND P4, PT, R28, RZ, PT ;  /* 0x000000ff1c00720c */ /* 0x004fe40003f86270 */
[----:B------:R-:W2:Y:S01]  /*7e80*/  LDL.LU R28, [R1+0x31c8] ;  /* 0x0031c800011c7983 */ /* 0x000ea20000300800 */
[----:B---3--:R-:W-:-:S03]  /*7e90*/  ISETP.GE.AND P1, PT, R20, RZ, PT ;  /* 0x000000ff1400720c */ /* 0x008fc60003f26270 */
[----:B------:R-:W3:Y:S04]  /*7ea0*/  LDL.LU R20, [R1+0x31c4] ;  /* 0x0031c40001147983 */ /* 0x000ee80000300800 */
[----:B------:R-:W-:Y:S01]  /*7eb0*/  STL [R1+0x31c0], R18 ;  /* 0x0031c01201007387 */ /* 0x000fe20000100800 */
[----:B----4-:R-:W-:Y:S01]  /*7ec0*/  ISETP.GE.AND P0, PT, R5, RZ, PT ;  /* 0x000000ff0500720c */ /* 0x010fe20003f06270 */
[----:B------:R-:W-:Y:S02]  /*7ed0*/  IMAD.MOV.U32 R5, RZ, RZ, R11 ;  /* 0x000000ffff057224 */ /* 0x000fe400078e000b */
[----:B------:R-:W4:Y:S04]  /*7ee0*/  LDL.LU R11, [R1+0xbc] ;  /* 0x0000bc00010b7983 */ /* 0x000f280000300800 */
[----:B------:R-:W-:Y:S04]  /*7ef0*/  STL [R1+0x300], R13 ;  /* 0x0003000d01007387 */ /* 0x000fe80000100800 */
[----:B------:R0:W-:Y:S01]  /*7f00*/  STL [R1+0x2fc], R10 ;  /* 0x0002fc0a01007387 */ /* 0x0001e20000100800 */
[----:B------:R-:W-:-:S03]  /*7f10*/  @!P2 IMAD.MOV R5, RZ, RZ, -R5 ;  /* 0x000000ffff05a224 */ /* 0x000fc600078e0a05 */
[----:B0-----:R-:W5:Y:S04]  /*7f20*/  LDL.LU R10, [R1+0xac] ;  /* 0x0000ac00010a7983 */ /* 0x001f680000300800 */
[----:B------:R-:W2:Y:S04]  /*7f30*/  LDL.LU R13, [R1+0xb0] ;  /* 0x0000b000010d7983 */ /* 0x000ea80000300800 */
[----:B------:R-:W3:Y:S01]  /*7f40*/  LDL.LU R12, [R1+0xb4] ;  /* 0x0000b400010c7983 */ /* 0x000ee20000300800 */
[----:B------:R-:W-:-:S03]  /*7f50*/  IMAD.MOV.U32 R18, RZ, RZ, R2 ;  /* 0x000000ffff127224 */ /* 0x000fc600078e0002 */
[----:B------:R0:W-:Y:S04]  /*7f60*/  STL [R1+0x2f8], R5 ;  /* 0x0002f80501007387 */ /* 0x0001e80000100800 */
[----:B------:R-:W4:Y:S01]  /*7f70*/  LDL.LU R2, [R1+0xa4] ;  /* 0x0000a40001027983 */ /* 0x000f220000300800 */
[----:B0-----:R-:W-:-:S03]  /*7f80*/  IMAD.MOV.U32 R5, RZ, RZ, R16 ;  /* 0x000000ffff057224 */ /* 0x001fc600078e0010 */
[----:B------:R-:W5:Y:S01]  /*7f90*/  LDL.LU R16, [R1+0xa8] ;  /* 0x0000a80001107983 */ /* 0x000f620000300800 */
[----:B------:R-:W-:Y:S01]  /*7fa0*/  ISETP.GT.U32.AND P6, PT, R0, R9, PT ;  /* 0x000000090000720c */ /* 0x000fe20003fc4070 */
[----:B------:R-:W-:-:S04]  /*7fb0*/  IMAD.MOV R7, RZ, RZ, -R7 ;  /* 0x000000ffff077224 */ /* 0x000fc800078e0a07 */
[----:B------:R-:W-:Y:S02]  /*7fc0*/  IMAD R6, R0, R7, R6 ;  /* 0x0000000700067224 */ /* 0x000fe400078e0206 */
[----:B------:R-:W-:-:S03]  /*7fd0*/  @!P4 IMAD.MOV R18, RZ, RZ, -R18 ;  /* 0x000000ffff12c224 */ /* 0x000fc600078e0a12 */
[----:B------:R-:W-:-:S03]  /*7fe0*/  ISETP.GT.U32.AND P4, PT, R0, R6, PT ;  /* 0x000000060000720c */ /* 0x000fc60003f84070 */
[----:B------:R-:W-:Y:S01]  /*7ff0*/  @!P6 IMAD.IADD R9, R9, 0x1, -R0 ;  /* 0x000000010909e824 */ /* 0x000fe200078e0a00 */
[----:B------:R-:W-:-:S04]  /*8000*/  ISETP.GT.U32.AND P6, PT, R0, R8, PT ;  /* 0x000000080000720c */ /* 0x000fc80003fc4070 */
[C---:B------:R-:W-:Y:S02]  /*8010*/  ISETP.GT.U32.AND P5, PT, R0.reuse, R9, PT ;  /* 0x000000090000720c */ /* 0x040fe40003fa4070 */
[----:B------:R-:W-:-:S03]  /*8020*/  ISETP.GT.U32.AND P3, PT, R0, R14, PT ;  /* 0x0000000e0000720c */ /* 0x000fc60003f64070 */
[----:B------:R-:W-:-:S04]  /*8030*/  @!P4 IMAD.IADD R6, R6, 0x1, -R0 ;  /* 0x000000010606c824 */ /* 0x000fc800078e0a00 */
[--C-:B------:R-:W-:Y:S02]  /*8040*/  @!P6 IMAD.IADD R8, R8, 0x1, -R0.reuse ;  /* 0x000000010808e824 */ /* 0x100fe400078e0a00 */
[----:B------:R-:W-:Y:S01]  /*8050*/  @!P1 IMAD.MOV R5, RZ, RZ, -R5 ;  /* 0x000000ffff059224 */ /* 0x000fe200078e0a05 */
[----:B------:R0:W-:Y:S01]  /*8060*/  STL [R1+0x2f4], R18 ;  /* 0x0002f41201007387 */ /* 0x0001e20000100800 */
[--C-:B------:R-:W-:Y:S02]  /*8070*/  @!P5 IMAD.IADD R9, R9, 0x1, -R0.reuse ;  /* 0x000000010909d824 */ /* 0x100fe400078e0a00 */
[----:B------:R-:W-:Y:S01]  /*8080*/  @!P3 IMAD.IADD R14, R14, 0x1, -R0 ;  /* 0x000000010e0eb824 */ /* 0x000fe200078e0a00 */
[----:B0-----:R-:W4:Y:S04]  /*8090*/  LDL.LU R18, [R1+0x31c0] ;  /* 0x0031c00001127983 */ /* 0x001f280000300800 */
[----:B------:R0:W-:Y:S04]  /*80a0*/  STL [R1+0x2f0], R5 ;  /* 0x0002f00501007387 */ /* 0x0001e80000100800 */
[----:B0-----:R-:W4:Y:S01]  /*80b0*/  LDL.LU R5, [R1+0x31bc] ;  /* 0x0031bc0001057983 */ /* 0x001f220000300800 */
[----:B---3--:R-:W-:Y:S01]  /*80c0*/  ISETP.GE.AND P4, PT, R12, RZ, PT ;  /* 0x000000ff0c00720c */ /* 0x008fe20003f86270 */
[----:B------:R-:W-:Y:S01]  /*80d0*/  IMAD.MOV.U32 R12, RZ, RZ, R8 ;  /* 0x000000ffff0c7224 */ /* 0x000fe200078e0008 */
[----:B--2---:R-:W-:-:S02]  /*80e0*/  ISETP.GE.AND P5, PT, R13, RZ, PT ;  /* 0x000000ff0d00720c */ /* 0x004fc40003fa6270 */
[----:B------:R-:W2:Y:S01]  /*80f0*/  LDL.LU R13, [R1+0xf0] ;  /* 0x0000f000010d7983 */ /* 0x000ea20000300800 */
[----:B------:R-:W-:-:S05]  /*8100*/  @!P0 IMAD.MOV R12, RZ, RZ, -R12 ;  /* 0x000000ffff0c8224 */ /* 0x000fca00078e0a0c */
[----:B------:R0:W-:Y:S01]  /*8110*/  STL [R1+0x2ec], R12 ;  /* 0x0002ec0c01007387 */ /* 0x0001e20000100800 */
[----:B-----5:R-:W-:-:S03]  /*8120*/  ISETP.GE.AND P3, PT, R16, RZ, PT ;  /* 0x000000ff1000720c */ /* 0x020fc60003f66270 */
[----:B0-----:R-:W3:Y:S04]  /*8130*/  LDL.LU R12, [R1+0xf8] ;  /* 0x0000f800010c7983 */ /* 0x001ee80000300800 */
[----:B------:R-:W5:Y:S01]  /*8140*/  LDL.LU R16, [R1+0xc0] ;  /* 0x0000c00001107983 */ /* 0x000f620000300800 */
[----:B------:R-:W-:Y:S02]  /*8150*/  ISETP.GT.U32.AND P2, PT, R0, R15, PT ;  /* 0x0000000f0000720c */ /* 0x000fe40003f44070 */
[----:B----4-:R-:W-:Y:S02]  /*8160*/  ISETP.GE.AND P1, PT, R2, RZ, PT ;  /* 0x000000ff0200720c */ /* 0x010fe40003f26270 */
[----:B------:R-:W-:Y:S01]  /*8170*/  ISETP.GT.U32.AND P0, PT, R0, R6, PT ;  /* 0x000000060000720c */ /* 0x000fe20003f04070 */
[----:B------:R-:W-:-:S08]  /*8180*/  IMAD.MOV.U32 R8, RZ, RZ, R14 ;  /* 0x000000ffff087224 */ /* 0x000fd000078e000e */
[----:B------:R-:W-:Y:S01]  /*8190*/  @!P2 IMAD.IADD R15, R15, 0x1, -R0 ;  /* 0x000000010f0fa824 */ /* 0x000fe200078e0a00 */
[----:B------:R-:W-:Y:S01]  /*81a0*/  ISETP.GE.AND P2, PT, R10, RZ, PT ;  /* 0x000000ff0a00720c */ /* 0x000fe20003f46270 */
[----:B------:R-:W-:Y:S02]  /*81b0*/  @!P1 IMAD.MOV R8, RZ, RZ, -R8 ;  /* 0x000000ffff089224 */ /* 0x000fe400078e0a08 */
[----:B------:R-:W-:Y:S02]  /*81c0*/  IMAD.MOV.U32 R14, RZ, RZ, R15 ;  /* 0x000000ffff0e7224 */ /* 0x000fe400078e000f */
[----:B------:R-:W-:Y:S01]  /*81d0*/  @!P0 IMAD.IADD R6, R6, 0x1, -R0 ;  /* 0x0000000106068824 */ /* 0x000fe200078e0a00 */
[----:B------:R0:W-:Y:S01]  /*81e0*/  STL [R1+0x2e8], R8 ;  /* 0x0002e80801007387 */ /* 0x0001e20000100800 */
[----:B------:R-:W-:Y:S01]  /*81f0*/  @!P3 IMAD.MOV R14, RZ, RZ, -R14 ;  /* 0x000000ffff0eb224 */ /* 0x000fe200078e0a0e */
[----:B------:R-:W-:Y:S02]  /*8200*/  IABS R7, R20 ;  /* 0x0000001400077213 */ /* 0x000fe40000000000 */
[----:B------:R-:W-:-:S02]  /*8210*/  ISETP.GE.AND P3, PT, R20, RZ, PT ;  /* 0x000000ff1400720c */ /* 0x000fc40003f66270 */
[----:B------:R-:W4:Y:S01]  /*8220*/  LDL.LU R20, [R1+0xfc] ;  /* 0x0000fc0001147983 */ /* 0x000f220000300800 */
[----:B0-----:R-:W-:-:S03]  /*8230*/  IMAD.MOV.U32 R8, RZ, RZ, R9 ;  /* 0x000000ffff087224 */ /* 0x001fc600078e0009 */
[----:B------:R-:W4:Y:S01]  /*8240*/  LDL.LU R15, [R1+0xc4] ;  /* 0x0000c400010f7983 */ /* 0x000f220000300800 */
[----:B------:R-:W-:Y:S02]  /*8250*/  IMAD.MOV.U32 R9, RZ, RZ, R6 ;  /* 0x000000ffff097224 */ /* 0x000fe400078e0006 */
[----:B------:R-:W-:Y:S02]  /*8260*/  @!P2 IMAD.MOV R8, RZ, RZ, -R8 ;  /* 0x000000ffff08a224 */ /* 0x000fe400078e0a08 */
[----:B------:R-:W-:Y:S01]  /*8270*/  @!P5 IMAD.MOV R9, RZ, RZ, -R9 ;  /* 0x000000ffff09d224 */ /* 0x000fe200078e0a09 */
[----:B------:R0:W-:Y:S04]  /*8280*/  STL [R1+0x2e4], R14 ;  /* 0x0002e40e01007387 */ /* 0x0001e80000100800 */
[----:B------:R2:W-:Y:S04]  /*8290*/  STL [R1+0x2e0], R8 ;  /* 0x0002e00801007387 */ /* 0x0005e80000100800 */
[----:B------:R4:W-:Y:S04]  /*82a0*/  STL [R1+0x2dc], R9 ;  /* 0x0002dc0901007387 */ /* 0x0009e80000100800 */
[----:B-----5:R1:W-:Y:S04]  /*82b0*/  STL [R1+0x31b8], R16 ;  /* 0x0031b81001007387 */ /* 0x0203e80000100800 */
[----:B0-----:R-:W5:Y:S01]  /*82c0*/  LDL R14, [R1+0xc8] ;  /* 0x0000c800010e7983 */ /* 0x001f620000100800 */
[----:B------:R-:W-:Y:S01]  /*82d0*/  ISETP.GT.U32.AND P6, PT, R0, R4, PT ;  /* 0x000000040000720c */ /* 0x000fe20003fc4070 */
[----:B------:R-:W-:-:S04]  /*82e0*/  IMAD.HI.U32 R2, R5, R7, RZ ;  /* 0x0000000705027227 */ /* 0x000fc800078e00ff */
[----:B------:R-:W-:-:S04]  /*82f0*/  IMAD.MOV R2, RZ, RZ, -R2 ;  /* 0x000000ffff027224 */ /* 0x000fc800078e0a02 */
[----:B------:R-:W-:-:S04]  /*8300*/  IMAD R2, R0, R2, R7 ;  /* 0x0000000200027224 */ /* 0x000fc800078e0207 */
[----:B------:R-:W-:Y:S01]  /*8310*/  @!P6 IMAD.IADD R4, R4, 0x1, -R0 ;  /* 0x000000010404e824 */ /* 0x000fe200078e0a00 */
[C---:B------:R-:W-:Y:S02]  /*8320*/  ISETP.GT.U32.AND P6, PT, R0.reuse, R2, PT ;  /* 0x000000020000720c */ /* 0x040fe40003fc4070 */
[----:B------:R-:W-:Y:S02]  /*8330*/  IABS R10, R11 ;  /* 0x0000000b000a7213 */ /* 0x000fe40000000000 */
[----:B------:R-:W-:-:S03]  /*8340*/  ISETP.GT.U32.AND P1, PT, R0, R4, PT ;  /* 0x000000040000720c */ /* 0x000fc60003f24070 */
[----:B------:R-:W-:Y:S01]  /*8350*/  IMAD.HI.U32 R7, R5, R10, RZ ;  /* 0x0000000a05077227 */ /* 0x000fe200078e00ff */
[----:B--2---:R-:W-:-:S03]  /*8360*/  IABS R8, R13 ;  /* 0x0000000d00087213 */ /* 0x004fc60000000000 */
[----:B------:R-:W-:Y:S02]  /*8370*/  IMAD.MOV R7, RZ, RZ, -R7 ;  /* 0x000000ffff077224 */ /* 0x000fe400078e0a07 */
[----:B------:R-:W-:Y:S02]  /*8380*/  @!P6 IMAD.IADD R2, R2, 0x1, -R0 ;  /* 0x000000010202e824 */ /* 0x000fe400078e0a00 */
[----:B------:R-:W-:Y:S02]  /*8390*/  IMAD R7, R0, R7, R10 ;  /* 0x0000000700077224 */ /* 0x000fe400078e020a */
[----:B------:R-:W-:Y:S01]  /*83a0*/  @!P1 IMAD.IADD R4, R4, 0x1, -R0 ;  /* 0x0000000104049824 */ /* 0x000fe200078e0a00 */
[----:B---3--:R-:W-:Y:S01]  /*83b0*/  IABS R6, R12 ;  /* 0x0000000c00067213 */ /* 0x008fe20000000000 */
[----:B------:R-:W-:Y:S01]  /*83c0*/  IMAD.HI.U32 R10, R5, R8, RZ ;  /* 0x00000008050a7227 */ /* 0x000fe200078e00ff */
[----:B------:R-:W-:Y:S02]  /*83d0*/  ISETP.GT.U32.AND P6, PT, R0, R2, PT ;  /* 0x000000020000720c */ /* 0x000fe40003fc4070 */
[----:B------:R-:W-:Y:S01]  /*83e0*/  ISETP.GE.AND P2, PT, R11, RZ, PT ;  /* 0x000000ff0b00720c */ /* 0x000fe20003f46270 */
[----:B------:R-:W-:Y:S01]  /*83f0*/  IMAD.MOV.U32 R11, RZ, RZ, R4 ;  /* 0x000000ffff0b7224 */ /* 0x000fe200078e0004 */
[----:B----4-:R-:W-:Y:S01]  /*8400*/  IABS R9, R20 ;  /* 0x0000001400097213 */ /* 0x010fe20000000000 */
[----:B------:R-:W-:Y:S01]  /*8410*/  IMAD.MOV R4, RZ, RZ, -R10 ;  /* 0x000000ffff047224 */ /* 0x000fe200078e0a0a */
[----:B------:R-:W-:Y:S01]  /*8420*/  ISETP.GE.AND P0, PT, R13, RZ, PT ;  /* 0x000000ff0d00720c */ /* 0x000fe20003f06270 */
[----:B------:R-:W-:Y:S01]  /*8430*/  IMAD.HI.U32 R13, R5, R6, RZ ;  /* 0x00000006050d7227 */ /* 0x000fe200078e00ff */
[----:B------:R-:W-:-:S03]  /*8440*/  IABS R10, R16 ;  /* 0x00000010000a7213 */ /* 0x000fc60000000000 */
[----:B------:R-:W-:Y:S02]  /*8450*/  IMAD R4, R0, R4, R8 ;  /* 0x0000000400047224 */ /* 0x000fe400078e0208 */
[----:B------:R-:W-:Y:S02]  /*8460*/  IMAD.MOV.U32 R8, RZ, RZ, R9 ;  /* 0x000000ffff087224 */ /* 0x000fe400078e0009 */
[----:B------:R-:W-:Y:S02]  /*8470*/  @!P4 IMAD.MOV R11, RZ, RZ, -R11 ;  /* 0x000000ffff0bc224 */ /* 0x000fe400078e0a0b */
[----:B------:R-:W-:Y:S01]  /*8480*/  IMAD.MOV.U32 R9, RZ, RZ, R10 ;  /* 0x000000ffff097224 */ /* 0x000fe200078e000a */
[----:B------:R-:W-:Y:S01]  /*8490*/  IABS R10, R15 ;  /* 0x0000000f000a7213 */ /* 0x000fe20000000000 */
[----:B------:R-:W-:Y:S01]  /*84a0*/  IMAD.MOV R13, RZ, RZ, -R13 ;  /* 0x000000ffff0d7224 */ /* 0x000fe200078e0a0d */
[----:B------:R-:W-:Y:S01]  /*84b0*/  ISETP.GE.AND P1, PT, R12, RZ, PT ;  /* 0x000000ff0c00720c */ /* 0x000fe20003f26270 */
[----:B------:R-:W-:Y:S01]  /*84c0*/  @!P6 IMAD.IADD R2, R2, 0x1, -R0 ;  /* 0x000000010202e824 */ /* 0x000fe200078e0a00 */
[----:B------:R0:W-:Y:S01]  /*84d0*/  STL [R1+0x2d8], R11 ;  /* 0x0002d80b01007387 */ /* 0x0001e20000100800 */
[----:B------:R-:W-:-:S02]  /*84e0*/  IMAD R6, R0, R13, R6 ;  /* 0x0000000d00067224 */ /* 0x000fc400078e0206 */
[----:B------:R-:W-:-:S04]  /*84f0*/  IMAD.HI.U32 R12, R5, R9, RZ ;  /* 0x00000009050c7227 */ /* 0x000fc800078e00ff */
[----:B-1----:R-:W-:Y:S02]  /*8500*/  IMAD.MOV.U32 R16, RZ, RZ, R2 ;  /* 0x000000ffff107224 */ /* 0x002fe400078e0002 */
[----:B0-----:R-:W-:-:S04]  /*8510*/  IMAD.HI.U32 R11, R5, R8, RZ ;  /* 0x00000008050b7227 */ /* 0x001fc800078e00ff */
[----:B------:R-:W-:Y:S02]  /*8520*/  IMAD.MOV R11, RZ, RZ, -R11 ;  /* 0x000000ffff0b7224 */ /* 0x000fe400078e0a0b */
[----:B------:R-:W-:Y:S02]  /*8530*/  IMAD.MOV R12, RZ, RZ, -R12 ;  /* 0x000000ffff0c7224 */ /* 0x000fe400078e0a0c */
[----:B------:R-:W-:Y:S01]  /*8540*/  @!P3 IMAD.MOV R16, RZ, RZ, -R16 ;  /* 0x000000ffff10b224 */ /* 0x000fe200078e0a10 */
[----:B------:R-:W-:Y:S01]  /*8550*/  ISETP.GE.AND P4, PT, R20, RZ, PT ;  /* 0x000000ff1400720c */ /* 0x000fe20003f86270 */
[C---:B------:R-:W-:Y:S01]  /*8560*/  IMAD R8, R0.reuse, R11, R8 ;  /* 0x0000000b00087224 */ /* 0x040fe200078e0208 */
[----:B------:R-:W2:Y:S01]  /*8570*/  LDL.LU R20, [R1+0xcc] ;  /* 0x0000cc0001147983 */ /* 0x000ea20000300800 */
[----:B------:R-:W-:-:S03]  /*8580*/  IMAD R9, R0, R12, R9 ;  /* 0x0000000c00097224 */ /* 0x000fc600078e0209 */
[----:B------:R-:W3:Y:S04]  /*8590*/  LDL R11, [R1+0xd4] ;  /* 0x0000d400010b7983 */ /* 0x000ee80000100800 */
[----:B------:R-:W4:Y:S01]  /*85a0*/  LDL R12, [R1+0xd0] ;  /* 0x0000d000010c7983 */ /* 0x000f220000100800 */
[----:B-----5:R-:W-:Y:S01]  /*85b0*/  IABS R13, R14 ;  /* 0x0000000e000d7213 */ /* 0x020fe20000000000 */
[----:B------:R-:W-:-:S04]  /*85c0*/  IMAD.HI.U32 R14, R5, R10, RZ ;  /* 0x0000000a050e7227 */ /* 0x000fc800078e00ff */
[----:B------:R-:W-:-:S04]  /*85d0*/  IMAD.MOV R14, RZ, RZ, -R14 ;  /* 0x000000ffff0e7224 */ /* 0x000fc800078e0a0e */
[C---:B------:R-:W-:Y:S02]  /*85e0*/  IMAD R10, R0.reuse, R14, R10 ;  /* 0x0000000e000a7224 */ /* 0x040fe400078e020a */
[----:B------:R-:W5:Y:S04]  /*85f0*/  LDL R14, [R1+0xd8] ;  /* 0x0000d800010e7983 */ /* 0x000f680000100800 */
[----:B------:R0:W-:Y:S04]  /*8600*/  STL [R1+0x2c8], R16 ;  /* 0x0002c81001007387 */ /* 0x0001e80000100800 */
[----:B0-----:R-:W2:Y:S01]  /*8610*/  LDL.LU R16, [R1+0x31b8] ;  /* 0x0031b80001107983 */ /* 0x001ea20000300800 */
[----:B------:R-:W-:-:S02]  /*8620*/  ISETP.GT.U32.AND P5, PT, R0, R7, PT ;  /* 0x000000070000720c */ /* 0x000fc40003fa4070 */
[----:B------:R-:W-:-:S11]  /*8630*/  ISETP.GT.U32.AND P6, PT, R0, R4, PT ;  /* 0x000000040000720c */ /* 0x000fd60003fc4070 */
[--C-:B------:R-:W-:Y:S02]  /*8640*/  @!P5 IMAD.IADD R7, R7, 0x1, -R0.reuse ;  /* 0x000000010707d824 */ /* 0x100fe400078e0a00 */
[----:B------:R-:W-:-:S03]  /*8650*/  @!P6 IMAD.IADD R4, R4, 0x1, -R0 ;  /* 0x000000010404e824 */ /* 0x000fc600078e0a00 */
[C---:B------:R-:W-:Y:S02]  /*8660*/  ISETP.GT.U32.AND P5, PT, R0.reuse, R7, PT ;  /* 0x000000070000720c */ /* 0x040fe40003fa4070 */
[----:B------:R-:W-:-:S11]  /*8670*/  ISETP.GT.U32.AND P6, PT, R0, R4, PT ;  /* 0x000000040000720c */ /* 0x000fd60003fc4070 */
[----:B------:R-:W-:-:S04]  /*8680*/  @!P5 IMAD.IADD R7, R7, 0x1, -R0 ;  /* 0x000000010707d824 */ /* 0x000fc800078e0a00 */
[----:B------:R-:W-:Y:S02]  /*8690*/  @!P2 IMAD.MOV R7, RZ, RZ, -R7 ;  /* 0x000000ffff07a224 */ /* 0x000fe400078e0a07 */
[----:B------:R-:W-:-:S03]  /*86a0*/  @!P6 IMAD.IADD R4, R4, 0x1, -R0 ;  /* 0x000000010404e824 */ /* 0x000fc600078e0a00 */
[----:B------:R-:W-:Y:S01]  /*86b0*/  STL [R1+0x2c0], R7 ;  /* 0x0002c00701007387 */ /* 0x000fe20000100800 */
[----:B--2---:R-:W-:-:S03]  /*86c0*/  ISETP.GE.AND P6, PT, R16, RZ, PT ;  /* 0x000000ff1000720c */ /* 0x004fc60003fc6270 */
[----:B------:R-:W2:Y:S01]  /*86d0*/  LDL.LU R16, [R1+0xdc] ;  /* 0x0000dc0001107983 */ /* 0x000ea20000300800 */
[C---:B------:R-:W-:Y:S02]  /*86e0*/  ISETP.GT.U32.AND P5, PT, R0.reuse, R6, PT ;  /* 0x000000060000720c */ /* 0x040fe40003fa4070 */
[----:B------:R-:W-:Y:S01]  /*86f0*/  ISETP.GT.U32.AND P3, PT, R0, R8, PT ;  /* 0x000000080000720c */ /* 0x000fe20003f64070 */
[----:B------:R-:W-:-:S10]  /*8700*/  IMAD.HI.U32 R2, R5, R13, RZ ;  /* 0x0000000d05027227 */ /* 0x000fd400078e00ff */
[--C-:B------:R-:W-:Y:S01]  /*8710*/  @!P5 IMAD.IADD R6, R6, 0x1, -R0.reuse ;  /* 0x000000010606d824 */ /* 0x100fe200078e0a00 */
[----:B------:R-:W-:Y:S01]  /*8720*/  ISETP.GT.U32.AND P5, PT, R0, R10, PT ;  /* 0x0000000a0000720c */ /* 0x000fe20003fa4070 */
[----:B------:R-:W-:-:S03]  /*8730*/  @!P3 IMAD.IADD R8, R8, 0x1, -R0 ;  /* 0x000000010808b824 */ /* 0x000fc600078e0a00 */
[----:B------:R-:W-:Y:S01]  /*8740*/  ISETP.GT.U32.AND P3, PT, R0, R6, PT ;  /* 0x000000060000720c */ /* 0x000fe20003f64070 */
[----:B------:R-:W-:Y:S01]  /*8750*/  IMAD.MOV R2, RZ, RZ, -R2 ;  /* 0x000000ffff027224 */ /* 0x000fe200078e0a02 */
[----:B--2---:R0:W-:Y:S04]  /*8760*/  STL [R1+0x31b4], R16 ;  /* 0x0031b41001007387 */ /* 0x0041e80000100800 */
[----:B0-----:R-:W2:Y:S01]  /*8770*/  LDL.LU R16, [R1+0xc8] ;  /* 0x0000c80001107983 */ /* 0x001ea20000300800 */
[----:B-----5:R-:W-:Y:S01]  /*8780*/  IABS R7, R14 ;  /* 0x0000000e00077213 */ /* 0x020fe20000000000 */
[----:B------:R-:W-:Y:S02]  /*8790*/  IMAD.MOV.U32 R14, RZ, RZ, R4 ;  /* 0x000000ffff0e7224 */ /* 0x000fe400078e0004 */
[----:B------:R-:W-:-:S02]  /*87a0*/  @!P5 IMAD.IADD R10, R10, 0x1, -R0 ;  /* 0x000000010a0ad824 */ /* 0x000fc400078e0a00 */
[C---:B------:R-:W-:Y:S02]  /*87b0*/  IMAD R13, R0.reuse, R2, R13 ;  /* 0x00000002000d7224 */ /* 0x040fe400078e020d */
[----:B------:R-:W-:Y:S01]  /*87c0*/  @!P0 IMAD.MOV R14, RZ, RZ, -R14 ;  /* 0x000000ffff0e8224 */ /* 0x000fe200078e0a0e */
[----:B------:R-:W-:Y:S01]  /*87d0*/  ISETP.GT.U32.AND P0, PT, R0, R10, PT ;  /* 0x0000000a0000720c */ /* 0x000fe20003f04070 */
[----:B------:R-:W-:Y:S01]  /*87e0*/  @!P3 IMAD.IADD R6, R6, 0x1, -R0 ;  /* 0x000000010606b824 */ /* 0x000fe200078e0a00 */
[----:B------:R-:W-:Y:S02]  /*87f0*/  ISETP.GT.U32.AND P3, PT, R0, R13, PT ;  /* 0x0000000d0000720c */ /* 0x000fe40003f64070 */
[----:B------:R0:W-:Y:S01]  /*8800*/  STL [R1+0x2bc], R14 ;  /* 0x0002bc0e01007387 */ /* 0x0001e20000100800 */
[----:B------:R-:W-:-:S08]  /*8810*/  IABS R2, R20 ;  /* 0x0000001400027213 */ /* 0x000fd00000000000 */
[--C-:B------:R-:W-:Y:S02]  /*8820*/  @!P0 IMAD.IADD R10, R10, 0x1, -R0.reuse ;  /* 0x000000010a0a8824 */ /* 0x100fe400078e0a00 */
[----:B------:R-:W-:Y:S01]  /*8830*/  @!P3 IMAD.IADD R13, R13, 0x1, -R0 ;  /* 0x000000010d0db824 */ /* 0x000fe200078e0a00 */
[----:B------:R-:W-:Y:S02]  /*8840*/  ISETP.GE.AND P3, PT, R20, RZ, PT ;  /* 0x000000ff1400720c */ /* 0x000fe40003f66270 */
[----:B--2---:R-:W-:Y:S02]  /*8850*/  ISETP.GE.AND P0, PT, R16, RZ, PT ;  /* 0x000000ff1000720c */ /* 0x004fe40003f06270 */
[----:B------:R-:W2:Y:S04]  /*8860*/  LDL.LU R16, [R1+0x31b4] ;  /* 0x0031b40001107983 */ /* 0x000ea80000300800 */
[----:B------:R-:W5:Y:S01]  /*8870*/  LDL.LU R20, [R1+0xe4] ;  /* 0x0000e40001147983 */ /* 0x000f620000300800 */
[----:B---3--:R-:W-:-:S05]  /*8880*/  IABS R11, R11 ;  /* 0x0000000b000b7213 */ /* 0x008fca0000000000 */
[----:B0-----:R-:W-:-:S04]  /*8890*/  IMAD.HI.U32 R14, R5, R11, RZ ;  /* 0x0000000b050e7227 */ /* 0x001fc800078e00ff */
[----:B------:R-:W-:-:S04]  /*88a0*/  IMAD.MOV R14, RZ, RZ, -R14 ;  /* 0x000000ffff0e7224 */ /* 0x000fc800078e0a0e */
[C---:B------:R-:W-:Y:S01]  /*88b0*/  IMAD R11, R0.reuse, R14, R11 ;  /* 0x0000000e000b7224 */ /* 0x040fe200078e020b */
[----:B------:R-:W-:-:S13]  /*88c0*/  ISETP.GT.U32.AND P2, PT, R0, R9, PT ;  /* 0x000000090000720c */ /* 0x000fda0003f44070 */
[----:B------:R-:W-:Y:S01]  /*88d0*/  @!P2 IMAD.IADD R9, R9, 0x1, -R0 ;  /* 0x000000010909a824 */ /* 0x000fe200078e0a00 */
[C---:B------:R-:W-:Y:S01]  /*88e0*/  ISETP.GT.U32.AND P2, PT, R0.reuse, R8, PT ;  /* 0x000000080000720c */ /* 0x040fe20003f44070 */
[----:B-----5:R0:W-:Y:S04]  /*88f0*/  STL [R1+0x31b0], R20 ;  /* 0x0031b01401007387 */ /* 0x0201e80000100800 */
[----:B------:R-:W3:Y:S01]  /*8900*/  LDL R14, [R1+0xe0] ;  /* 0x0000e000010e7983 */ /* 0x000ee20000100800 */
[----:B------:R-:W-:-:S07]  /*8910*/  ISETP.GT.U32.AND P5, PT, R0, R9, PT ;  /* 0x000000090000720c */ /* 0x000fce0003fa4070 */
[----:B------:R-:W-:Y:S01]  /*8920*/  @!P2 IMAD.IADD R8, R8, 0x1, -R0 ;  /* 0x000000010808a824 */ /* 0x000fe200078e0a00 */
[----:B------:R-:W-:Y:S01]  /*8930*/  ISETP.GE.AND P2, PT, R15, RZ, PT ;  /* 0x000000ff0f00720c */ /* 0x000fe20003f46270 */
[----:B------:R-:W-:-:S04]  /*8940*/  IMAD.HI.U32 R15, R5, R7, RZ ;  /* 0x00000007050f7227 */ /* 0x000fc800078e00ff */
[----:B0-----:R-:W-:Y:S02]  /*8950*/  IMAD.MOV.U32 R20, RZ, RZ, R6 ;  /* 0x000000ffff147224 */ /* 0x001fe400078e0006 */
[----:B------:R-:W-:Y:S02]  /*8960*/  IMAD.MOV R15, RZ, RZ, -R15 ;  /* 0x000000ffff0f7224 */ /* 0x000fe400078e0a0f */
[----:B------:R-:W-:Y:S02]  /*8970*/  @!P1 IMAD.MOV R20, RZ, RZ, -R20 ;  /* 0x000000ffff149224 */ /* 0x000fe400078e0a14 */
[----:B------:R-:W-:Y:S02]  /*8980*/  @!P5 IMAD.IADD R9, R9, 0x1, -R0 ;  /* 0x000000010909d824 */ /* 0x000fe400078e0a00 */
[----:B------:R-:W-:Y:S02]  /*8990*/  IMAD R7, R0, R15, R7 ;  /* 0x0000000f00077224 */ /* 0x000fe400078e0207 */
[----:B------:R-:W5:Y:S01]  /*89a0*/  LDL.LU R15, [R1+0xd4] ;  /* 0x0000d400010f7983 */ /* 0x000f620000300800 */
[----:B------:R-:W-:-:S03]  /*89b0*/  @!P4 IMAD.MOV R8, RZ, RZ, -R8 ;  /* 0x000000ffff08c224 */ /* 0x000fc600078e0a08 */
[----:B------:R0:W-:Y:S04]  /*89c0*/  STL [R1+0x2b0], R20 ;  /* 0x0002b01401007387 */ /* 0x0001e80000100800 */
[----:B------:R-:W-:Y:S01]  /*89d0*/  STL [R1+0x2ac], R8 ;  /* 0x0002ac0801007387 */ /* 0x000fe20000100800 */
[----:B0-----:R-:W-:-:S04]  /*89e0*/  IMAD.MOV.U32 R20, RZ, RZ, R9 ;  /* 0x000000ffff147224 */ /* 0x001fc800078e0009 */
[----:B------:R-:W-:Y:S01]  /*89f0*/  @!P6 IMAD.MOV R20, RZ, RZ, -R20 ;  /* 0x000000ffff14e224 */ /* 0x000fe200078e0a14 */
[----:B----4-:R-:W-:-:S05]  /*8a00*/  IABS R12, R12 ;  /* 0x0000000c000c7213 */ /* 0x010fca0000000000 */
[----:B------:R-:W-:Y:S02]  /*8a10*/  IMAD.MOV.U32 R4, RZ, RZ, R12 ;  /* 0x000000ffff047224 */ /* 0x000fe400078e000c */
[----:B------:R-:W-:Y:S01]  /*8a20*/  IMAD.HI.U32 R12, R5, R2, RZ ;  /* 0x00000002050c7227 */ /* 0x000fe200078e00ff */
[----:B---3--:R-:W-:Y:S02]  /*8a30*/  IABS R6, R14 ;  /* 0x0000000e00067213 */ /* 0x008fe40000000000 */
[----:B------:R-:W3:Y:S04]  /*8a40*/  LDL.LU R14, [R1+0xd8] ;  /* 0x0000d800010e7983 */ /* 0x000ee80000300800 */
[----:B------:R-:W4:Y:S04]  /*8a50*/  LDL.LU R9, [R1+0xd0] ;  /* 0x0000d00001097983 */ /* 0x000f280000300800 */
[----:B------:R0:W-:Y:S04]  /*8a60*/  STL [R1+0x2a8], R20 ;  /* 0x0002a81401007387 */ /* 0x0001e80000100800 */
[----:B0-----:R-:W2:Y:S01]  /*8a70*/  LDL.LU R20, [R1+0x31b0] ;  /* 0x0031b00001147983 */ /* 0x001ea20000300800 */
[----:B------:R-:W-:-:S04]  /*8a80*/  IMAD.MOV R12, RZ, RZ, -R12 ;  /* 0x000000ffff0c7224 */ /* 0x000fc800078e0a0c */
[----:B------:R-:W-:-:S05]  /*8a90*/  IMAD R2, R0, R12, R2 ;  /* 0x0000000c00027224 */ /* 0x000fca00078e0202 */
[----:B------:R-:W-:Y:S01]  /*8aa0*/  ISETP.GT.U32.AND P5, PT, R0, R2, PT ;  /* 0x000000020000720c */ /* 0x000fe20003fa4070 */
[----:B------:R-:W-:-:S04]  /*8ab0*/  IMAD.HI.U32 R12, R5, R4, RZ ;  /* 0x00000004050c7227 */ /* 0x000fc800078e00ff */
[----:B------:R-:W-:-:S08]  /*8ac0*/  IMAD.MOV R12, RZ, RZ, -R12 ;  /* 0x000000ffff0c7224 */ /* 0x000fd000078e0a0c */
[----:B------:R-:W-:Y:S02]  /*8ad0*/  @!P5 IMAD.IADD R2, R2, 0x1, -R0 ;  /* 0x000000010202d824 */ /* 0x000fe400078e0a00 */
[----:B------:R-:W-:-:S03]  /*8ae0*/  IMAD R4, R0, R12, R4 ;  /* 0x0000000c00047224 */ /* 0x000fc600078e0204 */
[C---:B------:R-:W-:Y:S02]  /*8af0*/  ISETP.GT.U32.AND P5, PT, R0.reuse, R2, PT ;  /* 0x000000020000720c */ /* 0x040fe40003fa4070 */
[C---:B------:R-:W-:Y:S02]  /*8b00*/  ISETP.GT.U32.AND P4, PT, R0.reuse, R4, PT ;  /* 0x000000040000720c */ /* 0x040fe40003f84070 */
[----:B------:R-:W-:Y:S01]  /*8b10*/  ISETP.GT.U32.AND P1, PT, R0, R13, PT ;  /* 0x0000000d0000720c */ /* 0x000fe20003f24070 */
[----:B------:R-:W-:-:S08]  /*8b20*/  @!P2 IMAD.MOV R10, RZ, RZ, -R10 ;  /* 0x000000ffff0aa224 */ /* 0x000fd000078e0a0a */
[--C-:B------:R-:W-:Y:S01]  /*8b30*/  @!P5 IMAD.IADD R2, R2, 0x1, -R0.reuse ;  /* 0x000000010202d824 */ /* 0x100fe200078e0a00 */
[----:B------:R0:W-:Y:S01]  /*8b40*/  STL [R1+0x2a4], R10 ;  /* 0x0002a40a01007387 */ /* 0x0001e20000100800 */
[----:B-----5:R-:W-:Y:S01]  /*8b50*/  ISETP.GE.AND P5, PT, R15, RZ, PT ;  /* 0x000000ff0f00720c */ /* 0x020fe20003fa6270 */
[--C-:B------:R-:W-:Y:S02]  /*8b60*/  @!P4 IMAD.IADD R4, R4, 0x1, -R0.reuse ;  /* 0x000000010404c824 */ /* 0x100fe400078e0a00 */
[----:B------:R1:W-:Y:S01]  /*8b70*/  STL [R1+0x31ac], R2 ;  /* 0x0031ac0201007387 */ /* 0x0003e20000100800 */
[----:B------:R-:W-:-:S03]  /*8b80*/  @!P1 IMAD.IADD R13, R13, 0x1, -R0 ;  /* 0x000000010d0d9824 */ /* 0x000fc600078e0a00 */
[----:B------:R-:W5:Y:S04]  /*8b90*/  LDL R15, [R1+0xf4] ;  /* 0x0000f400010f7983 */ /* 0x000f680000100800 */
[----:B0-----:R-:W5:Y:S01]  /*8ba0*/  LDL R10, [R1+0xec] ;  /* 0x0000ec00010a7983 */ /* 0x001f620000100800 */
[----:B-1----:R-:W-:-:S04]  /*8bb0*/  IMAD.MOV.U32 R2, RZ, RZ, R13 ;  /* 0x000000ffff027224 */ /* 0x002fc800078e000d */
[----:B------:R-:W-:Y:S01]  /*8bc0*/  @!P0 IMAD.MOV R2, RZ, RZ, -R2 ;  /* 0x000000ffff028224 */ /* 0x000fe200078e0a02 */
[----:B---3--:R-:W-:Y:S02]  /*8bd0*/  ISETP.GE.AND P4, PT, R14, RZ, PT ;  /* 0x000000ff0e00720c */ /* 0x008fe40003f86270 */
[----:B--2---:R-:W-:Y:S01]  /*8be0*/  IABS R14, R20 ;  /* 0x00000014000e7213 */ /* 0x004fe20000000000 */
[----:B------:R0:W-:Y:S04]  /*8bf0*/  STL [R1+0x31a8], R20 ;  /* 0x0031a81401007387 */ /* 0x0001e80000100800 */
[----:B0-----:R-:W2:Y:S04]  /*8c00*/  LDL.LU R20, [R1+0xe8] ;  /* 0x0000e80001147983 */ /* 0x001ea80000300800 */
[----:B------:R0:W-:Y:S04]  /*8c10*/  STL [R1+0x2a0], R2 ;  /* 0x0002a00201007387 */ /* 0x0001e80000100800 */
[----:B0-----:R-:W3:Y:S01]  /*8c20*/  LDL.LU R2, [R1+0xe0] ;  /* 0x0000e00001027983 */ /* 0x001ee20000300800 */
[----:B------:R-:W-:-:S02]  /*8c30*/  ISETP.GT.U32.AND P6, PT, R0, R11, PT ;  /* 0x0000000b0000720c */ /* 0x000fc40003fc4070 */
[----:B------:R-:W-:Y:S02]  /*8c40*/  ISETP.GT.U32.AND P1, PT, R0, R7, PT ;  /* 0x000000070000720c */ /* 0x000fe40003f24070 */
[----:B----4-:R-:W-:Y:S01]  /*8c50*/  ISETP.GE.AND P2, PT, R9, RZ, PT ;  /* 0x000000ff0900720c */ /* 0x010fe20003f46270 */
[----:B------:R-:W-:-:S08]  /*8c60*/  IMAD.HI.U32 R9, R5, R6, RZ ;  /* 0x0000000605097227 */ /* 0x000fd000078e00ff */
[--C-:B------:R-:W-:Y:S02]  /*8c70*/  @!P6 IMAD.IADD R11, R11, 0x1, -R0.reuse ;  /* 0x000000010b0be824 */ /* 0x100fe400078e0a00 */
[----:B------:R-:W-:-:S03]  /*8c80*/  @!P1 IMAD.IADD R7, R7, 0x1, -R0 ;  /* 0x0000000107079824 */ /* 0x000fc600078e0a00 */
[C---:B------:R-:W-:Y:S01]  /*8c90*/  ISETP.GT.U32.AND P1, PT, R0.reuse, R11, PT ;  /* 0x0000000b0000720c */ /* 0x040fe20003f24070 */
[----:B------:R-:W-:Y:S01]  /*8ca0*/  IMAD.MOV R9, RZ, RZ, -R9 ;  /* 0x000000ffff097224 */ /* 0x000fe200078e0a09 */
[----:B------:R-:W-:-:S03]  /*8cb0*/  ISETP.GT.U32.AND P0, PT, R0, R7, PT ;  /* 0x000000070000720c */ /* 0x000fc60003f04070 */
[----:B------:R-:W-:Y:S01]  /*8cc0*/  IMAD R6, R0, R9, R6 ;  /* 0x0000000900067224 */ /* 0x000fe200078e0206 */
[----:B------:R-:W-:Y:S02]  /*8cd0*/  IABS R12, R16 ;  /* 0x00000010000c7213 */ /* 0x000fe40000000000 */
[----:B-----5:R-:W-:-:S05]  /*8ce0*/  IABS R9, R10 ;  /* 0x0000000a00097213 */ /* 0x020fca0000000000 */
[--C-:B------:R-:W-:Y:S01]  /*8cf0*/  @!P1 IMAD.IADD R11, R11, 0x1, -R0.reuse ;  /* 0x000000010b0b9824 */ /* 0x100fe200078e0a00 */
[----:B------:R-:W-:Y:S01]  /*8d00*/  ISETP.GT.U32.AND P1, PT, R0, R6, PT ;  /* 0x000000060000720c */ /* 0x000fe20003f24070 */
[----:B------:R-:W-:Y:S01]  /*8d10*/  @!P0 IMAD.IADD R7, R7, 0x1, -R0 ;  /* 0x0000000107078824 */ /* 0x000fe200078e0a00 */
[----:B------:R-:W-:Y:S01]  /*8d20*/  ISETP.GE.AND P0, PT, R16, RZ, PT ;  /* 0x000000ff1000720c */ /* 0x000fe20003f06270 */
[----:B------:R-:W-:-:S04]  /*8d30*/  IMAD.HI.U32 R16, R5, R9, RZ ;  /* 0x0000000905107227 */ /* 0x000fc800078e00ff */
[----:B------:R-:W-:-:S06]  /*8d40*/  IMAD.MOV R16, RZ, RZ, -R16 ;  /* 0x000000ffff107224 */ /* 0x000fcc00078e0a10 */
[----:B------:R-:W-:Y:S02]  /*8d50*/  @!P1 IMAD.IADD R6, R6, 0x1, -R0 ;  /* 0x0000000106069824 */ /* 0x000fe400078e0a00 */
[----:B------:R-:W-:Y:S01]  /*8d60*/  IMAD R9, R0, R16, R9 ;  /* 0x0000001000097224 */ /* 0x000fe200078e0209 */
[----:B--2---:R-:W-:-:S05]  /*8d70*/  IABS R13, R20 ;  /* 0x00000014000d7213 */ /* 0x004fca0000000000 */
[----:B------:R-:W-:-:S04]  /*8d80*/  IMAD.HI.U32 R10, R5, R13, RZ ;  /* 0x0000000d050a7227 */ /* 0x000fc800078e00ff */
[----:B------:R-:W-:-:S04]  /*8d90*/  IMAD.MOV R10, RZ, RZ, -R10 ;  /* 0x000000ffff0a7224 */ /* 0x000fc800078e0a0a */
[----:B------:R-:W-:Y:S01]  /*8da0*/  IMAD R10, R0, R10, R13 ;  /* 0x0000000a000a7224 */ /* 0x000fe200078e020d */
[----:B---3--:R-:W-:Y:S02]  /*8db0*/  ISETP.GE.AND P1, PT, R2, RZ, PT ;  /* 0x000000ff0200720c */ /* 0x008fe40003f26270 */
[----:B------:R-:W2:Y:S04]  /*8dc0*/  LDL.LU R2, [R1+0x31ac] ;  /* 0x0031ac0001027983 */ /* 0x000ea80000300800 */
[----:B------:R-:W3:Y:S04]  /*8dd0*/  LDL R13, [R1+0x100] ;  /* 0x00010000010d7983 */ /* 0x000ee80000100800 */
[----:B------:R-:W4:Y:S01]  /*8de0*/  LDL.LU R16, [R1+0x104] ;  /* 0x0001040001107983 */ /* 0x000f220000300800 */
[----:B------:R-:W-:-:S04]  /*8df0*/  IMAD.HI.U32 R8, R5, R12, RZ ;  /* 0x0000000c05087227 */ /* 0x000fc800078e00ff */
[----:B------:R-:W-:-:S04]  /*8e00*/  IMAD.MOV R8, RZ, RZ, -R8 ;  /* 0x000000ffff087224 */ /* 0x000fc800078e0a08 */
[C---:B------:R-:W-:Y:S01]  /*8e10*/  IMAD R12, R0.reuse, R8, R12 ;  /* 0x00000008000c7224 */ /* 0x040fe200078e020c */
[----:B------:R-:W-:Y:S01]  /*8e20*/  IABS R8, R15 ;  /* 0x0000000f00087213 */ /* 0x000fe20000000000 */
[----:B------:R-:W-:Y:S01]  /*8e30*/  IMAD.HI.U32 R15, R5, R14, RZ ;  /* 0x0000000e050f7227 */ /* 0x000fe200078e00ff */
[----:B------:R-:W-:-:S03]  /*8e40*/  ISETP.GT.U32.AND P6, PT, R0, R4, PT ;  /* 0x000000040000720c */ /* 0x000fc60003fc4070 */
[----:B------:R-:W-:-:S04]  /*8e50*/  IMAD.MOV R15, RZ, RZ, -R15 ;  /* 0x000000ffff0f7224 */ /* 0x000fc800078e0a0f */
[----:B------:R-:W-:Y:S02]  /*8e60*/  IMAD R14, R0, R15, R14 ;  /* 0x0000000f000e7224 */ /* 0x000fe400078e020e */
[----:B------:R-:W-:-:S04]  /*8e70*/  IMAD.HI.U32 R15, R5, R8, RZ ;  /* 0x00000008050f7227 */ /* 0x000fc800078e00ff */
[----:B------:R-:W-:Y:S02]  /*8e80*/  IMAD.MOV R15, RZ, RZ, -R15 ;  /* 0x000000ffff0f7224 */ /* 0x000fe400078e0a0f */
[----:B------:R-:W-:Y:S02]  /*8e90*/  @!P6 IMAD.IADD R4, R4, 0x1, -R0 ;  /* 0x000000010404e824 */ /* 0x000fe400078e0a00 */
[C---:B------:R-:W-:Y:S01]  /*8ea0*/  IMAD R8, R0.reuse, R15, R8 ;  /* 0x0000000f00087224 */ /* 0x040fe200078e0208 */
[----:B------:R-:W-:Y:S01]  /*8eb0*/  ISETP.GT.U32.AND P6, PT, R0, R12, PT ;  /* 0x0000000c0000720c */ /* 0x000fe20003fc4070 */
[----:B--2---:R-:W-:Y:S01]  /*8ec0*/  @!P3 IMAD.MOV R2, RZ, RZ, -R2 ;  /* 0x000000ffff02b224 */ /* 0x004fe200078e0a02 */
[----:B----4-:R-:W-:Y:S01]  /*8ed0*/  IABS R15, R16 ;  /* 0x00000010000f7213 */ /* 0x010fe20000000000 */
[----:B------:R0:W-:Y:S02]  /*8ee0*/  STL [R1+0x31a4], R16 ;  /* 0x0031a41001007387 */ /* 0x0001e40000100800 */
[----:B0-----:R-:W-:-:S02]  /*8ef0*/  IMAD.MOV.U32 R16, RZ, RZ, R4 ;  /* 0x000000ffff107224 */ /* 0x001fc400078e0004 */
[----:B------:R-:W-:Y:S02]  /*8f00*/  IMAD.MOV.U32 R4, RZ, RZ, R20 ;  /* 0x000000ffff047224 */ /* 0x000fe400078e0014 */
[----:B------:R-:W2:Y:S01]  /*8f10*/  LDL.LU R20, [R1+0x31a8] ;  /* 0x0031a80001147983 */ /* 0x000ea20000300800 */
[----:B------:R-:W-:-:S05]  /*8f20*/  @!P2 IMAD.MOV R16, RZ, RZ, -R16 ;  /* 0x000000ffff10a224 */ /* 0x000fca00078e0a10 */
[----:B------:R0:W-:Y:S04]  /*8f30*/  STL [R1+0x298], R16 ;  /* 0x0002981001007387 */ /* 0x0001e80000100800 */
[----:B------:R1:W-:Y:S04]  /*8f40*/  STL [R1+0x29c], R2 ;  /* 0x00029c0201007387 */ /* 0x0003e80000100800 */
[----:B0-----:R-:W4:Y:S01]  /*8f50*/  LDL.LU R16, [R1+0xec] ;  /* 0x0000ec0001107983 */ /* 0x001f220000300800 */
[----:B------:R-:W-:Y:S01]  /*8f60*/  @!P6 IMAD.IADD R12, R12, 0x1, -R0 ;  /* 0x000000010c0ce824 */ /* 0x000fe200078e0a00 */
[----:B------:R-:W-:Y:S01]  /*8f70*/  ISETP.GT.U32.AND P6, PT, R0, R14, PT ;  /* 0x0000000e0000720c */ /* 0x000fe20003fc4070 */
[----:B-1----:R-:W-:Y:S01]  /*8f80*/  IMAD.MOV.U32 R2, RZ, RZ, R11 ;  /* 0x000000ffff027224 */ /* 0x002fe200078e000b */
[----:B---3--:R-:W-:-:S03]  /*8f90*/  IABS R13, R13 ;  /* 0x0000000d000d7213 */ /* 0x008fc60000000000 */
[----:B------:R-:W-:-:S08]  /*8fa0*/  @!P5 IMAD.MOV R2, RZ, RZ, -R2 ;  /* 0x000000ffff02d224 */ /* 0x000fd000078e0a02 */
[----:B------:R-:W-:Y:S01]  /*8fb0*/  @!P6 IMAD.IADD R14, R14, 0x1, -R0 ;  /* 0x000000010e0ee824 */ /* 0x000fe200078e0a00 */
[----:B------:R-:W-:-:S04]  /*8fc0*/  ISETP.GT.U32.AND P6, PT, R0, R6, PT ;  /* 0x000000060000720c */ /* 0x000fc80003fc4070 */
[C---:B------:R-:W-:Y:S01]  /*8fd0*/  ISETP.GT.U32.AND P2, PT, R0.reuse, R14, PT ;  /* 0x0000000e0000720c */ /* 0x040fe20003f44070 */
[----:B------:R0:W-:Y:S01]  /*8fe0*/  STL [R1+0x294], R2 ;  /* 0x0002940201007387 */ /* 0x0001e20000100800 */
[C---:B------:R-:W-:Y:S01]  /*8ff0*/  ISETP.GT.U32.AND P3, PT, R0.reuse, R12, PT ;  /* 0x0000000c0000720c */ /* 0x040fe20003f64070 */
[----:B------:R-:W-:Y:S01]  /*9000*/  @!P4 IMAD.MOV R7, RZ, RZ, -R7 ;  /* 0x000000ffff07c224 */ /* 0x000fe200078e0a07 */
[----:B------:R-:W-:Y:S01]  /*9010*/  ISETP.GT.U32.AND P5, PT, R0, R10, PT ;  /* 0x0000000a0000720c */ /* 0x000fe20003fa4070 */
[----:B------:R-:W-:Y:S02]  /*9020*/  IMAD.MOV.U32 R11, RZ, RZ, R4 ;  /* 0x000000ffff0b7224 */ /* 0x000fe400078e0004 */
[----:B0-----:R-:W-:Y:S01]  /*9030*/  IMAD.HI.U32 R2, R5, R13, RZ ;  /* 0x0000000d05027227 */ /* 0x001fe200078e00ff */
[----:B------:R0:W-:Y:S03]  /*9040*/  STL [R1+0x290], R7 ;  /* 0x0002900701007387 */ /* 0x0001e60000100800 */
[----:B------:R-:W-:-:S02]  /*9050*/  @!P6 IMAD.IADD R6, R6, 0x1, -R0 ;  /* 0x000000010606e824 */ /* 0x000fc400078e0a00 */
[----:B------:R-:W-:Y:S02]  /*9060*/  IMAD.MOV R2, RZ, RZ, -R2 ;  /* 0x000000ffff027224 */ /* 0x000fe400078e0a02 */
[--C-:B------:R-:W-:Y:S01]  /*9070*/  @!P2 IMAD.IADD R14, R14, 0x1, -R0.reuse ;  /* 0x000000010e0ea824 */ /* 0x100fe200078e0a00 */
[----:B------:R-:W-:Y:S01]  /*9080*/  ISETP.GE.AND P2, PT, R11, RZ, PT ;  /* 0x000000ff0b00720c */ /* 0x000fe20003f46270 */
[----:B------:R-:W-:Y:S02]  /*9090*/  IMAD R2, R0, R2, R13 ;  /* 0x0000000200027224 */ /* 0x000fe400078e020d */
[--C-:B------:R-:W-:Y:S02]  /*90a0*/  @!P3 IMAD.IADD R12, R12, 0x1, -R0.reuse ;  /* 0x000000010c0cb824 */ /* 0x100fe400078e0a00 */
[----:B------:R-:W-:Y:S02]  /*90b0*/  @!P5 IMAD.IADD R10, R10, 0x1, -R0 ;  /* 0x000000010a0ad824 */ /* 0x000fe400078e0a00 */
[----:B------:R-:W-:-:S04]  /*90c0*/  IMAD.HI.U32 R4, R5, R15, RZ ;  /* 0x0000000f05047227 */ /* 0x000fc800078e00ff */
[----:B------:R-:W-:Y:S02]  /*90d0*/  @!P0 IMAD.MOV R12, RZ, RZ, -R12 ;  /* 0x000000ffff0c8224 */ /* 0x000fe400078e0a0c */
[----:B------:R-:W-:-:S04]  /*90e0*/  IMAD.MOV R4, RZ, RZ, -R4 ;  /* 0x000000ffff047224 */ /* 0x000fc800078e0a04 */
[----:B------:R-:W-:Y:S01]  /*90f0*/  IMAD R4, R0, R4, R15 ;  /* 0x0000000400047224 */ /* 0x000fe200078e020f */
[----:B--2---:R-:W-:Y:S02]  /*9100*/  ISETP.GE.AND P6, PT, R20, RZ, PT ;  /* 0x000000ff1400720c */ /* 0x004fe40003fc6270 */
[----:B------:R-:W2:Y:S04]  /*9110*/  LDL.LU R20, [R1+0x10c] ;  /* 0x00010c0001147983 */ /* 0x000ea80000300800 */
[----:B0-----:R-:W3:Y:S04]  /*9120*/  LDL.LU R7, [R1+0xf4] ;  /* 0x0000f40001077983 */ /* 0x001ee80000300800 */
[----:B------:R-:W5:Y:S04]  /*9130*/  LDL.LU R11, [R1+0x100] ;  /* 0x00010000010b7983 */ /* 0x000f680000300800 */
[----:B------:R-:W2:Y:S01]  /*9140*/  LDL.LU R13, [R1+0x108] ;  /* 0x00010800010d7983 */ /* 0x000ea20000300800 */
[----:B----4-:R-:W-:Y:S01]  /*9150*/  ISETP.GE.AND P5, PT, R16, RZ, PT ;  /* 0x000000ff1000720c */ /* 0x010fe20003fa6270 */
[----:B------:R-:W-:-:S02]  /*9160*/  IMAD.MOV.U32 R16, RZ, RZ, R6 ;  /* 0x000000ffff107224 */ /* 0x000fc400078e0006 */
[----:B------:R-:W-:Y:S02]  /*9170*/  STL [R1+0x28c], R12 ;  /* 0x00028c0c01007387 */ /* 0x000fe40000100800 */
[----:B------:R-:W-:Y:S02]  /*9180*/  @!P1 IMAD.MOV R16, RZ, RZ, -R16 ;  /* 0x000000ffff109224 */ /* 0x000fe400078e0a10 */
[----:B------:R-:W4:Y:S04]  /*9190*/  LDL.LU R15, [R1+0x110] ;  /* 0x00011000010f7983 */ /* 0x000f280000300800 */
[----:B------:R0:W-:Y:S04]  /*91a0*/  STL [R1+0x288], R16 ;  /* 0x0002881001007387 */ /* 0x0001e80000100800 */
[----:B0-----:R-:W4:Y:S01]  /*91b0*/  LDL.LU R16, [R1+0x31a4] ;  /* 0x0031a40001107983 */ /* 0x001f220000300800 */
[----:B------:R-:W-:-:S02]  /*91c0*/  ISETP.GT.U32.AND P4, PT, R0, R9, PT ;  /* 0x000000090000720c */ /* 0x000fc40003f84070 */
[C---:B------:R-:W-:Y:S02]  /*91d0*/  ISETP.GT.U32.AND P3, PT, R0.reuse, R8, PT ;  /* 0x000000080000720c */ /* 0x040fe40003f64070 */
[----:B------:R-:W-:-:S09]  /*91e0*/  ISETP.GT.U32.AND P1, PT, R0, R2, PT ;  /* 0x000000020000720c */ /* 0x000fd20003f24070 */
[--C-:B------:R-:W-:Y:S01]  /*91f0*/  @!P4 IMAD.IADD R9, R9, 0x1, -R0.reuse ;  /* 0x000000010909c824 */ /* 0x100fe200078e0a00 */
[----:B------:R-:W-:Y:S01]  /*9200*/  ISETP.GT.U32.AND P4, PT, R0, R10, PT ;  /* 0x0000000a0000720c */ /* 0x000fe20003f84070 */
[----:B------:R-:W-:-:S03]  /*9210*/  @!P3 IMAD.IADD R8, R8, 0x1, -R0 ;  /* 0x000000010808b824 */ /* 0x000fc600078e0a00 */
[C---:B------:R-:W-:Y:S01]  /*9220*/  ISETP.GT.U32.AND P0, PT, R0.reuse, R9, PT ;  /* 0x000000090000720c */ /* 0x040fe20003f04070 */
[----:B------:R-:W-:Y:S01]  /*9230*/  IMAD.MOV.U32 R12, RZ, RZ, R14 ;  /* 0x000000ffff0c7224 */ /* 0x000fe200078e000e */
[----:B------:R-:W-:Y:S01]  /*9240*/  ISETP.GT.U32.AND P3, PT, R0, R8, PT ;  /* 0x000000080000720c */ /* 0x000fe20003f64070 */
[----:B------:R-:W-:Y:S02]  /*9250*/  @!P1 IMAD.IADD R2, R2, 0x1, -R0 ;  /* 0x0000000102029824 */ /* 0x000fe400078e0a00 */
[----:B------:R-:W-:-:S04]  /*9260*/  @!P6 IMAD.MOV R12, RZ, RZ, -R12 ;  /* 0x000000ffff0ce224 */ /* 0x000fc800078e0a0c */
[----:B------:R-:W-:-:S04]  /*9270*/  @!P4 IMAD.IADD R10, R10, 0x1, -R0 ;  /* 0x000000010a0ac824 */ /* 0x000fc800078e0a00 */
[----:B------:R-:W-:Y:S01]  /*9280*/  @!P2 IMAD.MOV R10, RZ, RZ, -R10 ;  /* 0x000000ffff0aa224 */ /* 0x000fe200078e0a0a */
[----:B------:R-:W-:Y:S01]  /*9290*/  ISETP.GT.U32.AND P2, PT, R0, R2, PT ;  /* 0x000000020000720c */ /* 0x000fe20003f44070 */
[--C-:B------:R-:W-:Y:S01]  /*92a0*/  @!P0 IMAD.IADD R9, R9, 0x1, -R0.reuse ;  /* 0x0000000109098824 */ /* 0x100fe200078e0a00 */
[----:B------:R-:W-:Y:S01]  /*92b0*/  STL [R1+0x284], R12 ;  /* 0x0002840c01007387 */ /* 0x000fe20000100800 */
[----:B------:R-:W-:-:S10]  /*92c0*/  @!P3 IMAD.IADD R8, R8, 0x1, -R0 ;  /* 0x000000010808b824 */ /* 0x000fd400078e0a00 */
[----:B------:R-:W-:Y:S01]  /*92d0*/  @!P2 IMAD.IADD R2, R2, 0x1, -R0 ;  /* 0x000000010202a824 */ /* 0x000fe200078e0a00 */
[----:B---3--:R-:W-:Y:S02]  /*92e0*/  ISETP.GE.AND P6, PT, R7, RZ, PT ;  /* 0x000000ff0700720c */ /* 0x008fe40003fc6270 */
[----:B--2---:R-:W-:Y:S02]  /*92f0*/  IABS R6, R13 ;  /* 0x0000000d00067213 */ /* 0x004fe40000000000 */
[----:B-----5:R-:W-:-:S03]  /*9300*/  ISETP.GE.AND P0, PT, R11, RZ, PT ;  /* 0x000000ff0b00720c */ /* 0x020fc60003f06270 */
[----:B------:R-:W-:Y:S01]  /*9310*/  IMAD.HI.U32 R7, R5, R6, RZ ;  /* 0x0000000605077227 */ /* 0x000fe200078e00ff */
[----:B------:R-:W-:-:S03]  /*9320*/  IABS R11, R20 ;  /* 0x00000014000b7213 */ /* 0x000fc60000000000 */
[----:B------:R-:W-:-:S04]  /*9330*/  IMAD.MOV R7, RZ, RZ, -R7 ;  /* 0x000000ffff077224 */ /* 0x000fc800078e0a07 */
[----:B------:R-:W-:Y:S02]  /*9340*/  IMAD R7, R0, R7, R6 ;  /* 0x0000000700077224 */ /* 0x000fe400078e0206 */
[----:B------:R-:W-:Y:S01]  /*9350*/  IMAD.HI.U32 R6, R5, R11, RZ ;  /* 0x0000000b05067227 */ /* 0x000fe200078e00ff */
[----:B------:R-:W-:-:S03]  /*9360*/  ISETP.GE.AND P1, PT, R13, RZ, PT ;  /* 0x000000ff0d00720c */ /* 0x000fc60003f26270 */
[----:B------:R-:W-:Y:S01]  /*9370*/  IMAD.MOV R6, RZ, RZ, -R6 ;  /* 0x000000ffff067224 */ /* 0x000fe200078e0a06 */
[----:B----4-:R-:W-:Y:S02]  /*9380*/  ISETP.GE.AND P3, PT, R16, RZ, PT ;  /* 0x000000ff1000720c */ /* 0x010fe40003f66270 */
[----:B------:R-:W2:Y:S04]  /*9390*/  LDL.LU R16, [R1+0x114] ;  /* 0x0001140001107983 */ /* 0x000ea80000300800 */
[----:B------:R-:W3:Y:S01]  /*93a0*/  LDL.LU R13, [R1+0x154] ;  /* 0x00015400010d7983 */ /* 0x000ee20000300800 */
[----:B------:R-:W-:-:S03]  /*93b0*/  IMAD R6, R0, R6, R11 ;  /* 0x0000000600067224 */ /* 0x000fc600078e020b */
[----:B------:R0:W-:Y:S01]  /*93c0*/  STL [R1+0x280], R10 ;  /* 0x0002800a01007387 */ /* 0x0001e20000100800 */
[----:B------:R-:W-:Y:S02]  /*93d0*/  IMAD.MOV.U32 R11, RZ, RZ, R2 ;  /* 0x000000ffff0b7224 */ /* 0x000fe400078e0002 */
[----:B------:R-:W-:Y:S02]  /*93e0*/  @!P6 IMAD.MOV R8, RZ, RZ, -R8 ;  /* 0x000000ffff08e224 */ /* 0x000fe400078e0a08 */
[----:B0-----:R-:W-:-:S04]  /*93f0*/  IMAD.MOV.U32 R10, RZ, RZ, R9 ;  /* 0x000000ffff0a7224 */ /* 0x001fc800078e0009 */
[----:B------:R-:W-:Y:S02]  /*9400*/  @!P5 IMAD.MOV R10, RZ, RZ, -R10 ;  /* 0x000000ffff0ad224 */ /* 0x000fe400078e0a0a */
[----:B------:R-:W-:Y:S01]  /*9410*/  @!P0 IMAD.MOV R11, RZ, RZ, -R11 ;  /* 0x000000ffff0b8224 */ /* 0x000fe200078e0a0b */
[----:B------:R-:W-:Y:S02]  /*9420*/  ISETP.GE.AND P6, PT, R20, RZ, PT ;  /* 0x000000ff1400720c */ /* 0x000fe40003fc6270 */
[----:B------:R-:W-:Y:S01]  /*9430*/  STL [R1+0x27c], R10 ;  /* 0x00027c0a01007387 */ /* 0x000fe20000100800 */
[----:B------:R-:W-:-:S03]  /*9440*/  IABS R9, R15 ;  /* 0x0000000f00097213 */ /* 0x000fc60000000000 */
[----:B------:R-:W4:Y:S01]  /*9450*/  LDL.LU R20, [R1+0x11c] ;  /* 0x00011c0001147983 */ /* 0x000f220000300800 */
[----:B------:R-:W-:-:S03]  /*9460*/  ISETP.GE.AND P2, PT, R15, RZ, PT ;  /* 0x000000ff0f00720c */ /* 0x000fc60003f46270 */
[----:B------:R-:W-:Y:S04]  /*9470*/  STL [R1+0x278], R8 ;  /* 0x0002780801007387 */ /* 0x000fe80000100800 */
[----:B------:R0:W-:Y:S04]  /*9480*/  STL [R1+0x274], R11 ;  /* 0x0002740b01007387 */ /* 0x0001e80000100800 */
[----:B------:R-:W5:Y:S04]  /*9490*/  LDL.LU R15, [R1+0x118] ;  /* 0x00011800010f7983 */ /* 0x000f680000300800 */
[----:B------:R-:W4:Y:S01]  /*94a0*/  LDL.LU R14, [R1+0x120] ;  /* 0x00012000010e7983 */ /* 0x000f220000300800 */
[----:B------:R-:W-:-:S02]  /*94b0*/  ISETP.GT.U32.AND P4, PT, R0, R4, PT ;  /* 0x000000040000720c */ /* 0x000fc40003f84070 */
[----:B------:R-:W-:-:S11]  /*94c0*/  ISETP.GT.U32.AND P5, PT, R0, R7, PT ;  /* 0x000000070000720c */ /* 0x000fd60003fa4070 */
[----:B------:R-:W-:-:S05]  /*94d0*/  @!P4 IMAD.IADD R4, R4, 0x1, -R0 ;  /* 0x000000010404c824 */ /* 0x000fca00078e0a00 */
[----:B------:R-:W-:Y:S01]  /*94e0*/  ISETP.GT.U32.AND P4, PT, R0, R4, PT ;  /* 0x000000040000720c */ /* 0x000fe20003f84070 */
[----:B------:R-:W-:-:S05]  /*94f0*/  @!P5 IMAD.IADD R7, R7, 0x1, -R0 ;  /* 0x000000010707d824 */ /* 0x000fca00078e0a00 */
[----:B------:R-:W-:-:S07]  /*9500*/  ISETP.GT.U32.AND P0, PT, R0, R7, PT ;  /* 0x000000070000720c */ /* 0x000fce0003f04070 */
[----:B------:R-:W-:-:S04]  /*9510*/  @!P4 IMAD.IADD R4, R4, 0x1, -R0 ;  /* 0x000000010404c824 */ /* 0x000fc800078e0a00 */
[----:B0-----:R-:W-:-:S04]  /*9520*/  IMAD.MOV.U32 R11, RZ, RZ, R4 ;  /* 0x000000ffff0b7224 */ /* 0x001fc800078e0004 */
[----:B------:R-:W-:Y:S02]  /*9530*/  @!P3 IMAD.MOV R11, RZ, RZ, -R11 ;  /* 0x000000ffff0bb224 */ /* 0x000fe400078e0a0b */
[----:B------:R-:W-:Y:S01]  /*9540*/  @!P0 IMAD.IADD R7, R7, 0x1, -R0 ;  /* 0x0000000107078824 */ /* 0x000fe200078e0a00 */
[----:B--2---:R-:W-:Y:S02]  /*9550*/  IABS R2, R16 ;  /* 0x0000001000027213 */ /* 0x004fe40000000000 */
[----:B------:R-:W-:Y:S02]  /*9560*/  ISETP.GE.AND P0, PT, R16, RZ, PT ;  /* 0x000000ff1000720c */ /* 0x000fe40003f06270 */
[----:B---3--:R-:W-:Y:S02]  /*9570*/  IABS R8, R13 ;  /* 0x0000000d00087213 */ /* 0x008fe40000000000 */
[----:B------:R-:W-:Y:S01]  /*9580*/  ISETP.GE.AND P5, PT, R13, RZ, PT ;  /* 0x000000ff0d00720c */ /* 0x000fe20003fa6270 */
[----:B----4-:R0:W-:Y:S04]  /*9590*/  STL [R1+0x31a0], R14 ;  /* 0x0031a00e01007387 */ /* 0x0101e80000100800 */
[----:B------:R-:W-:Y:S04]  /*95a0*/  STL [R1+0x270], R11 ;  /* 0x0002700b01007387 */ /* 0x000fe80000100800 */
[----:B------:R-:W2:Y:S04]  /*95b0*/  LDL.LU R13, [R1+0x124] ;  /* 0x00012400010d7983 */ /* 0x000ea80000300800 */
[----:B------:R-:W3:Y:S01]  /*95c0*/  LDL.LU R16, [R1+0x128] ;  /* 0x0001280001107983 */ /* 0x000ee20000300800 */
[----:B------:R-:W-:Y:S01]  /*95d0*/  ISETP.GT.U32.AND P4, PT, R0, R6, PT ;  /* 0x000000060000720c */ /* 0x000fe20003f84070 */
[----:B------:R-:W-:-:S04]  /*95e0*/  IMAD.HI.U32 R10, R5, R9, RZ ;  /* 0x00000009050a7227 */ /* 0x000fc800078e00ff */
[----:B------:R-:W-:-:S04]  /*95f0*/  IMAD.MOV R10, RZ, RZ, -R10 ;  /* 0x000000ffff0a7224 */ /* 0x000fc800078e0a0a */
[----:B------:R-:W-:-:S04]  /*9600*/  IMAD R9, R0, R10, R9 ;  /* 0x0000000a00097224 */ /* 0x000fc800078e0209 */
[----:B------:R-:W-:Y:S02]  /*9610*/  @!P4 IMAD.IADD R6, R6, 0x1, -R0 ;  /* 0x000000010606c824 */ /* 0x000fe400078e0a00 */
[----:B------:R-:W-:-:S03]  /*9620*/  IMAD.HI.U32 R10, R5, R8, RZ ;  /* 0x00000008050a7227 */ /* 0x000fc600078e00ff */
[C---:B------:R-:W-:Y:S02]  /*9630*/  ISETP.GT.U32.AND P4, PT, R0.reuse, R6, PT ;  /* 0x000000060000720c */ /* 0x040fe40003f84070 */
[----:B------:R-:W-:Y:S01]  /*9640*/  ISETP.GT.U32.AND P3, PT, R0, R9, PT ;  /* 0x000000090000720c */ /* 0x000fe20003f64070 */
[----:B------:R-:W-:-:S04]  /*9650*/  IMAD.HI.U32 R4, R5, R2, RZ ;  /* 0x0000000205047227 */ /* 0x000fc800078e00ff */
[----:B------:R-:W-:Y:S02]  /*9660*/  IMAD.MOV R10, RZ, RZ, -R10 ;  /* 0x000000ffff0a7224 */ /* 0x000fe400078e0a0a */
[----:B------:R-:W-:Y:S02]  /*9670*/  IMAD.MOV R4, RZ, RZ, -R4 ;  /* 0x000000ffff047224 */ /* 0x000fe400078e0a04 */
[C---:B------:R-:W-:Y:S02]  /*9680*/  IMAD R8, R0.reuse, R10, R8 ;  /* 0x0000000a00087224 */ /* 0x040fe400078e0208 */
[----:B------:R-:W-:Y:S02]  /*9690*/  IMAD R2, R0, R4, R2 ;  /* 0x0000000400027224 */ /* 0x000fe400078e0202 */
[----:B------:R-:W-:Y:S01]  /*96a0*/  @!P4 IMAD.IADD R6, R6, 0x1, -R0 ;  /* 0x000000010606c824 */ /* 0x000fe200078e0a00 */
[----:B------:R-:W-:Y:S01]  /*96b0*/  ISETP.GT.U32.AND P4, PT, R0, R8, PT ;  /* 0x000000080000720c */ /* 0x000fe20003f84070 */
[----:B0-----:R-:W-:-:S02]  /*96c0*/  IMAD.MOV.U32 R14, RZ, RZ, R7 ;  /* 0x000000ffff0e7224 */ /* 0x001fc400078e0007 */
[----:B------:R-:W-:Y:S02]  /*96d0*/  @!P3 IMAD.IADD R9, R9, 0x1, -R0 ;  /* 0x000000010909b824 */ /* 0x000fe400078e0a00 */
[----:B------:R-:W-:Y:S01]  /*96e0*/  @!P1 IMAD.MOV R14, RZ, RZ, -R14 ;  /* 0x000000ffff0e9224 */ /* 0x000fe200078e0a0e */
[C---:B------:R-:W-:Y:S02]  /*96f0*/  ISETP.GT.U32.AND P1, PT, R0.reuse, R2, PT ;  /* 0x000000020000720c */ /* 0x040fe40003f24070 */
[----:B------:R-:W-:Y:S01]  /*9700*/  ISETP.GT.U32.AND P3, PT, R0, R9, PT ;  /* 0x000000090000720c */ /* 0x000fe20003f64070 */
[----:B------:R-:W-:-:S04]  /*9710*/  IMAD.MOV.U32 R10, RZ, RZ, R6 ;  /* 0x000000ffff0a7224 */ /* 0x000fc800078e0006 */
[----:B------:R-:W-:Y:S01]  /*9720*/  @!P4 IMAD.IADD R8, R8, 0x1, -R0 ;  /* 0x000000010808c824 */ /* 0x000fe200078e0a00 */
[----:B------:R0:W-:Y:S01]  /*9730*/  STL [R1+0x26c], R14 ;  /* 0x00026c0e01007387 */ /* 0x0001e20000100800 */
[----:B------:R-:W-:-:S03]  /*9740*/  @!P6 IMAD.MOV R10, RZ, RZ, -R10 ;  /* 0x000000ffff0ae224 */ /* 0x000fc600078e0a0a */
[----:B------:R-:W-:Y:S01]  /*9750*/  ISETP.GT.U32.AND P4, PT, R0, R8, PT ;  /* 0x000000080000720c */ /* 0x000fe20003f84070 */
[--C-:B------:R-:W-:Y:S02]  /*9760*/  @!P1 IMAD.IADD R2, R2, 0x1, -R0.reuse ;  /* 0x0000000102029824 */ /* 0x100fe400078e0a00 */
[----:B------:R-:W-:Y:S01]  /*9770*/  @!P3 IMAD.IADD R9, R9, 0x1, -R0 ;  /* 0x000000010909b824 */ /* 0x000fe200078e0a00 */
[----:B0-----:R-:W4:Y:S02]  /*9780*/  LDL.LU R14, [R1+0x31a0] ;  /* 0x0031a000010e7983 */ /* 0x001f240000300800 */
[----:B------:R-:W-:Y:S02]  /*9790*/  ISETP.GT.U32.AND P1, PT, R0, R2, PT ;  /* 0x000000020000720c */ /* 0x000fe40003f24070 */
[----:B------:R0:W-:Y:S01]  /*97a0*/  STL [R1+0x268], R10 ;  /* 0x0002680a01007387 */ /* 0x0001e20000100800 */
[----:B------:R-:W-:-:S04]  /*97b0*/  IABS R12, R20 ;  /* 0x00000014000c7213 */ /* 0x000fc80000000000 */
[----:B------:R-:W-:Y:S02]  /*97c0*/  @!P4 IMAD.IADD R8, R8, 0x1, -R0 ;  /* 0x000000010808c824 */ /* 0x000fe400078e0a00 */
[----:B0-----:R-:W-:Y:S02]  /*97d0*/  IMAD.MOV.U32 R10, RZ, RZ, R9 ;  /* 0x000000ffff0a7224 */ /* 0x001fe400078e0009 */
[----:B------:R-:W-:-:S04]  /*97e0*/  IMAD.HI.U32 R7, R5, R12, RZ ;  /* 0x0000000c05077227 */ /* 0x000fc800078e00ff */
[----:B------:R-:W-:Y:S02]  /*97f0*/  @!P2 IMAD.MOV R10, RZ, RZ, -R10 ;  /* 0x000000ffff0aa224 */ /* 0x000fe400078e0a0a */
[----:B------:R-:W-:-:S03]  /*9800*/  IMAD.MOV R7, RZ, RZ, -R7 ;  /* 0x000000ffff077224 */ /* 0x000fc600078e0a07 */
[----:B------:R3:W-:Y:S01]  /*9810*/  STL [R1+0x264], R10 ;  /* 0x0002640a01007387 */ /* 0x0007e20000100800 */
[----:B------:R-:W-:Y:S01]  /*9820*/  @!P1 IMAD.IADD R2, R2, 0x1, -R0 ;  /* 0x0000000102029824 */ /* 0x000fe200078e0a00 */
[----:B-----5:R-:W-:Y:S01]  /*9830*/  IABS R11, R15 ;  /* 0x0000000f000b7213 */ /* 0x020fe20000000000 */
[----:B------:R-:W-:Y:S01]  /*9840*/  IMAD R7, R0, R7, R12 ;  /* 0x0000000700077224 */ /* 0x000fe200078e020c */
[----:B------:R-:W-:Y:S01]  /*9850*/  ISETP.GE.AND P6, PT, R15, RZ, PT ;  /* 0x000000ff0f00720c */ /* 0x000fe20003fc6270 */
[----:B------:R-:W-:Y:S01]  /*9860*/  IMAD.MOV.U32 R12, RZ, RZ, R2 ;  /* 0x000000ffff0c7224 */ /* 0x000fe200078e0002 */
[----:B------:R-:W-:Y:S02]  /*9870*/  ISETP.GE.AND P4, PT, R20, RZ, PT ;  /* 0x000000ff1400720c */ /* 0x000fe40003f86270 */
[----:B---3--:R-:W-:Y:S01]  /*9880*/  IABS R10, R16 ;  /* 0x00000010000a7213 */ /* 0x008fe20000000000 */
[----:B------:R0:W-:Y:S04]  /*9890*/  STL [R1+0x319c], R16 ;  /* 0x00319c1001007387 */ /* 0x0001e80000100800 */
[----:B------:R-:W3:Y:S04]  /*98a0*/  LDL.LU R15, [R1+0x16c] ;  /* 0x00016c00010f7983 */ /* 0x000ee80000300800 */
[----:B------:R-:W5:Y:S01]  /*98b0*/  LDL.LU R20, [R1+0x130] ;  /* 0x0001300001147983 */ /* 0x000f620000300800 */
[----:B0-----:R-:W-:-:S04]  /*98c0*/  IMAD.MOV.U32 R16, RZ, RZ, R8 ;  /* 0x000000ffff107224 */ /* 0x001fc800078e0008 */
[----:B------:R-:W-:Y:S01]  /*98d0*/  IMAD.MOV.U32 R2, RZ, RZ, R16 ;  /* 0x000000ffff027224 */ /* 0x000fe200078e0010 */
[----:B------:R0:W-:Y:S04]  /*98e0*/  STL [R1+0x260], R16 ;  /* 0x0002601001007387 */ /* 0x0001e80000100800 */
[----:B0-----:R-:W3:Y:S01]  /*98f0*/  LDL.LU R16, [R1+0x319c] ;  /* 0x00319c0001107983 */ /* 0x001ee20000300800 */
[----:B------:R-:W-:-:S04]  /*9900*/  IMAD.HI.U32 R4, R5, R11, RZ ;  /* 0x0000000b05047227 */ /* 0x000fc800078e00ff */
[----:B------:R-:W-:-:S04]  /*9910*/  IMAD.MOV R4, RZ, RZ, -R4 ;  /* 0x000000ffff047224 */ /* 0x000fc800078e0a04 */
[----:B------:R-:W-:-:S05]  /*9920*/  IMAD R4, R0, R4, R11 ;  /* 0x0000000400047224 */ /* 0x000fca00078e020b */
[----:B------:R-:W-:Y:S02]  /*9930*/  ISETP.GT.U32.AND P3, PT, R0, R4, PT ;  /* 0x000000040000720c */ /* 0x000fe40003f64070 */
[----:B--2---:R-:W-:-:S11]  /*9940*/  IABS R9, R13 ;  /* 0x0000000d00097213 */ /* 0x004fd60000000000 */
[----:B------:R-:W-:Y:S01]  /*9950*/  @!P3 IMAD.IADD R4, R4, 0x1, -R0 ;  /* 0x000000010404b824 */ /* 0x000fe200078e0a00 */
[----:B----4-:R-:W-:-:S04]  /*9960*/  IABS R6, R14 ;  /* 0x0000000e00067213 */ /* 0x010fc80000000000 */
[----:B------:R-:W-:Y:S01]  /*9970*/  ISETP.GT.U32.AND P3, PT, R0, R4, PT ;  /* 0x000000040000720c */ /* 0x000fe20003f64070 */
[----:B------:R-:W-:-:S04]  /*9980*/  IMAD.HI.U32 R11, R5, R6, RZ ;  /* 0x00000006050b7227 */ /* 0x000fc800078e00ff */
[----:B------:R-:W-:Y:S02]  /*9990*/  IMAD.MOV R11, RZ, RZ, -R11 ;  /* 0x000000ffff0b7224 */ /* 0x000fe400078e0a0b */
[----:B------:R-:W-:Y:S02]  /*99a0*/  @!P5 IMAD.MOV R2, RZ, RZ, -R2 ;  /* 0x000000ffff02d224 */ /* 0x000fe400078e0a02 */
[----:B------:R-:W-:Y:S02]  /*99b0*/  IMAD R6, R0, R11, R6 ;  /* 0x0000000b00067224 */ /* 0x000fe400078e0206 */
[----:B------:R-:W-:-:S04]  /*99c0*/  IMAD.HI.U32 R11, R5, R9, RZ ;  /* 0x00000009050b7227 */ /* 0x000fc800078e00ff */
[----:B------:R-:W-:Y:S01]  /*99d0*/  @!P0 IMAD.MOV R12, RZ, RZ, -R12 ;  /* 0x000000ffff0c8224 */ /* 0x000fe200078e0a0c */
[----:B------:R-:W-:Y:S01]  /*99e0*/  @!P5 STL [R1+0x260], R2 ;  /* 0x000260020100d387 */ /* 0x000fe20000100800 */
[----:B------:R-:W-:Y:S01]  /*99f0*/  IMAD.MOV R11, RZ, RZ, -R11 ;  /* 0x000000ffff0b7224 */ /* 0x000fe200078e0a0b */
[----:B------:R-:W-:Y:S01]  /*9a00*/  ISETP.GE.AND P0, PT, R13, RZ, PT ;  /* 0x000000ff0d00720c */ /* 0x000fe20003f06270 */
[----:B------:R-:W-:Y:S01]  /*9a10*/  @!P3 IMAD.IADD R4, R4, 0x1, -R0 ;  /* 0x000000010404b824 */ /* 0x000fe200078e0a00 */
[----:B------:R0:W-:Y:S01]  /*9a20*/  STL [R1+0x25c], R12 ;  /* 0x00025c0c01007387 */ /* 0x0001e20000100800 */
[----:B------:R-:W-:Y:S01]  /*9a30*/  ISETP.GE.AND P5, PT, R14, RZ, PT ;  /* 0x000000ff0e00720c */ /* 0x000fe20003fa6270 */
[----:B------:R-:W-:Y:S02]  /*9a40*/  IMAD R9, R0, R11, R9 ;  /* 0x0000000b00097224 */ /* 0x000fe400078e0209 */
[----:B------:R-:W2:Y:S04]  /*9a50*/  LDL.LU R13, [R1+0x134] ;  /* 0x00013400010d7983 */ /* 0x000ea80000300800 */
[----:B------:R-:W4:Y:S01]  /*9a60*/  LDL.LU R14, [R1+0x138] ;  /* 0x00013800010e7983 */ /* 0x000f220000300800 */
[----:B---3--:R-:W-:-:S03]  /*9a70*/  ISETP.GE.AND P3, PT, R16, RZ, PT ;  /* 0x000000ff1000720c */ /* 0x008fc60003f66270 */
[----:B------:R-:W3:Y:S04]  /*9a80*/  LDL.LU R16, [R1+0x13c] ;  /* 0x00013c0001107983 */ /* 0x000ee80000300800 */
[----:B------:R-:W2:Y:S01]  /*9a90*/  LDL.LU R11, [R1+0x12c] ;  /* 0x00012c00010b7983 */ /* 0x000ea20000300800 */
[C---:B------:R-:W-:Y:S02]  /*9aa0*/  ISETP.GT.U32.AND P2, PT, R0.reuse, R7, PT ;  /* 0x000000070000720c */ /* 0x040fe40003f44070 */
[----:B------:R-:W-:-:S11]  /*9ab0*/  ISETP.GT.U32.AND P1, PT, R0, R6, PT ;  /* 0x000000060000720c */ /* 0x000fd60003f24070 */
[----:B------:R-:W-:-:S05]  /*9ac0*/  @!P2 IMAD.IADD R7, R7, 0x1, -R0 ;  /* 0x000000010707a824 */ /* 0x000fca00078e0a00 */
[----:B------:R-:W-:Y:S01]  /*9ad0*/  ISETP.GT.U32.AND P2, PT, R0, R7, PT ;  /* 0x000000070000720c */ /* 0x000fe20003f44070 */
[----:B------:R-:W-:-:S04]  /*9ae0*/  IMAD.HI.U32 R8, R5, R10, RZ ;  /* 0x0000000a05087227 */ /* 0x000fc800078e00ff */
[----:B------:R-:W-:Y:S02]  /*9af0*/  IMAD.MOV R8, RZ, RZ, -R8 ;  /* 0x000000ffff087224 */ /* 0x000fe400078e0a08 */
[----:B------:R-:W-:Y:S02]  /*9b00*/  @!P1 IMAD.IADD R6, R6, 0x1, -R0 ;  /* 0x0000000106069824 */ /* 0x000fe400078e0a00 */
[----:B------:R-:W-:-:S04]  /*9b10*/  IMAD R8, R0, R8, R10 ;  /* 0x0000000800087224 */ /* 0x000fc800078e020a */
[----:B------:R-:W-:Y:S01]  /*9b20*/  @!P2 IMAD.IADD R7, R7, 0x1, -R0 ;  /* 0x000000010707a824 */ /* 0x000fe200078e0a00 */
[----:B------:R-:W-:-:S03]  /*9b30*/  ISETP.GT.U32.AND P2, PT, R0, R9, PT ;  /* 0x000000090000720c */ /* 0x000fc60003f44070 */
[----:B0-----:R-:W-:Y:S01]  /*9b40*/  IMAD.MOV.U32 R12, RZ, RZ, R7 ;  /* 0x000000ffff0c7224 */ /* 0x001fe200078e0007 */
[----:B------:R-:W-:-:S03]  /*9b50*/  ISETP.GT.U32.AND P1, PT, R0, R6, PT ;  /* 0x000000060000720c */ /* 0x000fc60003f24070 */
[----:B------:R-:W-:Y:S01]  /*9b60*/  @!P4 IMAD.MOV R12, RZ, RZ, -R12 ;  /* 0x000000ffff0cc224 */ /* 0x000fe200078e0a0c */
[----:B------:R-:W-:Y:S01]  /*9b70*/  ISETP.GT.U32.AND P4, PT, R0, R8, PT ;  /* 0x000000080000720c */ /* 0x000fe20003f84070 */
[----:B------:R-:W-:Y:S01]  /*9b80*/  @!P6 IMAD.MOV R4, RZ, RZ, -R4 ;  /* 0x000000ffff04e224 */ /* 0x000fe200078e0a04 */
[----:B------:R-:W-:-:S03]  /*9b90*/  IABS R7, R15 ;  /* 0x0000000f00077213 */ /* 0x000fc60000000000 */
[--C-:B------:R-:W-:Y:S01]  /*9ba0*/  @!P2 IMAD.IADD R9, R9, 0x1, -R0.reuse ;  /* 0x000000010909a824 */ /* 0x100fe200078e0a00 */
[----:B------:R5:W-:Y:S03]  /*9bb0*/  STL [R1+0x258], R4 ;  /* 0x0002580401007387 */ /* 0x000be60000100800 */
[--C-:B------:R-:W-:Y:S01]  /*9bc0*/  @!P1 IMAD.IADD R6, R6, 0x1, -R0.reuse ;  /* 0x0000000106069824 */ /* 0x100fe200078e0a00 */
[----:B------:R0:W-:Y:S01]  /*9bd0*/  STL [R1+0x254], R12 ;  /* 0x0002540c01007387 */ /* 0x0001e20000100800 */
[----:B------:R-:W-:Y:S02]  /*9be0*/  ISETP.GT.U32.AND P2, PT, R0, R9, PT ;  /* 0x000000090000720c */ /* 0x000fe40003f44070 */
[----:B------:R-:W-:Y:S02]  /*9bf0*/  @!P4 IMAD.IADD R8, R8, 0x1, -R0 ;  /* 0x000000010808c824 */ /* 0x000fe400078e0a00 */
[----:B------:R-:W-:Y:S01]  /*9c00*/  @!P5 IMAD.MOV R6, RZ, RZ, -R6 ;  /* 0x000000ffff06d224 */ /* 0x000fe200078e0a06 */
[----:B-----5:R-:W-:Y:S01]  /*9c10*/  IABS R4, R20 ;  /* 0x0000001400047213 */ /* 0x020fe20000000000 */
[----:B0-----:R-:W-:Y:S01]  /*9c20*/  IMAD.HI.U32 R12, R5, R7, RZ ;  /* 0x00000007050c7227 */ /* 0x001fe200078e00ff */
[----:B------:R-:W-:-:S03]  /*9c30*/  ISETP.GT.U32.AND P4, PT, R0, R8, PT ;  /* 0x000000080000720c */ /* 0x000fc60003f84070 */
[----:B------:R-:W-:-:S04]  /*9c40*/  IMAD.MOV R12, RZ, RZ, -R12 ;  /* 0x000000ffff0c7224 */ /* 0x000fc800078e0a0c */
[----:B------:R-:W-:Y:S02]  /*9c50*/  IMAD R7, R0, R12, R7 ;  /* 0x0000000c00077224 */ /* 0x000fe400078e0207 */
[----:B------:R-:W-:-:S03]  /*9c60*/  @!P2 IMAD.IADD R9, R9, 0x1, -R0 ;  /* 0x000000010909a824 */ /* 0x000fc600078e0a00 */
[----:B------:R-:W-:Y:S01]  /*9c70*/  ISETP.GT.U32.AND P2, PT, R0, R7, PT ;  /* 0x000000070000720c */ /* 0x000fe20003f44070 */
[--C-:B------:R-:W-:Y:S01]  /*9c80*/  @!P4 IMAD.IADD R8, R8, 0x1, -R0.reuse ;  /* 0x000000010808c824 */ /* 0x100fe200078e0a00 */
[----:B------:R-:W-:Y:S01]  /*9c90*/  ISETP.GE.AND P1, PT, R15, RZ, PT ;  /* 0x000000ff0f00720c */ /* 0x000fe20003f26270 */
[----:B------:R4:W-:Y:S04]  /*9ca0*/  STL [R1+0x250], R6 ;  /* 0x0002500601007387 */ /* 0x0009e80000100800 */
[----:B------:R-:W5:Y:S06]  /*9cb0*/  LDL.LU R15, [R1+0x144] ;  /* 0x00014400010f7983 */ /* 0x000f6c0000300800 */
[----:B------:R-:W-:-:S02]  /*9cc0*/  @!P2 IMAD.IADD R7, R7, 0x1, -R0 ;  /* 0x000000010707a824 */ /* 0x000fc400078e0a00 */
[----:B------:R-:W-:Y:S02]  /*9cd0*/  @!P3 IMAD.MOV R8, RZ, RZ, -R8 ;  /* 0x000000ffff08b224 */ /* 0x000fe400078e0a08 */
[----:B------:R-:W-:Y:S01]  /*9ce0*/  @!P0 IMAD.MOV R9, RZ, RZ, -R9 ;  /* 0x000000ffff098224 */ /* 0x000fe200078e0a09 */
[----:B------:R-:W-:Y:S02]  /*9cf0*/  ISETP.GE.AND P0, PT, R20, RZ, PT ;  /* 0x000000ff1400720c */ /* 0x000fe40003f06270 */
[----:B------:R-:W5:Y:S01]  /*9d00*/  LDL.LU R20, [R1+0x148] ;  /* 0x0001480001147983 */ /* 0x000f620000300800 */
[----:B----4-:R-:W-:-:S03]  /*9d10*/  IABS R6, R14 ;  /* 0x0000000e00067213 */ /* 0x010fc60000000000 */
[----:B------:R-:W-:Y:S01]  /*9d20*/  STL [R1+0x24c], R9 ;  /* 0x00024c0901007387 */ /* 0x000fe20000100800 */
[----:B--2---:R-:W-:-:S05]  /*9d30*/  IABS R2, R11 ;  /* 0x0000000b00027213 */ /* 0x004fca0000000000 */
[----:B------:R-:W-:-:S04]  /*9d40*/  IMAD.HI.U32 R10, R5, R2, RZ ;  /* 0x00000002050a7227 */ /* 0x000fc800078e00ff */
[----:B------:R-:W-:-:S04]  /*9d50*/  IMAD.MOV R10, RZ, RZ, -R10 ;  /* 0x000000ffff0a7224 */ /* 0x000fc800078e0a0a */
[----:B------:R-:W-:Y:S01]  /*9d60*/  IMAD R10, R0, R10, R2 ;  /* 0x0000000a000a7224 */ /* 0x000fe200078e0202 */
[----:B------:R-:W-:Y:S01]  /*9d70*/  ISETP.GE.AND P6, PT, R11, RZ, PT ;  /* 0x000000ff0b00720c */ /* 0x000fe20003fc6270 */
[----:B------:R-:W-:-:S03]  /*9d80*/  IMAD.HI.U32 R11, R5, R4, RZ ;  /* 0x00000004050b7227 */ /* 0x000fc600078e00ff */
[----:B------:R-:W-:Y:S01]  /*9d90*/  ISETP.GT.U32.AND P5, PT, R0, R10, PT ;  /* 0x0000000a0000720c */ /* 0x000fe20003fa4070 */
[----:B------:R-:W-:Y:S01]  /*9da0*/  IMAD.MOV R11, RZ, RZ, -R11 ;  /* 0x000000ffff0b7224 */ /* 0x000fe200078e0a0b */
[----:B------:R-:W-:-:S03]  /*9db0*/  IABS R2, R13 ;  /* 0x0000000d00027213 */ /* 0x000fc60000000000 */
[----:B------:R-:W-:Y:S02]  /*9dc0*/  IMAD R4, R0, R11, R4 ;  /* 0x0000000b00047224 */ /* 0x000fe400078e0204 */
[----:B------:R-:W-:-:S03]  /*9dd0*/  IMAD.HI.U32 R12, R5, R2, RZ ;  /* 0x00000002050c7227 */ /* 0x000fc600078e00ff */
[----:B------:R-:W-:-:S03]  /*9de0*/  ISETP.GT.U32.AND P4, PT, R0, R4, PT ;  /* 0x000000040000720c */ /* 0x000fc60003f84070 */
[----:B------:R-:W-:-:S05]  /*9df0*/  @!P5 IMAD.IADD R10, R10, 0x1, -R0 ;  /* 0x000000010a0ad824 */ /* 0x000fca00078e0a00 */
[----:B------:R-:W-:Y:S01]  /*9e00*/  ISETP.GT.U32.AND P5, PT, R0, R10, PT ;  /* 0x0000000a0000720c */ /* 0x000fe20003fa4070 */
[----:B------:R-:W-:-:S04]  /*9e10*/  IMAD.MOV R12, RZ, RZ, -R12 ;  /* 0x000000ffff0c7224 */ /* 0x000fc800078e0a0c */
[----:B------:R-:W-:Y:S02]  /*9e20*/  IMAD R2, R0, R12, R2 ;  /* 0x0000000c00027224 */ /* 0x000fe400078e0202 */
[--C-:B------:R-:W-:Y:S01]  /*9e30*/  @!P4 IMAD.IADD R4, R4, 0x1, -R0.reuse ;  /* 0x000000010404c824 */ /* 0x100fe200078e0a00 */
[----:B------:R-:W-:Y:S01]  /*9e40*/  ISETP.GT.U32.AND P4, PT, R0, R7, PT ;  /* 0x000000070000720c */ /* 0x000fe20003f84070 */
[----:B------:R-:W2:Y:S04]  /*9e50*/  LDL R12, [R1+0x140] ;  /* 0x00014000010c7983 */ /* 0x000ea80000100800 */
[----:B------:R-:W-:Y:S01]  /*9e60*/  @!P5 IMAD.IADD R10, R10, 0x1, -R0 ;  /* 0x000000010a0ad824 */ /* 0x000fe200078e0a00 */
[C---:B------:R-:W-:Y:S02]  /*9e70*/  ISETP.GT.U32.AND P5, PT, R0.reuse, R2, PT ;  /* 0x000000020000720c */ /* 0x040fe40003fa4070 */
[----:B------:R-:W-:-:S02]  /*9e80*/  ISETP.GT.U32.AND P3, PT, R0, R4, PT ;  /* 0x000000040000720c */ /* 0x000fc40003f64070 */
[----:B---3--:R-:W-:-:S03]  /*9e90*/  IABS R11, R16 ;  /* 0x00000010000b7213 */ /* 0x008fc60000000000 */
[----:B------:R-:W-:Y:S02]  /*9ea0*/  @!P4 IMAD.IADD R7, R7, 0x1, -R0 ;  /* 0x000000010707c824 */ /* 0x000fe400078e0a00 */
[----:B------:R-:W-:-:S04]  /*9eb0*/  @!P6 IMAD.MOV R10, RZ, RZ, -R10 ;  /* 0x000000ffff0ae224 */ /* 0x000fc800078e0a0a */
[--C-:B------:R-:W-:Y:S01]  /*9ec0*/  @!P5 IMAD.IADD R2, R2, 0x1, -R0.reuse ;  /* 0x000000010202d824 */ /* 0x100fe200078e0a00 */
[----:B------:R-:W-:Y:S01]  /*9ed0*/  ISETP.GE.AND P5, PT, R16, RZ, PT ;  /* 0x000000ff1000720c */ /* 0x000fe20003fa6270 */
[----:B------:R-:W-:Y:S01]  /*9ee0*/  IMAD.MOV.U32 R16, RZ, RZ, R7 ;  /* 0x000000ffff107224 */ /* 0x000fe200078e0007 */
[----:B------:R-:W-:Y:S01]  /*9ef0*/  STL [R1+0x248], R8 ;  /* 0x0002480801007387 */ /* 0x000fe20000100800 */
[----:B------:R-:W-:Y:S02]  /*9f00*/  @!P3 IMAD.IADD R4, R4, 0x1, -R0 ;  /* 0x000000010404b824 */ /* 0x000fe400078e0a00 */
[----:B------:R-:W-:Y:S01]  /*9f10*/  @!P1 IMAD.MOV R16, RZ, RZ, -R16 ;  /* 0x000000ffff109224 */ /* 0x000fe200078e0a10 */
[----:B------:R-:W-:Y:S01]  /*9f20*/  STL [R1+0x244], R10 ;  /* 0x0002440a01007387 */ /* 0x000fe20000100800 */
[----:B------:R-:W-:-:S03]  /*9f30*/  ISETP.GE.AND P3, PT, R14, RZ, PT ;  /* 0x000000ff0e00720c */ /* 0x000fc60003f66270 */
[----:B------:R-:W3:Y:S04]  /*9f40*/  LDL R14, [R1+0x14c] ;  /* 0x00014c00010e7983 */ /* 0x000ee80000100800 */
[----:B------:R-:W4:Y:S04]  /*9f50*/  LDL.LU R7, [R1+0x140] ;  /* 0x0001400001077983 */ /* 0x000f280000300800 */
[----:B------:R0:W-:Y:S04]  /*9f60*/  STL [R1+0x240], R16 ;  /* 0x0002401001007387 */ /* 0x0001e80000100800 */
[----:B0-----:R-:W2:Y:S01]  /*9f70*/  LDL R16, [R1+0x158] ;  /* 0x0001580001107983 */ /* 0x001ea20000100800 */
[----:B------:R-:W-:Y:S01]  /*9f80*/  ISETP.GE.AND P2, PT, R13, RZ, PT ;  /* 0x000000ff0d00720c */ /* 0x000fe20003f46270 */
        /* <DEDUP_REMOVED lines=8> */
[----:B-----5:R-:W-:-:S05]  /*a010*/  IABS R9, R15 ;  /* 0x0000000f00097213 */ /* 0x020fca0000000000 */
[----:B------:R-:W-:-:S04]  /*a020*/  IMAD.HI.U32 R10, R5, R9, RZ ;  /* 0x00000009050a7227 */ /* 0x000fc800078e00ff */
[--C-:B------:R-:W-:Y:S02]  /*a030*/  @!P4 IMAD.IADD R11, R11, 0x1, -R0.reuse ;  /* 0x000000010b0bc824 */ /* 0x100fe400078e0a00 */
[----:B------:R-:W-:Y:S01]  /*a040*/  @!P6 IMAD.IADD R6, R6, 0x1, -R0 ;  /* 0x000000010606e824 */ /* 0x000fe200078e0a00 */
[C---:B------:R-:W-:Y:S02]  /*a050*/  ISETP.GT.U32.AND P6, PT, R0.reuse, R2, PT ;  /* 0x000000020000720c */ /* 0x040fe40003fc4070 */
[----:B------:R-:W-:Y:S01]  /*a060*/  ISETP.GT.U32.AND P1, PT, R0, R11, PT ;  /* 0x0000000b0000720c */ /* 0x000fe20003f24070 */
[----:B------:R-:W-:Y:S01]  /*a070*/  IMAD.MOV R10, RZ, RZ, -R10 ;  /* 0x000000ffff0a7224 */ /* 0x000fe200078e0a0a */
[----:B------:R-:W-:-:S03]  /*a080*/  IABS R13, R20 ;  /* 0x00000014000d7213 */ /* 0x000fc60000000000 */
[----:B------:R-:W-:Y:S02]  /*a090*/  IMAD R9, R0, R10, R9 ;  /* 0x0000000a00097224 */ /* 0x000fe400078e0209 */
[----:B------:R-:W-:-:S04]  /*a0a0*/  IMAD.HI.U32 R10, R5, R13, RZ ;  /* 0x0000000d050a7227 */ /* 0x000fc800078e00ff */
[----:B------:R-:W-:Y:S02]  /*a0b0*/  @!P0 IMAD.MOV R4, RZ, RZ, -R4 ;  /* 0x000000ffff048224 */ /* 0x000fe400078e0a04 */
[----:B------:R-:W-:Y:S02]  /*a0c0*/  @!P6 IMAD.IADD R2, R2, 0x1, -R0 ;  /* 0x000000010202e824 */ /* 0x000fe400078e0a00 */
[----:B------:R-:W-:Y:S02]  /*a0d0*/  IMAD.MOV R10, RZ, RZ, -R10 ;  /* 0x000000ffff0a7224 */ /* 0x000fe400078e0a0a */
[----:B------:R-:W-:Y:S01]  /*a0e0*/  @!P1 IMAD.IADD R11, R11, 0x1, -R0 ;  /* 0x000000010b0b9824 */ /* 0x000fe200078e0a00 */
[----:B------:R-:W-:Y:S01]  /*a0f0*/  ISETP.GE.AND P1, PT, R15, RZ, PT ;  /* 0x000000ff0f00720c */ /* 0x000fe20003f26270 */
[----:B------:R0:W-:Y:S01]  /*a100*/  STL [R1+0x23c], R4 ;  /* 0x00023c0401007387 */ /* 0x0001e20000100800 */
[----:B------:R-:W-:Y:S02]  /*a110*/  IMAD R13, R0, R10, R13 ;  /* 0x0000000a000d7224 */ /* 0x000fe400078e020d */
[----:B------:R-:W-:-:S02]  /*a120*/  IMAD.MOV.U32 R15, RZ, RZ, R2 ;  /* 0x000000ffff0f7224 */ /* 0x000fc400078e0002 */
[----:B------:R-:W5:Y:S01]  /*a130*/  LDL R2, [R1+0x15c] ;  /* 0x00015c0001027983 */ /* 0x000f620000100800 */
[----:B--2---:R-:W-:-:S03]  /*a140*/  IABS R10, R16 ;  /* 0x00000010000a7213 */ /* 0x004fc60000000000 */
[----:B------:R-:W2:Y:S01]  /*a150*/  LDL.LU R16, [R1+0x160] ;  /* 0x0001600001107983 */ /* 0x000ea20000300800 */
[----:B------:R-:W-:-:S05]  /*a160*/  IABS R8, R12 ;  /* 0x0000000c00087213 */ /* 0x000fca0000000000 */
[----:B------:R-:W-:-:S04]  /*a170*/  IMAD.HI.U32 R12, R5, R8, RZ ;  /* 0x00000008050c7227 */ /* 0x000fc800078e00ff */
[----:B------:R-:W-:-:S04]  /*a180*/  IMAD.MOV R12, RZ, RZ, -R12 ;  /* 0x000000ffff0c7224 */ /* 0x000fc800078e0a0c */
[C---:B------:R-:W-:Y:S01]  /*a190*/  IMAD R8, R0.reuse, R12, R8 ;  /* 0x0000000c00087224 */ /* 0x040fe200078e0208 */
[----:B------:R-:W-:-:S04]  /*a1a0*/  ISETP.GT.U32.AND P4, PT, R0, R6, PT ;  /* 0x000000060000720c */ /* 0x000fc80003f84070 */
[----:B------:R-:W-:Y:S02]  /*a1b0*/  ISETP.GT.U32.AND P6, PT, R0, R8, PT ;  /* 0x000000080000720c */ /* 0x000fe40003fc4070 */
[----:B----4-:R-:W-:Y:S02]  /*a1c0*/  ISETP.GE.AND P0, PT, R7, RZ, PT ;  /* 0x000000ff0700720c */ /* 0x010fe40003f06270 */
[----:B---3--:R-:W-:Y:S01]  /*a1d0*/  IABS R7, R14 ;  /* 0x0000000e00077213 */ /* 0x008fe20000000000 */
[----:B------:R-:W-:Y:S01]  /*a1e0*/  @!P2 IMAD.MOV R15, RZ, RZ, -R15 ;  /* 0x000000ffff0fa224 */ /* 0x000fe200078e0a0f */
[----:B0-----:R-:W-:-:S03]  /*a1f0*/  IABS R4, R19 ;  /* 0x0000001300047213 */ /* 0x001fc60000000000 */
[----:B------:R-:W-:-:S04]  /*a200*/  @!P4 IMAD.IADD R6, R6, 0x1, -R0 ;  /* 0x000000010606c824 */ /* 0x000fc800078e0a00 */
[----:B------:R-:W-:Y:S01]  /*a210*/  @!P6 IMAD.IADD R8, R8, 0x1, -R0 ;  /* 0x000000010808e824 */ /* 0x000fe200078e0a00 */
[----:B------:R-:W-:Y:S01]  /*a220*/  ISETP.GT.U32.AND P4, PT, R0, R9, PT ;  /* 0x000000090000720c */ /* 0x000fe20003f84070 */
[----:B------:R-:W-:-:S03]  /*a230*/  IMAD.HI.U32 R12, R5, R7, RZ ;  /* 0x00000007050c7227 */ /* 0x000fc600078e00ff */
[C---:B------:R-:W-:Y:S01]  /*a240*/  ISETP.GT.U32.AND P2, PT, R0.reuse, R8, PT ;  /* 0x000000080000720c */ /* 0x040fe20003f44070 */
[----:B------:R-:W-:Y:S02]  /*a250*/  IMAD.MOV R12, RZ, RZ, -R12 ;  /* 0x000000ffff0c7224 */ /* 0x000fe400078e0a0c */
[----:B------:R-:W-:Y:S01]  /*a260*/  IMAD.HI.U32 R14, R5, R4, RZ ;  /* 0x00000004050e7227 */ /* 0x000fe200078e00ff */
[----:B------:R0:W-:Y:S03]  /*a270*/  STL [R1+0x238], R15 ;  /* 0x0002380f01007387 */ /* 0x0001e60000100800 */
[----:B------:R-:W-:Y:S02]  /*a280*/  IMAD R7, R0, R12, R7 ;  /* 0x0000000c00077224 */ /* 0x000fe400078e0207 */
[----:B------:R-:W-:Y:S02]  /*a290*/  IMAD.MOV.U32 R12, RZ, RZ, R6 ;  /* 0x000000ffff0c7224 */ /* 0x000fe400078e0006 */
[----:B------:R-:W-:-:S02]  /*a2a0*/  IMAD.MOV R14, RZ, RZ, -R14 ;  /* 0x000000ffff0e7224 */ /* 0x000fc400078e0a0e */
[----:B------:R-:W-:Y:S02]  /*a2b0*/  @!P3 IMAD.MOV R12, RZ, RZ, -R12 ;  /* 0x000000ffff0cb224 */ /* 0x000fe400078e0a0c */
[--C-:B------:R-:W-:Y:S01]  /*a2c0*/  @!P4 IMAD.IADD R9, R9, 0x1, -R0.reuse ;  /* 0x000000010909c824 */ /* 0x100fe200078e0a00 */
[----:B------:R-:W-:Y:S01]  /*a2d0*/  ISETP.GE.AND P4, PT, R20, RZ, PT ;  /* 0x000000ff1400720c */ /* 0x000fe20003f86270 */
[----:B------:R-:W-:Y:S02]  /*a2e0*/  @!P2 IMAD.IADD R8, R8, 0x1, -R0 ;  /* 0x000000010808a824 */ /* 0x000fe400078e0a00 */
[C---:B------:R-:W-:Y:S01]  /*a2f0*/  IMAD R4, R0.reuse, R14, R4 ;  /* 0x0000000e00047224 */ /* 0x040fe200078e0204 */
[----:B------:R-:W-:-:S13]  /*a300*/  ISETP.GT.U32.AND P3, PT, R0, R9, PT ;  /* 0x000000090000720c */ /* 0x000fda0003f64070 */
[----:B------:R-:W-:Y:S01]  /*a310*/  @!P3 IMAD.IADD R9, R9, 0x1, -R0 ;  /* 0x000000010909b824 */ /* 0x000fe200078e0a00 */
[----:B--2---:R1:W-:Y:S04]  /*a320*/  STL [R1+0x3198], R16 ;  /* 0x0031981001007387 */ /* 0x0043e80000100800 */
[----:B0-----:R-:W2:Y:S04]  /*a330*/  LDL.LU R15, [R1+0x164] ;  /* 0x00016400010f7983 */ /* 0x001ea80000300800 */
[----:B------:R-:W3:Y:S01]  /*a340*/  LDL.LU R20, [R1+0x168] ;  /* 0x0001680001147983 */ /* 0x000ee20000300800 */
[----:B-1----:R-:W-:-:S03]  /*a350*/  IMAD.MOV.U32 R16, RZ, RZ, R19 ;  /* 0x000000ffff107224 */ /* 0x002fc600078e0013 */
[----:B------:R-:W4:Y:S01]  /*a360*/  LDL.LU R19, [R1+0x170] ;  /* 0x0001700001137983 */ /* 0x000f220000300800 */
[----:B------:R-:W-:-:S03]  /*a370*/  IMAD.MOV.U32 R14, RZ, RZ, R16 ;  /* 0x000000ffff0e7224 */ /* 0x000fc600078e0010 */
[----:B------:R0:W-:Y:S01]  /*a380*/  STL [R1+0x234], R12 ;  /* 0x0002340c01007387 */ /* 0x0001e20000100800 */
[----:B------:R-:W-:Y:S02]  /*a390*/  IMAD.MOV.U32 R16, RZ, RZ, R11 ;  /* 0x000000ffff107224 */ /* 0x000fe400078e000b */
[----:B------:R-:W-:Y:S01]  /*a3a0*/  IMAD.MOV.U32 R11, RZ, RZ, R8 ;  /* 0x000000ffff0b7224 */ /* 0x000fe200078e0008 */
[----:B0-----:R-:W4:Y:S04]  /*a3b0*/  LDL.LU R12, [R1+0x158] ;  /* 0x00015800010c7983 */ /* 0x001f280000300800 */
[----:B------:R-:W2:Y:S01]  /*a3c0*/  LDL.LU R8, [R1+0x14c] ;  /* 0x00014c0001087983 */ /* 0x000ea20000300800 */
[----:B------:R-:W-:Y:S02]  /*a3d0*/  @!P5 IMAD.MOV R16, RZ, RZ, -R16 ;  /* 0x000000ffff10d224 */ /* 0x000fe400078e0a10 */
[----:B------:R-:W-:-:S03]  /*a3e0*/  @!P0 IMAD.MOV R11, RZ, RZ, -R11 ;  /* 0x000000ffff0b8224 */ /* 0x000fc600078e0a0b */
[----:B------:R0:W-:Y:S01]  /*a3f0*/  STL [R1+0x230], R16 ;  /* 0x0002301001007387 */ /* 0x0001e20000100800 */
[----:B------:R-:W-:-:S03]  /*a400*/  ISETP.GE.AND P3, PT, R14, RZ, PT ;  /* 0x000000ff0e00720c */ /* 0x000fc60003f66270 */
[----:B0-----:R-:W4:Y:S04]  /*a410*/  LDL.LU R16, [R1+0x3198] ;  /* 0x0031980001107983 */ /* 0x001f280000300800 */
[----:B------:R-:W-:Y:S04]  /*a420*/  STL [R1+0x224], R11 ;  /* 0x0002240b01007387 */ /* 0x000fe80000100800 */
[----:B------:R0:W-:Y:S04]  /*a430*/  STL [R1+0x3194], R3 ;  /* 0x0031940301007387 */ /* 0x0001e80000100800 */
[----:B------:R-:W4:Y:S01]  /*a440*/  LDL.LU R14, [R1+0x15c] ;  /* 0x00015c00010e7983 */ /* 0x000f220000300800 */
[C---:B------:R-:W-:Y:S01]  /*a450*/  ISETP.GT.U32.AND P6, PT, R0.reuse, R13, PT ;  /* 0x0000000d0000720c */ /* 0x040fe20003fc4070 */
[----:B------:R-:W-:Y:S01]  /*a460*/  IMAD.HI.U32 R6, R5, R10, RZ ;  /* 0x0000000a05067227 */ /* 0x000fe200078e00ff */
[----:B------:R-:W-:-:S11]  /*a470*/  ISETP.GT.U32.AND P2, PT, R0, R7, PT ;  /* 0x000000070000720c */ /* 0x000fd60003f44070 */
[----:B------:R-:W-:-:S05]  /*a480*/  @!P6 IMAD.IADD R13, R13, 0x1, -R0 ;  /* 0x000000010d0de824 */ /* 0x000fca00078e0a00 */
[C---:B------:R-:W-:Y:S01]  /*a490*/  ISETP.GT.U32.AND P6, PT, R0.reuse, R13, PT ;  /* 0x0000000d0000720c */ /* 0x040fe20003fc4070 */
[----:B------:R-:W-:Y:S01]  /*a4a0*/  IMAD.MOV R6, RZ, RZ, -R6 ;  /* 0x000000ffff067224 */ /* 0x000fe200078e0a06 */
[----:B------:R-:W-:-:S03]  /*a4b0*/  ISETP.GT.U32.AND P0, PT, R0, R4, PT ;  /* 0x000000040000720c */ /* 0x000fc60003f04070 */
[----:B------:R-:W-:Y:S01]  /*a4c0*/  IMAD R6, R0, R6, R10 ;  /* 0x0000000600067224 */ /* 0x000fe200078e020a */
[----:B-----5:R-:W-:Y:S01]  /*a4d0*/  IABS R2, R2 ;  /* 0x0000000200027213 */ /* 0x020fe20000000000 */
[----:B------:R-:W-:-:S06]  /*a4e0*/  @!P2 IMAD.IADD R7, R7, 0x1, -R0 ;  /* 0x000000010707a824 */ /* 0x000fcc00078e0a00 */
[--C-:B------:R-:W-:Y:S01]  /*a4f0*/  @!P6 IMAD.IADD R13, R13, 0x1, -R0.reuse ;  /* 0x000000010d0de824 */ /* 0x100fe200078e0a00 */
[----:B------:R-:W-:Y:S01]  /*a500*/  ISETP.GT.U32.AND P6, PT, R0, R6, PT ;  /* 0x000000060000720c */ /* 0x000fe20003fc4070 */
[----:B------:R-:W-:Y:S01]  /*a510*/  @!P0 IMAD.IADD R4, R4, 0x1, -R0 ;  /* 0x0000000104048824 */ /* 0x000fe200078e0a00 */
[----:B------:R-:W-:Y:S01]  /*a520*/  ISETP.GT.U32.AND P0, PT, R0, R7, PT ;  /* 0x000000070000720c */ /* 0x000fe20003f04070 */
[----:B0-----:R-:W-:-:S04]  /*a530*/  IMAD.MOV.U32 R3, RZ, RZ, R9 ;  /* 0x000000ffff037224 */ /* 0x001fc800078e0009 */
[----:B------:R-:W-:-:S06]  /*a540*/  @!P1 IMAD.MOV R3, RZ, RZ, -R3 ;  /* 0x000000ffff039224 */ /* 0x000fcc00078e0a03 */
[----:B------:R-:W-:-:S05]  /*a550*/  @!P6 IMAD.IADD R6, R6, 0x1, -R0 ;  /* 0x000000010606e824 */ /* 0x000fca00078e0a00 */
[C---:B------:R-:W-:Y:S01]  /*a560*/  ISETP.GT.U32.AND P1, PT, R0.reuse, R6, PT ;  /* 0x000000060000720c */ /* 0x040fe20003f24070 */
[--C-:B------:R-:W-:Y:S01]  /*a570*/  @!P0 IMAD.IADD R7, R7, 0x1, -R0.reuse ;  /* 0x0000000107078824 */ /* 0x100fe200078e0a00 */
[----:B------:R-:W-:Y:S01]  /*a580*/  ISETP.GT.U32.AND P6, PT, R0, R4, PT ;  /* 0x000000040000720c */ /* 0x000fe20003fc4070 */
[----:B------:R-:W-:Y:S01]  /*a590*/  @!P4 IMAD.MOV R13, RZ, RZ, -R13 ;  /* 0x000000ffff0dc224 */ /* 0x000fe200078e0a0d */
[----:B------:R0:W-:Y:S09]  /*a5a0*/  STL [R1+0x220], R3 ;  /* 0x0002200301007387 */ /* 0x0001f20000100800 */
[--C-:B------:R-:W-:Y:S01]  /*a5b0*/  @!P1 IMAD.IADD R6, R6, 0x1, -R0.reuse ;  /* 0x0000000106069824 */ /* 0x100fe200078e0a00 */
[----:B0-----:R-:W5:Y:S04]  /*a5c0*/  LDL.LU R3, [R1+0x3194] ;  /* 0x0031940001037983 */ /* 0x001f680000300800 */
[----:B------:R0:W-:Y:S01]  /*a5d0*/  STL [R1+0x21c], R13 ;  /* 0x00021c0d01007387 */ /* 0x0001e20000100800 */
[----:B------:R-:W-:-:S04]  /*a5e0*/  @!P6 IMAD.IADD R4, R4, 0x1, -R0 ;  /* 0x000000010404e824 */ /* 0x000fc800078e0a00 */
[----:B------:R-:W-:Y:S01]  /*a5f0*/  @!P3 IMAD.MOV R4, RZ, RZ, -R4 ;  /* 0x000000ffff04b224 */ /* 0x000fe200078e0a04 */
[----:B---3--:R-:W-:Y:S02]  /*a600*/  IABS R10, R20 ;  /* 0x00000014000a7213 */ /* 0x008fe40000000000 */
[----:B--2---:R-:W-:Y:S01]  /*a610*/  ISETP.GE.AND P5, PT, R8, RZ, PT ;  /* 0x000000ff0800720c */ /* 0x004fe20003fa6270 */
[----:B------:R-:W-:-:S04]  /*a620*/  IMAD.HI.U32 R8, R5, R2, RZ ;  /* 0x0000000205087227 */ /* 0x000fc800078e00ff */
[----:B------:R-:W-:-:S04]  /*a630*/  IMAD.MOV R8, RZ, RZ, -R8 ;  /* 0x000000ffff087224 */ /* 0x000fc800078e0a08 */
[----:B------:R-:W-:Y:S01]  /*a640*/  IMAD R2, R0, R8, R2 ;  /* 0x0000000800027224 */ /* 0x000fe200078e0202 */
[----:B------:R-:W-:Y:S02]  /*a650*/  IABS R8, R15 ;  /* 0x0000000f00087213 */ /* 0x000fe40000000000 */
[----:B----4-:R-:W-:Y:S02]  /*a660*/  ISETP.GE.AND P2, PT, R12, RZ, PT ;  /* 0x000000ff0c00720c */ /* 0x010fe40003f46270 */
[----:B------:R-:W-:Y:S02]  /*a670*/  ISETP.GT.U32.AND P4, PT, R0, R2, PT ;  /* 0x000000020000720c */ /* 0x000fe40003f84070 */
[----:B------:R-:W-:Y:S02]  /*a680*/  IABS R12, R16 ;  /* 0x00000010000c7213 */ /* 0x000fe40000000000 */
[----:B------:R-:W-:Y:S02]  /*a690*/  ISETP.GE.AND P1, PT, R16, RZ, PT ;  /* 0x000000ff1000720c */ /* 0x000fe40003f26270 */
[----:B------:R-:W2:Y:S01]  /*a6a0*/  LDL R16, [R1+0x178] ;  /* 0x0001780001107983 */ /* 0x000ea20000100800 */
[----:B------:R-:W-:Y:S01]  /*a6b0*/  ISETP.GE.AND P0, PT, R14, RZ, PT ;  /* 0x000000ff0e00720c */ /* 0x000fe20003f06270 */
[----:B------:R-:W-:-:S04]  /*a6c0*/  IMAD.HI.U32 R14, R5, R8, RZ ;  /* 0x00000008050e7227 */ /* 0x000fc800078e00ff */
[----:B------:R-:W-:Y:S02]  /*a6d0*/  IMAD.MOV R14, RZ, RZ, -R14 ;  /* 0x000000ffff0e7224 */ /* 0x000fe400078e0a0e */
[----:B0-----:R-:W-:-:S04]  /*a6e0*/  IMAD.HI.U32 R13, R5, R10, RZ ;  /* 0x0000000a050d7227 */ /* 0x001fc800078e00ff */
[C---:B------:R-:W-:Y:S02]  /*a6f0*/  IMAD R8, R0.reuse, R14, R8 ;  /* 0x0000000e00087224 */ /* 0x040fe400078e0208 */
[----:B------:R-:W3:Y:S01]  /*a700*/  LDL.LU R14, [R1+0x174] ;  /* 0x00017400010e7983 */ /* 0x000ee20000300800 */
[----:B------:R-:W-:Y:S02]  /*a710*/  IMAD.MOV R13, RZ, RZ, -R13 ;  /* 0x000000ffff0d7224 */ /* 0x000fe400078e0a0d */
[----:B------:R-:W-:Y:S02]  /*a720*/  @!P5 IMAD.MOV R7, RZ, RZ, -R7 ;  /* 0x000000ffff07d224 */ /* 0x000fe400078e0a07 */
[----:B------:R-:W-:Y:S02]  /*a730*/  IMAD R10, R0, R13, R10 ;  /* 0x0000000d000a7224 */ /* 0x000fe400078e020a */
[----:B------:R-:W4:Y:S01]  /*a740*/  LDL R13, [R1+0x17c] ;  /* 0x00017c00010d7983 */ /* 0x000f220000100800 */
[----:B------:R-:W-:Y:S01]  /*a750*/  @!P4 IMAD.IADD R2, R2, 0x1, -R0 ;  /* 0x000000010202c824 */ /* 0x000fe200078e0a00 */
[----:B------:R-:W-:-:S02]  /*a760*/  ISETP.GE.AND P4, PT, R15, RZ, PT ;  /* 0x000000ff0f00720c */ /* 0x000fc40003f86270 */
[----:B------:R-:W-:Y:S04]  /*a770*/  STL [R1+0x218], R7 ;  /* 0x0002180701007387 */ /* 0x000fe80000100800 */
[----:B------:R0:W-:Y:S04]  /*a780*/  STL [R1+0x214], R4 ;  /* 0x0002140401007387 */ /* 0x0001e80000100800 */
[----:B------:R-:W5:Y:S01]  /*a790*/  LDL.LU R15, [R1+0x180] ;  /* 0x00018000010f7983 */ /* 0x000f620000300800 */
[----:B------:R-:W-:-:S04]  /*a7a0*/  IMAD.HI.U32 R9, R5, R12, RZ ;  /* 0x0000000c05097227 */ /* 0x000fc800078e00ff */
[----:B------:R-:W-:-:S04]  /*a7b0*/  IMAD.MOV R9, RZ, RZ, -R9 ;  /* 0x000000ffff097224 */ /* 0x000fc800078e0a09 */
[----:B------:R-:W-:-:S05]  /*a7c0*/  IMAD R12, R0, R9, R12 ;  /* 0x00000009000c7224 */ /* 0x000fca00078e020c */
[C---:B------:R-:W-:Y:S02]  /*a7d0*/  ISETP.GT.U32.AND P6, PT, R0.reuse, R12, PT ;  /* 0x0000000c0000720c */ /* 0x040fe40003fc4070 */
[----:B------:R-:W-:Y:S02]  /*a7e0*/  IABS R11, R19 ;  /* 0x00000013000b7213 */ /* 0x000fe40000000000 */
[----:B------:R-:W-:-:S03]  /*a7f0*/  ISETP.GT.U32.AND P5, PT, R0, R2, PT ;  /* 0x000000020000720c */ /* 0x000fc60003fa4070 */
[----:B------:R-:W-:-:S06]  /*a800*/  IMAD.HI.U32 R9, R5, R11, RZ ;  /* 0x0000000b05097227 */ /* 0x000fcc00078e00ff */
[----:B------:R-:W-:Y:S02]  /*a810*/  @!P6 IMAD.IADD R12, R12, 0x1, -R0 ;  /* 0x000000010c0ce824 */ /* 0x000fe400078e0a00 */
[----:B------:R-:W-:-:S03]  /*a820*/  IMAD.MOV R9, RZ, RZ, -R9 ;  /* 0x000000ffff097224 */ /* 0x000fc600078e0a09 */
[C---:B------:R-:W-:Y:S01]  /*a830*/  ISETP.GT.U32.AND P3, PT, R0.reuse, R12, PT ;  /* 0x0000000c0000720c */ /* 0x040fe20003f64070 */
[----:B0-----:R-:W-:Y:S02]  /*a840*/  IMAD R4, R0, R9, R11 ;  /* 0x0000000900047224 */ /* 0x001fe400078e020b */
[----:B------:R-:W-:Y:S02]  /*a850*/  @!P2 IMAD.MOV R6, RZ, RZ, -R6 ;  /* 0x000000ffff06a224 */ /* 0x000fe400078e0a06 */
[----:B------:R-:W-:-:S04]  /*a860*/  @!P5 IMAD.IADD R2, R2, 0x1, -R0 ;  /* 0x000000010202d824 */ /* 0x000fc800078e0a00 */
[----:B------:R-:W-:-:S04]  /*a870*/  @!P0 IMAD.MOV R2, RZ, RZ, -R2 ;  /* 0x000000ffff028224 */ /* 0x000fc800078e0a02 */
[----:B------:R-:W-:Y:S01]  /*a880*/  @!P3 IMAD.IADD R12, R12, 0x1, -R0 ;  /* 0x000000010c0cb824 */ /* 0x000fe200078e0a00 */
[----:B------:R-:W-:Y:S01]  /*a890*/  ISETP.GE.AND P3, PT, R20, RZ, PT ;  /* 0x000000ff1400720c */ /* 0x000fe20003f66270 */
[----:B------:R-:W-:Y:S01]  /*a8a0*/  IMAD.MOV.U32 R20, RZ, RZ, R18 ;  /* 0x000000ffff147224 */ /* 0x000fe200078e0012 */
[----:B--2---:R-:W-:Y:S02]  /*a8b0*/  IABS R7, R16 ;  /* 0x0000001000077213 */ /* 0x004fe40000000000 */
[----:B------:R-:W2:Y:S04]  /*a8c0*/  LDL.LU R16, [R1+0x184] ;  /* 0x0001840001107983 */ /* 0x000ea80000300800 */
[----:B------:R0:W-:Y:S04]  /*a8d0*/  STL [R1+0x210], R6 ;  /* 0x0002100601007387 */ /* 0x0001e80000100800 */
[----:B------:R-:W2:Y:S01]  /*a8e0*/  LDL.LU R18, [R1+0x188] ;  /* 0x0001880001127983 */ /* 0x000ea20000300800 */
[----:B---3--:R-:W-:-:S05]  /*a8f0*/  IABS R9, R14 ;  /* 0x0000000e00097213 */ /* 0x008fca0000000000 */
[----:B0-----:R-:W-:-:S04]  /*a900*/  IMAD.HI.U32 R6, R5, R9, RZ ;  /* 0x0000000905067227 */ /* 0x001fc800078e00ff */
[----:B------:R-:W-:Y:S01]  /*a910*/  IMAD.MOV R6, RZ, RZ, -R6 ;  /* 0x000000ffff067224 */ /* 0x000fe200078e0a06 */
[----:B------:R-:W-:Y:S03]  /*a920*/  STL [R1+0x208], R2 ;  /* 0x0002080201007387 */ /* 0x000fe60000100800 */
[C---:B------:R-:W-:Y:S01]  /*a930*/  IMAD R9, R0.reuse, R6, R9 ;  /* 0x0000000600097224 */ /* 0x040fe200078e0209 */
[----:B-----5:R-:W-:Y:S01]  /*a940*/  IABS R6, R15 ;  /* 0x0000000f00067213 */ /* 0x020fe20000000000 */
[----:B------:R0:W-:Y:S04]  /*a950*/  STL [R1+0x3190], R15 ;  /* 0x0031900f01007387 */ /* 0x0001e80000100800 */
[----:B0-----:R-:W3:Y:S01]  /*a960*/  LDL.LU R15, [R1+0x178] ;  /* 0x00017800010f7983 */ /* 0x001ee20000300800 */
[----:B------:R-:W-:-:S02]  /*a970*/  ISETP.GT.U32.AND P2, PT, R0, R10, PT ;  /* 0x0000000a0000720c */ /* 0x000fc40003f44070 */
[----:B------:R-:W-:Y:S02]  /*a980*/  ISETP.GT.U32.AND P6, PT, R0, R8, PT ;  /* 0x000000080000720c */ /* 0x000fe40003fc4070 */
[----:B----4-:R-:W-:Y:S01]  /*a990*/  IABS R11, R13 ;  /* 0x0000000d000b7213 */ /* 0x010fe20000000000 */
[----:B------:R-:W-:-:S08]  /*a9a0*/  IMAD.HI.U32 R13, R5, R7, RZ ;  /* 0x00000007050d7227 */ /* 0x000fd000078e00ff */
[----:B------:R-:W-:-:S05]  /*a9b0*/  @!P2 IMAD.IADD R10, R10, 0x1, -R0 ;  /* 0x000000010a0aa824 */ /* 0x000fca00078e0a00 */
[----:B------:R-:W-:Y:S01]  /*a9c0*/  ISETP.GT.U32.AND P2, PT, R0, R10, PT ;  /* 0x0000000a0000720c */ /* 0x000fe20003f44070 */
[----:B------:R-:W-:Y:S02]  /*a9d0*/  IMAD.MOV R13, RZ, RZ, -R13 ;  /* 0x000000ffff0d7224 */ /* 0x000fe400078e0a0d */
[----:B------:R-:W-:Y:S02]  /*a9e0*/  @!P6 IMAD.IADD R8, R8, 0x1, -R0 ;  /* 0x000000010808e824 */ /* 0x000fe400078e0a00 */
[----:B------:R-:W-:-:S03]  /*a9f0*/  IMAD R7, R0, R13, R7 ;  /* 0x0000000d00077224 */ /* 0x000fc600078e0207 */
[----:B------:R-:W-:-:S05]  /*aa00*/  ISETP.GT.U32.AND P6, PT, R0, R8, PT ;  /* 0x000000080000720c */ /* 0x000fca0003fc4070 */
[----:B------:R-:W-:Y:S01]  /*aa10*/  @!P2 IMAD.IADD R10, R10, 0x1, -R0 ;  /* 0x000000010a0aa824 */ /* 0x000fe200078e0a00 */
[----:B------:R-:W-:-:S07]  /*aa20*/  ISETP.GT.U32.AND P2, PT, R0, R7, PT ;  /* 0x000000070000720c */ /* 0x000fce0003f44070 */
[----:B------:R-:W-:-:S06]  /*aa30*/  @!P6 IMAD.IADD R8, R8, 0x1, -R0 ;  /* 0x000000010808e824 */ /* 0x000fcc00078e0a00 */
[----:B------:R-:W-:Y:S01]  /*aa40*/  @!P2 IMAD.IADD R7, R7, 0x1, -R0 ;  /* 0x000000010707a824 */ /* 0x000fe200078e0a00 */
[----:B------:R-:W-:Y:S02]  /*aa50*/  ISETP.GT.U32.AND P5, PT, R0, R4, PT ;  /* 0x000000040000720c */ /* 0x000fe40003fa4070 */
[----:B---3--:R-:W-:Y:S01]  /*aa60*/  ISETP.GE.AND P2, PT, R15, RZ, PT ;  /* 0x000000ff0f00720c */ /* 0x008fe20003f46270 */
[----:B------:R-:W-:Y:S02]  /*aa70*/  IMAD.MOV.U32 R15, RZ, RZ, R8 ;  /* 0x000000ffff0f7224 */ /* 0x000fe400078e0008 */
[----:B------:R-:W3:Y:S08]  /*aa80*/  LDL.LU R8, [R1+0x17c] ;  /* 0x00017c0001087983 */ /* 0x000ef00000300800 */
[----:B------:R-:W-:-:S05]  /*aa90*/  @!P5 IMAD.IADD R4, R4, 0x1, -R0 ;  /* 0x000000010404d824 */ /* 0x000fca00078e0a00 */
[C---:B------:R-:W-:Y:S02]  /*aaa0*/  ISETP.GT.U32.AND P0, PT, R0.reuse, R4, PT ;  /* 0x000000040000720c */ /* 0x040fe40003f04070 */
[----:B------:R-:W-:-:S11]  /*aab0*/  ISETP.GT.U32.AND P6, PT, R0, R9, PT ;  /* 0x000000090000720c */ /* 0x000fd60003fc4070 */
[----:B------:R-:W-:Y:S01]  /*aac0*/  @!P0 IMAD.IADD R4, R4, 0x1, -R0 ;  /* 0x0000000104048824 */ /* 0x000fe200078e0a00 */
[----:B------:R-:W-:Y:S01]  /*aad0*/  ISETP.GE.AND P0, PT, R14, RZ, PT ;  /* 0x000000ff0e00720c */ /* 0x000fe20003f06270 */
[----:B------:R-:W-:-:S04]  /*aae0*/  IMAD.HI.U32 R14, R5, R6, RZ ;  /* 0x00000006050e7227 */ /* 0x000fc800078e00ff */
[----:B------:R-:W-:-:S04]  /*aaf0*/  IMAD.MOV R14, RZ, RZ, -R14 ;  /* 0x000000ffff0e7224 */ /* 0x000fc800078e0a0e */
[C---:B------:R-:W-:Y:S02]  /*ab00*/  IMAD R6, R0.reuse, R14, R6 ;  /* 0x0000000e00067224 */ /* 0x040fe400078e0206 */
[----:B------:R-:W-:Y:S01]  /*ab10*/  IMAD.MOV.U32 R14, RZ, RZ, R12 ;  /* 0x000000ffff0e7224 */ /* 0x000fe200078e000c */
[----:B------:R-:W-:Y:S01]  /*ab20*/  ISETP.GE.AND P5, PT, R19, RZ, PT ;  /* 0x000000ff1300720c */ /* 0x000fe20003fa6270 */
[----:B------:R-:W-:Y:S02]  /*ab30*/  IMAD.MOV.U32 R19, RZ, RZ, R29 ;  /* 0x000000ffff137224 */ /* 0x000fe400078e001d */
[----:B------:R-:W-:Y:S01]  /*ab40*/  @!P1 IMAD.MOV R14, RZ, RZ, -R14 ;  /* 0x000000ffff0e9224 */ /* 0x000fe200078e0a0e */
[----:B--2---:R-:W-:Y:S01]  /*ab50*/  IABS R29, R16 ;  /* 0x00000010001d7213 */ /* 0x004fe20000000000 */
[----:B------:R-:W-:Y:S02]  /*ab60*/  @!P6 IMAD.IADD R9, R9, 0x1, -R0 ;  /* 0x000000010909e824 */ /* 0x000fe400078e0a00 */
[----:B------:R-:W-:Y:S01]  /*ab70*/  @!P4 IMAD.MOV R15, RZ, RZ, -R15 ;  /* 0x000000ffff0fc224 */ /* 0x000fe200078e0a0f */
[----:B------:R0:W-:Y:S01]  /*ab80*/  STL [R1+0x6c], R14 ;  /* 0x00006c0e01007387 */ /* 0x0001e20000100800 */
[----:B------:R-:W-:Y:S01]  /*ab90*/  IMAD.HI.U32 R13, R5, R29, RZ ;  /* 0x0000001d050d7227 */ /* 0x000fe200078e00ff */
[----:B------:R-:W-:-:S03]  /*aba0*/  ISETP.GT.U32.AND P1, PT, R0, R9, PT ;  /* 0x000000090000720c */ /* 0x000fc60003f24070 */
[----:B------:R-:W-:Y:S01]  /*abb0*/  IMAD.MOV R13, RZ, RZ, -R13 ;  /* 0x000000ffff0d7224 */ /* 0x000fe200078e0a0d */
[----:B0-----:R-:W2:Y:S04]  /*abc0*/  LDL.LU R14, [R1+0x194] ;  /* 0x00019400010e7983 */ /* 0x001ea80000300800 */
[----:B------:R0:W-:Y:S01]  /*abd0*/  STL [R1+0x68], R15 ;  /* 0x0000680f01007387 */ /* 0x0001e20000100800 */
[----:B------:R-:W-:Y:S02]  /*abe0*/  IMAD R29, R0, R13, R29 ;  /* 0x0000000d001d7224 */ /* 0x000fe400078e021d */
[----:B0-----:R-:W-:Y:S02]  /*abf0*/  IMAD.MOV.U32 R15, RZ, RZ, R10 ;  /* 0x000000ffff0f7224 */ /* 0x001fe400078e000a */
[----:B------:R-:W4:Y:S02]  /*ac00*/  LDL.LU R10, [R1+0x190] ;  /* 0x00019000010a7983 */ /* 0x000f240000300800 */
[----:B------:R-:W-:-:S02]  /*ac10*/  @!P3 IMAD.MOV R15, RZ, RZ, -R15 ;  /* 0x000000ffff0fb224 */ /* 0x000fc400078e0a0f */
[----:B------:R-:W-:-:S03]  /*ac20*/  @!P1 IMAD.IADD R9, R9, 0x1, -R0 ;  /* 0x0000000109099824 */ /* 0x000fc600078e0a00 */
[----:B------:R0:W-:Y:S01]  /*ac30*/  STL [R1+0x54], R15 ;  /* 0x0000540f01007387 */ /* 0x0001e20000100800 */
[C---:B------:R-:W-:Y:S02]  /*ac40*/  ISETP.GT.U32.AND P1, PT, R0.reuse, R29, PT ;  /* 0x0000001d0000720c */ /* 0x040fe40003f24070 */
[----:B------:R-:W-:Y:S01]  /*ac50*/  ISETP.GT.U32.AND P3, PT, R0, R6, PT ;  /* 0x000000060000720c */ /* 0x000fe20003f64070 */
[----:B------:R-:W-:Y:S01]  /*ac60*/  @!P5 IMAD.MOV R4, RZ, RZ, -R4 ;  /* 0x000000ffff04d224 */ /* 0x000fe200078e0a04 */
[----:B0-----:R-:W5:Y:S01]  /*ac70*/  LDL.LU R15, [R1+0x3190] ;  /* 0x00319000010f7983 */ /* 0x001f620000300800 */
[----:B------:R-:W-:-:S04]  /*ac80*/  IMAD.HI.U32 R2, R5, R11, RZ ;  /* 0x0000000b05027227 */ /* 0x000fc800078e00ff */
[----:B------:R-:W-:Y:S01]  /*ac90*/  IMAD.MOV R2, RZ, RZ, -R2 ;  /* 0x000000ffff027224 */ /* 0x000fe200078e0a02 */
[----:B------:R0:W-:Y:S03]  /*aca0*/  STL [R1+0x50], R4 ;  /* 0x0000500401007387 */ /* 0x0001e60000100800 */
[--C-:B------:R-:W-:Y:S01]  /*acb0*/  @!P1 IMAD.IADD R29, R29, 0x1, -R0.reuse ;  /* 0x000000011d1d9824 */ /* 0x100fe200078e0a00 */
[----:B------:R-:W-:Y:S01]  /*acc0*/  ISETP.GE.AND P1, PT, R18, RZ, PT ;  /* 0x000000ff1200720c */ /* 0x000fe20003f26270 */
[----:B------:R-:W-:Y:S01]  /*acd0*/  IMAD R2, R0, R2, R11 ;  /* 0x0000000200027224 */ /* 0x000fe200078e020b */
[----:B------:R-:W-:Y:S01]  /*ace0*/  IABS R11, R18 ;  /* 0x00000012000b7213 */ /* 0x000fe20000000000 */
[----:B------:R-:W-:Y:S01]  /*acf0*/  @!P3 IMAD.IADD R6, R6, 0x1, -R0 ;  /* 0x000000010606b824 */ /* 0x000fe200078e0a00 */
[----:B------:R-:W-:Y:S02]  /*ad00*/  ISETP.GE.AND P3, PT, R16, RZ, PT ;  /* 0x000000ff1000720c */ /* 0x000fe40003f66270 */
[----:B---3--:R-:W-:Y:S01]  /*ad10*/  ISETP.GE.AND P5, PT, R8, RZ, PT ;  /* 0x000000ff0800720c */ /* 0x008fe20003fa6270 */
[----:B------:R-:W-:-:S04]  /*ad20*/  IMAD.MOV.U32 R8, RZ, RZ, R9 ;  /* 0x000000ffff087224 */ /* 0x000fc800078e0009 */
[----:B------:R-:W-:-:S05]  /*ad30*/  @!P0 IMAD.MOV R8, RZ, RZ, -R8 ;  /* 0x000000ffff088224 */ /* 0x000fca00078e0a08 */
[----:B------:R4:W-:Y:S04]  /*ad40*/  STL [R1+0x3c], R8 ;  /* 0x00003c0801007387 */ /* 0x0009e80000100800 */
[----:B------:R-:W3:Y:S04]  /*ad50*/  LDL.LU R18, [R1+0x19c] ;  /* 0x00019c0001127983 */ /* 0x000ee80000300800 */
[----:B------:R-:W2:Y:S01]  /*ad60*/  LDL.LU R16, [R1+0x198] ;  /* 0x0001980001107983 */ /* 0x000ea20000300800 */
[----:B------:R-:W-:Y:S01]  /*ad70*/  ISETP.GT.U32.AND P6, PT, R0, R2, PT ;  /* 0x000000020000720c */ /* 0x000fe20003fc4070 */
[----:B------:R-:W-:-:S12]  /*ad80*/  IMAD.HI.U32 R12, R5, R11, RZ ;  /* 0x0000000b050c7227 */ /* 0x000fd800078e00ff */
[----:B------:R-:W-:-:S05]  /*ad90*/  @!P6 IMAD.IADD R2, R2, 0x1, -R0 ;  /* 0x000000010202e824 */ /* 0x000fca00078e0a00 */
[C---:B------:R-:W-:Y:S01]  /*ada0*/  ISETP.GT.U32.AND P6, PT, R0.reuse, R2, PT ;  /* 0x000000020000720c */ /* 0x040fe20003fc4070 */
[----:B------:R-:W-:Y:S01]  /*adb0*/  IMAD.MOV R12, RZ, RZ, -R12 ;  /* 0x000000ffff0c7224 */ /* 0x000fe200078e0a0c */
[----:B------:R-:W-:-:S03]  /*adc0*/  ISETP.GT.U32.AND P4, PT, R0, R7, PT ;  /* 0x000000070000720c */ /* 0x000fc60003f84070 */
[----:B------:R-:W-:Y:S01]  /*add0*/  IMAD R11, R0, R12, R11 ;  /* 0x0000000c000b7224 */ /* 0x000fe200078e020b */
[----:B------:R-:W-:-:S07]  /*ade0*/  IABS R13, R20 ;  /* 0x00000014000d7213 */ /* 0x000fce0000000000 */
[--C-:B------:R-:W-:Y:S01]  /*adf0*/  @!P6 IMAD.IADD R2, R2, 0x1, -R0.reuse ;  /* 0x000000010202e824 */ /* 0x100fe200078e0a00 */
[C---:B------:R-:W-:Y:S01]  /*ae00*/  ISETP.GT.U32.AND P6, PT, R0.reuse, R11, PT ;  /* 0x0000000b0000720c */ /* 0x040fe20003fc4070 */
[----:B------:R-:W-:Y:S01]  /*ae10*/  @!P4 IMAD.IADD R7, R7, 0x1, -R0 ;  /* 0x000000010707c824 */ /* 0x000fe200078e0a00 */
[----:B------:R-:W-:Y:S01]  /*ae20*/  ISETP.GT.U32.AND P0, PT, R0, R6, PT ;  /* 0x000000060000720c */ /* 0x000fe20003f04070 */
[----:B0-----:R-:W-:-:S04]  /*ae30*/  IMAD.HI.U32 R4, R5, R13, RZ ;  /* 0x0000000d05047227 */ /* 0x001fc800078e00ff */
[----:B------:R-:W-:Y:S02]  /*ae40*/  IMAD.MOV.U32 R12, RZ, RZ, R7 ;  /* 0x000000ffff0c7224 */ /* 0x000fe400078e0007 */
[----:B------:R-:W-:Y:S02]  /*ae50*/  IMAD.MOV R4, RZ, RZ, -R4 ;  /* 0x000000ffff047224 */ /* 0x000fe400078e0a04 */
[----:B------:R-:W-:Y:S02]  /*ae60*/  @!P2 IMAD.MOV R12, RZ, RZ, -R12 ;  /* 0x000000ffff0ca224 */ /* 0x000fe400078e0a0c */
[--C-:B------:R-:W-:Y:S01]  /*ae70*/  @!P6 IMAD.IADD R11, R11, 0x1, -R0.reuse ;  /* 0x000000010b0be824 */ /* 0x100fe200078e0a00 */
[C---:B------:R-:W-:Y:S01]  /*ae80*/  ISETP.GT.U32.AND P2, PT, R0.reuse, R29, PT ;  /* 0x0000001d0000720c */ /* 0x040fe20003f44070 */
[C---:B------:R-:W-:Y:S01]  /*ae90*/  IMAD R4, R0.reuse, R4, R13 ;  /* 0x0000000400047224 */ /* 0x040fe200078e020d */
[----:B----4-:R-:W-:Y:S02]  /*aea0*/  IABS R8, R10 ;  /* 0x0000000a00087213 */ /* 0x010fe40000000000 */
[----:B------:R-:W-:Y:S01]  /*aeb0*/  ISETP.GT.U32.AND P6, PT, R0, R11, PT ;  /* 0x0000000b0000720c */ /* 0x000fe20003fc4070 */
[----:B------:R0:W-:Y:S01]  /*aec0*/  STL [R1+0x20], R12 ;  /* 0x0000200c01007387 */ /* 0x0001e20000100800 */
[----:B------:R-:W-:Y:S01]  /*aed0*/  @!P0 IMAD.IADD R6, R6, 0x1, -R0 ;  /* 0x0000000106068824 */ /* 0x000fe200078e0a00 */
[----:B------:R-:W-:Y:S01]  /*aee0*/  ISETP.GT.U32.AND P0, PT, R0, R4, PT ;  /* 0x000000040000720c */ /* 0x000fe20003f04070 */
[----:B------:R-:W-:-:S04]  /*aef0*/  IMAD.HI.U32 R7, R5, R8, RZ ;  /* 0x0000000805077227 */ /* 0x000fc800078e00ff */
[----:B------:R-:W-:Y:S02]  /*af00*/  IMAD.MOV.U32 R13, RZ, RZ, R20 ;  /* 0x000000ffff0d7224 */ /* 0x000fe400078e0014 */
[----:B------:R-:W4:Y:S01]  /*af10*/  LDL R20, [R1+0x1a4] ;  /* 0x0001a40001147983 */ /* 0x000f220000100800 */
[----:B0-----:R-:W-:Y:S01]  /*af20*/  IMAD.MOV.U32 R12, RZ, RZ, R2 ;  /* 0x000000ffff0c7224 */ /* 0x001fe200078e0002 */
[----:B-----5:R-:W-:Y:S01]  /*af30*/  ISETP.GE.AND P4, PT, R15, RZ, PT ;  /* 0x000000ff0f00720c */ /* 0x020fe20003f86270 */
[----:B------:R-:W-:Y:S01]  /*af40*/  IMAD.MOV R2, RZ, RZ, -R7 ;  /* 0x000000ffff027224 */ /* 0x000fe200078e0a07 */
[----:B------:R-:W5:Y:S01]  /*af50*/  LDL R15, [R1+0x1a0] ;  /* 0x0001a000010f7983 */ /* 0x000f620000100800 */
[----:B------:R-:W-:-:S03]  /*af60*/  IMAD.MOV.U32 R7, RZ, RZ, R12 ;  /* 0x000000ffff077224 */ /* 0x000fc600078e000c */
[----:B------:R0:W-:Y:S01]  /*af70*/  STL [R1+0x18], R12 ;  /* 0x0000180c01007387 */ /* 0x0001e20000100800 */
[--C-:B------:R-:W-:Y:S02]  /*af80*/  @!P2 IMAD.IADD R29, R29, 0x1, -R0.reuse ;  /* 0x000000011d1da824 */ /* 0x100fe400078e0a00 */
[----:B------:R-:W-:Y:S02]  /*af90*/  @!P5 IMAD.MOV R7, RZ, RZ, -R7 ;  /* 0x000000ffff07d224 */ /* 0x000fe400078e0a07 */
[----:B------:R-:W-:Y:S02]  /*afa0*/  @!P6 IMAD.IADD R11, R11, 0x1, -R0 ;  /* 0x000000010b0be824 */ /* 0x000fe400078e0a00 */
[----:B0-----:R-:W-:Y:S02]  /*afb0*/  IMAD.MOV.U32 R12, RZ, RZ, R6 ;  /* 0x000000ffff0c7224 */ /* 0x001fe400078e0006 */
[----:B------:R-:W-:Y:S02]  /*afc0*/  @!P3 IMAD.MOV R29, RZ, RZ, -R29 ;  /* 0x000000ffff1db224 */ /* 0x000fe400078e0a1d */
[----:B------:R-:W-:Y:S01]  /*afd0*/  @!P4 IMAD.MOV R12, RZ, RZ, -R12 ;  /* 0x000000ffff0cc224 */ /* 0x000fe200078e0a0c */
[----:B------:R-:W-:Y:S01]  /*afe0*/  @!P5 STL [R1+0x18], R7 ;  /* 0x000018070100d387 */ /* 0x000fe20000100800 */
[----:B------:R-:W-:Y:S01]  /*aff0*/  ISETP.GE.AND P4, PT, R10, RZ, PT ;  /* 0x000000ff0a00720c */ /* 0x000fe20003f86270 */
[----:B------:R-:W-:-:S02]  /*b000*/  @!P0 IMAD.IADD R4, R4, 0x1, -R0 ;  /* 0x0000000104048824 */ /* 0x000fc400078e0a00 */
[----:B------:R-:W-:Y:S01]  /*b010*/  @!P1 IMAD.MOV R11, RZ, RZ, -R11 ;  /* 0x000000ffff0b9224 */ /* 0x000fe200078e0a0b */
[----:B------:R-:W-:Y:S01]  /*b020*/  STL [R1+0x14], R12 ;  /* 0x0000140c01007387 */ /* 0x000fe20000100800 */
[----:B--2---:R-:W-:Y:S02]  /*b030*/  ISETP.GE.AND P0, PT, R16, RZ, PT ;  /* 0x000000ff1000720c */ /* 0x004fe40003f06270 */
[----:B------:R-:W-:Y:S02]  /*b040*/  IABS R10, R16 ;  /* 0x00000010000a7213 */ /* 0x000fe40000000000 */
[----:B------:R-:W2:Y:S04]  /*b050*/  LDL.LU R16, [R1+0x1b0] ;  /* 0x0001b00001107983 */ /* 0x000ea80000300800 */
[----:B------:R0:W-:Y:S04]  /*b060*/  STL [R1+0x315c], R29 ;  /* 0x00315c1d01007387 */ /* 0x0001e80000100800 */
[----:B0-----:R-:W2:Y:S04]  /*b070*/  LDL.LU R29, [R1+0x1ac] ;  /* 0x0001ac00011d7983 */ /* 0x001ea80000300800 */
[----:B------:R0:W-:Y:S04]  /*b080*/  STL [R1+0x3160], R11 ;  /* 0x0031600b01007387 */ /* 0x0001e80000100800 */
[----:B0-----:R-:W3:Y:S01]  /*b090*/  LDL.LU R11, [R1+0x1a8] ;  /* 0x0001a800010b7983 */ /* 0x001ee20000300800 */
[----:B------:R-:W-:-:S02]  /*b0a0*/  ISETP.GT.U32.AND P3, PT, R0, R4, PT ;  /* 0x000000040000720c */ /* 0x000fc40003f64070 */
[----:B------:R-:W-:Y:S02]  /*b0b0*/  ISETP.GE.AND P5, PT, R13, RZ, PT ;  /* 0x000000ff0d00720c */ /* 0x000fe40003fa6270 */
[----:B------:R-:W-:Y:S01]  /*b0c0*/  IABS R9, R14 ;  /* 0x0000000e00097213 */ /* 0x000fe20000000000 */
[----:B------:R-:W-:-:S04]  /*b0d0*/  IMAD.HI.U32 R12, R5, R10, RZ ;  /* 0x0000000a050c7227 */ /* 0x000fc800078e00ff */
[----:B------:R-:W-:-:S04]  /*b0e0*/  IMAD.HI.U32 R6, R5, R9, RZ ;  /* 0x0000000905067227 */ /* 0x000fc800078e00ff */
[----:B------:R-:W-:Y:S02]  /*b0f0*/  @!P3 IMAD.IADD R4, R4, 0x1, -R0 ;  /* 0x000000010404b824 */ /* 0x000fe400078e0a00 */
[----:B------:R-:W-:Y:S02]  /*b100*/  IMAD.MOV R6, RZ, RZ, -R6 ;  /* 0x000000ffff067224 */ /* 0x000fe400078e0a06 */
[----:B------:R-:W-:Y:S02]  /*b110*/  IMAD.MOV R12, RZ, RZ, -R12 ;  /* 0x000000ffff0c7224 */ /* 0x000fe400078e0a0c */
[----:B------:R-:W-:Y:S02]  /*b120*/  @!P5 IMAD.MOV R4, RZ, RZ, -R4 ;  /* 0x000000ffff04d224 */ /* 0x000fe400078e0a04 */
[C---:B------:R-:W-:Y:S02]  /*b130*/  IMAD R13, R0.reuse, R6, R9 ;  /* 0x00000006000d7224 */ /* 0x040fe400078e0209 */
[C---:B------:R-:W-:Y:S01]  /*b140*/  IMAD R10, R0.reuse, R12, R10 ;  /* 0x0000000c000a7224 */ /* 0x040fe200078e020a */
[----:B----4-:R-:W-:Y:S01]  /*b150*/  IABS R9, R20 ;  /* 0x0000001400097213 */ /* 0x010fe20000000000 */
[----:B------:R-:W-:-:S05]  /*b160*/  IMAD R2, R0, R2, R8 ;  /* 0x0000000200027224 */ /* 0x000fca00078e0208 */
[----:B------:R-:W-:Y:S01]  /*b170*/  ISETP.GT.U32.AND P6, PT, R0, R2, PT ;  /* 0x000000020000720c */ /* 0x000fe20003fc4070 */
[----:B---3--:R0:W-:Y:S01]  /*b180*/  STL [R1+0x318c], R11 ;  /* 0x00318c0b01007387 */ /* 0x0081e20000100800 */
[----:B------:R-:W-:-:S03]  /*b190*/  IABS R12, R11 ;  /* 0x0000000b000c7213 */ /* 0x000fc60000000000 */
[----:B------:R-:W3:Y:S04]  /*b1a0*/  LDL.LU R20, [R1+0x1b4] ;  /* 0x0001b40001147983 */ /* 0x000ee80000300800 */
[----:B------:R1:W-:Y:S04]  /*b1b0*/  STL [R1+0xe0], R4 ;  /* 0x0000e00401007387 */ /* 0x0003e80000100800 */
[----:B0-----:R-:W4:Y:S01]  /*b1c0*/  LDL.LU R11, [R1+0x1a4] ;  /* 0x0001a400010b7983 */ /* 0x001f220000300800 */
[----:B------:R-:W-:Y:S01]  /*b1d0*/  @!P6 IMAD.IADD R2, R2, 0x1, -R0 ;  /* 0x000000010202e824 */ /* 0x000fe200078e0a00 */
[----:B-----5:R-:W-:-:S04]  /*b1e0*/  IABS R8, R15 ;  /* 0x0000000f00087213 */ /* 0x020fc80000000000 */
[----:B------:R-:W-:Y:S02]  /*b1f0*/  ISETP.GT.U32.AND P6, PT, R0, R2, PT ;  /* 0x000000020000720c */ /* 0x000fe40003fc4070 */
[----:B------:R-:W-:Y:S01]  /*b200*/  ISETP.GE.AND P2, PT, R14, RZ, PT ;  /* 0x000000ff0e00720c */ /* 0x000fe20003f46270 */
[----:B------:R-:W-:-:S04]  /*b210*/  IMAD.HI.U32 R14, R5, R8, RZ ;  /* 0x00000008050e7227 */ /* 0x000fc800078e00ff */
[----:B------:R-:W-:Y:S01]  /*b220*/  IMAD.MOV R14, RZ, RZ, -R14 ;  /* 0x000000ffff0e7224 */ /* 0x000fe200078e0a0e */
[----:B------:R-:W-:-:S05]  /*b230*/  ISETP.GT.U32.AND P1, PT, R0, R13, PT ;  /* 0x0000000d0000720c */ /* 0x000fca0003f24070 */
[----:B------:R-:W-:Y:S02]  /*b240*/  @!P6 IMAD.IADD R2, R2, 0x1, -R0 ;  /* 0x000000010202e824 */ /* 0x000fe400078e0a00 */
[C---:B------:R-:W-:Y:S02]  /*b250*/  IMAD R8, R0.reuse, R14, R8 ;  /* 0x0000000e00087224 */ /* 0x040fe400078e0208 */
[----:B-1----:R-:W-:Y:S02]  /*b260*/  IMAD.MOV.U32 R4, RZ, RZ, R2 ;  /* 0x000000ffff047224 */ /* 0x002fe400078e0002 */
[----:B------:R-:W5:Y:S02]  /*b270*/  LDL.LU R2, [R1+0x1a0] ;  /* 0x0001a00001027983 */ /* 0x000f640000300800 */
[----:B------:R-:W-:Y:S01]  /*b280*/  @!P4 IMAD.MOV R4, RZ, RZ, -R4 ;  /* 0x000000ffff04c224 */ /* 0x000fe200078e0a04 */
[----:B------:R-:W-:Y:S01]  /*b290*/  ISETP.GT.U32.AND P4, PT, R0, R8, PT ;  /* 0x000000080000720c */ /* 0x000fe20003f84070 */
[----:B------:R-:W-:Y:S01]  /*b2a0*/  @!P1 IMAD.IADD R13, R13, 0x1, -R0 ;  /* 0x000000010d0d9824 */ /* 0x000fe200078e0a00 */
[----:B------:R-:W3:Y:S01]  /*b2b0*/  LDL.LU R15, [R1+0x1b8] ;  /* 0x0001b800010f7983 */ /* 0x000ee20000300800 */
[----:B------:R-:W-:-:S02]  /*b2c0*/  IABS R6, R18 ;  /* 0x0000001200067213 */ /* 0x000fc40000000000 */
[----:B------:R-:W-:Y:S02]  /*b2d0*/  ISETP.GE.AND P1, PT, R18, RZ, PT ;  /* 0x000000ff1200720c */ /* 0x000fe40003f26270 */
[----:B------:R-:W3:Y:S04]  /*b2e0*/  LDL.LU R18, [R1+0x1bc] ;  /* 0x0001bc0001127983 */ /* 0x000ee80000300800 */
[----:B------:R0:W-:Y:S02]  /*b2f0*/  STL [R1+0x15c], R4 ;  /* 0x00015c0401007387 */ /* 0x0001e40000100800 */
[----:B------:R-:W-:Y:S02]  /*b300*/  @!P4 IMAD.IADD R8, R8, 0x1, -R0 ;  /* 0x000000010808c824 */ /* 0x000fe400078e0a00 */
[----:B------:R-:W-:-:S04]  /*b310*/  IMAD.HI.U32 R7, R5, R6, RZ ;  /* 0x0000000605077227 */ /* 0x000fc800078e00ff */
[----:B------:R-:W-:Y:S01]  /*b320*/  IMAD.MOV R7, RZ, RZ, -R7 ;  /* 0x000000ffff077224 */ /* 0x000fe200078e0a07 */
[----:B------:R-:W-:-:S03]  /*b330*/  ISETP.GT.U32.AND P3, PT, R0, R10, PT ;  /* 0x0000000a0000720c */ /* 0x000fc60003f64070 */
[----:B------:R-:W-:-:S05]  /*b340*/  IMAD R6, R0, R7, R6 ;  /* 0x0000000700067224 */ /* 0x000fca00078e0206 */
[----:B------:R-:W-:Y:S02]  /*b350*/  ISETP.GT.U32.AND P6, PT, R0, R6, PT ;  /* 0x000000060000720c */ /* 0x000fe40003fc4070 */
[----:B----4-:R-:W-:Y:S02]  /*b360*/  ISETP.GE.AND P4, PT, R11, RZ, PT ;  /* 0x000000ff0b00720c */ /* 0x010fe40003f86270 */
[----:B------:R-:W4:Y:S01]  /*b370*/  LDL.LU R11, [R1+0x318c] ;  /* 0x00318c00010b7983 */ /* 0x000f220000300800 */
[----:B------:R-:W-:Y:S01]  /*b380*/  @!P3 IMAD.IADD R10, R10, 0x1, -R0 ;  /* 0x000000010a0ab824 */ /* 0x000fe200078e0a00 */
[----:B------:R-:W-:Y:S01]  /*b390*/  ISETP.GT.U32.AND P3, PT, R0, R13, PT ;  /* 0x0000000d0000720c */ /* 0x000fe20003f64070 */
[----:B------:R-:W-:-:S06]  /*b3a0*/  IMAD.HI.U32 R7, R5, R9, RZ ;  /* 0x0000000905077227 */ /* 0x000fcc00078e00ff */
[----:B------:R-:W-:Y:S01]  /*b3b0*/  @!P6 IMAD.IADD R6, R6, 0x1, -R0 ;  /* 0x000000010606e824 */ /* 0x000fe200078e0a00 */
[----:B------:R-:W-:Y:S01]  /*b3c0*/  ISETP.GT.U32.AND P6, PT, R0, R10, PT ;  /* 0x0000000a0000720c */ /* 0x000fe20003fc4070 */
[----:B------:R-:W-:Y:S02]  /*b3d0*/  IMAD.MOV R7, RZ, RZ, -R7 ;  /* 0x000000ffff077224 */ /* 0x000fe400078e0a07 */
[----:B------:R-:W-:-:S04]  /*b3e0*/  IMAD.HI.U32 R14, R5, R12, RZ ;  /* 0x0000000c050e7227 */ /* 0x000fc800078e00ff */
[C---:B------:R-:W-:Y:S02]  /*b3f0*/  IMAD R9, R0.reuse, R7, R9 ;  /* 0x0000000700097224 */ /* 0x040fe400078e0209 */
[----:B------:R-:W-:Y:S02]  /*b400*/  IMAD.MOV R14, RZ, RZ, -R14 ;  /* 0x000000ffff0e7224 */ /* 0x000fe400078e0a0e */
[----:B------:R-:W-:Y:S01]  /*b410*/  @!P3 IMAD.IADD R13, R13, 0x1, -R0 ;  /* 0x000000010d0db824 */ /* 0x000fe200078e0a00 */
[C---:B------:R-:W-:Y:S01]  /*b420*/  ISETP.GT.U32.AND P3, PT, R0.reuse, R9, PT ;  /* 0x000000090000720c */ /* 0x040fe20003f64070 */
[----:B------:R-:W-:Y:S02]  /*b430*/  IMAD R12, R0, R14, R12 ;  /* 0x0000000e000c7224 */ /* 0x000fe400078e020c */
[----:B------:R-:W-:-:S03]  /*b440*/  @!P6 IMAD.IADD R10, R10, 0x1, -R0 ;  /* 0x000000010a0ae824 */ /* 0x000fc600078e0a00 */
[C---:B------:R-:W-:Y:S02]  /*b450*/  ISETP.GT.U32.AND P6, PT, R0.reuse, R12, PT ;  /* 0x0000000c0000720c */ /* 0x040fe40003fc4070 */
[----:B--2---:R-:W-:Y:S02]  /*b460*/  IABS R7, R29 ;  /* 0x0000001d00077213 */ /* 0x004fe40000000000 */
[----:B------:R-:W-:-:S03]  /*b470*/  ISETP.GT.U32.AND P5, PT, R0, R6, PT ;  /* 0x000000060000720c */ /* 0x000fc60003fa4070 */
[----:B0-----:R-:W-:-:S04]  /*b480*/  IMAD.HI.U32 R4, R5, R7, RZ ;  /* 0x0000000705047227 */ /* 0x001fc800078e00ff */
[----:B------:R-:W-:Y:S01]  /*b490*/  @!P3 IMAD.IADD R9, R9, 0x1, -R0 ;  /* 0x000000010909b824 */ /* 0x000fe200078e0a00 */
[----:B------:R-:W-:Y:S01]  /*b4a0*/  ISETP.GT.U32.AND P3, PT, R0, R8, PT ;  /* 0x000000080000720c */ /* 0x000fe20003f64070 */
[----:B------:R-:W-:Y:S02]  /*b4b0*/  IMAD.MOV R4, RZ, RZ, -R4 ;  /* 0x000000ffff047224 */ /* 0x000fe400078e0a04 */
[--C-:B------:R-:W-:Y:S01]  /*b4c0*/  @!P6 IMAD.IADD R12, R12, 0x1, -R0.reuse ;  /* 0x000000010c0ce824 */ /* 0x100fe200078e0a00 */
[----:B------:R-:W-:Y:S01]  /*b4d0*/  ISETP.GT.U32.AND P6, PT, R0, R9, PT ;  /* 0x000000090000720c */ /* 0x000fe20003fc4070 */
[----:B------:R-:W-:Y:S02]  /*b4e0*/  @!P5 IMAD.IADD R6, R6, 0x1, -R0 ;  /* 0x000000010606d824 */ /* 0x000fe400078e0a00 */
[----:B------:R-:W-:Y:S01]  /*b4f0*/  IMAD R7, R0, R4, R7 ;  /* 0x0000000400077224 */ /* 0x000fe200078e0207 */
[----:B-----5:R-:W-:Y:S01]  /*b500*/  ISETP.GE.AND P5, PT, R2, RZ, PT ;  /* 0x000000ff0200720c */ /* 0x020fe20003fa6270 */
[----:B------:R-:W-:Y:S01]  /*b510*/  @!P2 IMAD.MOV R13, RZ, RZ, -R13 ;  /* 0x000000ffff0da224 */ /* 0x000fe200078e0a0d */
[----:B------:R-:W-:Y:S01]  /*b520*/  ISETP.GT.U32.AND P2, PT, R0, R12, PT ;  /* 0x0000000c0000720c */ /* 0x000fe20003f44070 */
[----:B------:R-:W-:-:S02]  /*b530*/  @!P0 IMAD.MOV R10, RZ, RZ, -R10 ;  /* 0x000000ffff0a8224 */ /* 0x000fc400078e0a0a */
[----:B------:R-:W-:Y:S01]  /*b540*/  @!P1 IMAD.MOV R6, RZ, RZ, -R6 ;  /* 0x000000ffff069224 */ /* 0x000fe200078e0a06 */
[----:B------:R-:W-:Y:S01]  /*b550*/  ISETP.GT.U32.AND P1, PT, R0, R7, PT ;  /* 0x000000070000720c */ /* 0x000fe20003f24070 */
[----:B------:R0:W-:Y:S01]  /*b560*/  STL [R1+0x1e4], R13 ;  /* 0x0001e40d01007387 */ /* 0x0001e20000100800 */
[----:B------:R-:W-:-:S03]  /*b570*/  @!P3 IMAD.IADD R8, R8, 0x1, -R0 ;  /* 0x000000010808b824 */ /* 0x000fc600078e0a00 */
[----:B------:R3:W-:Y:S01]  /*b580*/  STL [R1+0x1f4], R10 ;  /* 0x0001f40a01007387 */ /* 0x0007e20000100800 */
[----:B------:R-:W-:-:S03]  /*b590*/  @!P6 IMAD.IADD R9, R9, 0x1, -R0 ;  /* 0x000000010909e824 */ /* 0x000fc600078e0a00 */
[----:B------:R1:W-:Y:S04]  /*b5a0*/  STL [R1+0x200], R6 ;  /* 0x0002000601007387 */ /* 0x0003e80000100800 */
[----:B0-----:R-:W2:Y:S01]  /*b5b0*/  LDL R13, [R1+0x1c0] ;  /* 0x0001c000010d7983 */ /* 0x001ea20000100800 */
[----:B---3--:R-:W-:-:S03]  /*b5c0*/  IABS R10, R15 ;  /* 0x0000000f000a7213 */ /* 0x008fc60000000000 */
[----:B------:R0:W-:Y:S01]  /*b5d0*/  STL [R1+0x3188], R15 ;  /* 0x0031880f01007387 */ /* 0x0001e20000100800 */
[----:B-1----:R-:W-:-:S03]  /*b5e0*/  IABS R6, R18 ;  /* 0x0000001200067213 */ /* 0x002fc60000000000 */
[----:B------:R1:W-:Y:S01]  /*b5f0*/  STL [R1+0x3184], R18 ;  /* 0x0031841201007387 */ /* 0x0003e20000100800 */
[----:B------:R-:W-:Y:S01]  /*b600*/  ISETP.GE.AND P3, PT, R29, RZ, PT ;  /* 0x000000ff1d00720c */ /* 0x000fe20003f66270 */
[----:B------:R-:W-:Y:S02]  /*b610*/  @!P2 IMAD.IADD R12, R12, 0x1, -R0 ;  /* 0x000000010c0ca824 */ /* 0x000fe400078e0a00 */
[----:B0-----:R-:W-:Y:S01]  /*b620*/  IMAD.MOV.U32 R15, RZ, RZ, R8 ;  /* 0x000000ffff0f7224 */ /* 0x001fe200078e0008 */
[----:B------:R-:W-:Y:S01]  /*b630*/  IABS R14, R16 ;  /* 0x00000010000e7213 */ /* 0x000fe20000000000 */
[----:B------:R-:W3:Y:S01]  /*b640*/  LDL.LU R29, [R1+0x1c4] ;  /* 0x0001c400011d7983 */ /* 0x000ee20000300800 */
[----:B-1----:R-:W-:Y:S01]  /*b650*/  IMAD.MOV.U32 R18, RZ, RZ, R9 ;  /* 0x000000ffff127224 */ /* 0x002fe200078e0009 */
[----:B------:R-:W-:Y:S01]  /*b660*/  ISETP.GE.AND P2, PT, R16, RZ, PT ;  /* 0x000000ff1000720c */ /* 0x000fe20003f46270 */
[----:B------:R-:W-:Y:S01]  /*b670*/  @!P5 IMAD.MOV R15, RZ, RZ, -R15 ;  /* 0x000000ffff0fd224 */ /* 0x000fe200078e0a0f */
[----:B------:R-:W5:Y:S01]  /*b680*/  LDL.LU R16, [R1+0x1c8] ;  /* 0x0001c80001107983 */ /* 0x000f620000300800 */
[----:B------:R-:W-:Y:S01]  /*b690*/  @!P1 IMAD.IADD R7, R7, 0x1, -R0 ;  /* 0x0000000107079824 */ /* 0x000fe200078e0a00 */
[----:B------:R-:W-:Y:S01]  /*b6a0*/  IABS R4, R20 ;  /* 0x0000001400047213 */ /* 0x000fe20000000000 */
[----:B------:R-:W-:Y:S01]  /*b6b0*/  @!P4 IMAD.MOV R18, RZ, RZ, -R18 ;  /* 0x000000ffff12c224 */ /* 0x000fe200078e0a12 */
[----:B------:R-:W-:-:S02]  /*b6c0*/  ISETP.GE.AND P1, PT, R20, RZ, PT ;  /* 0x000000ff1400720c */ /* 0x000fc40003f26270 */
[----:B----4-:R-:W-:Y:S02]  /*b6d0*/  ISETP.GE.AND P0, PT, R11, RZ, PT ;  /* 0x000000ff0b00720c */ /* 0x010fe40003f06270 */
[----:B------:R-:W4:Y:S04]  /*b6e0*/  LDL.LU R11, [R1+0x1cc] ;  /* 0x0001cc00010b7983 */ /* 0x000f280000300800 */
[----:B------:R-:W4:Y:S04]  /*b6f0*/  LDL.LU R20, [R1+0x1d4] ;  /* 0x0001d40001147983 */ /* 0x000f280000300800 */
[----:B------:R0:W-:Y:S04]  /*b700*/  STL [R1+0x1fc], R15 ;  /* 0x0001fc0f01007387 */ /* 0x0001e80000100800 */
[----:B0-----:R-:W5:Y:S04]  /*b710*/  LDL.LU R15, [R1+0x3188] ;  /* 0x00318800010f7983 */ /* 0x001f680000300800 */
[----:B------:R0:W-:Y:S04]  /*b720*/  STL [R1+0x1f8], R18 ;  /* 0x0001f81201007387 */ /* 0x0001e80000100800 */
[----:B0-----:R-:W4:Y:S01]  /*b730*/  LDL.LU R18, [R1+0x3184] ;  /* 0x0031840001127983 */ /* 0x001f220000300800 */
[----:B------:R-:W-:-:S04]  /*b740*/  IMAD.HI.U32 R2, R5, R14, RZ ;  /* 0x0000000e05027227 */ /* 0x000fc800078e00ff */
[----:B------:R-:W-:-:S04]  /*b750*/  IMAD.MOV R2, RZ, RZ, -R2 ;  /* 0x000000ffff027224 */ /* 0x000fc800078e0a02 */
[----:B------:R-:W-:-:S05]  /*b760*/  IMAD R14, R0, R2, R14 ;  /* 0x00000002000e7224 */ /* 0x000fca00078e020e */
[----:B------:R-:W-:Y:S01]  /*b770*/  ISETP.GT.U32.AND P6, PT, R0, R14, PT ;  /* 0x0000000e0000720c */ /* 0x000fe20003fc4070 */
[----:B------:R-:W-:-:S12]  /*b780*/  @!P0 IMAD.MOV R12, RZ, RZ, -R12 ;  /* 0x000000ffff0c8224 */ /* 0x000fd800078e0a0c */
[----:B------:R-:W-:Y:S01]  /*b790*/  @!P6 IMAD.IADD R14, R14, 0x1, -R0 ;  /* 0x000000010e0ee824 */ /* 0x000fe200078e0a00 */
[----:B------:R-:W-:-:S04]  /*b7a0*/  ISETP.GT.U32.AND P6, PT, R0, R7, PT ;  /* 0x000000070000720c */ /* 0x000fc80003fc4070 */
[----:B------:R-:W-:Y:S01]  /*b7b0*/  ISETP.GT.U32.AND P4, PT, R0, R14, PT ;  /* 0x0000000e0000720c */ /* 0x000fe20003f84070 */
[----:B------:R-:W-:Y:S04]  /*b7c0*/  STL [R1+0x1f0], R12 ;  /* 0x0001f00c01007387 */ /* 0x000fe80000100800 */
[----:B------:R0:W-:Y:S04]  /*b7d0*/  STL [R1+0x3180], R23 ;  /* 0x0031801701007387 */ /* 0x0001e80000100800 */
[----:B------:R-:W-:-:S04]  /*b7e0*/  @!P6 IMAD.IADD R7, R7, 0x1, -R0 ;  /* 0x000000010707e824 */ /* 0x000fc800078e0a00 */
[----:B0-----:R-:W-:Y:S02]  /*b7f0*/  IMAD.MOV.U32 R23, RZ, RZ, R7 ;  /* 0x000000ffff177224 */ /* 0x001fe400078e0007 */
[----:B------:R-:W-:Y:S02]  /*b800*/  @!P4 IMAD.IADD R14, R14, 0x1, -R0 ;  /* 0x000000010e0ec824 */ /* 0x000fe400078e0a00 */
[----:B------:R-:W-:Y:S02]  /*b810*/  @!P3 IMAD.MOV R23, RZ, RZ, -R23 ;  /* 0x000000ffff17b224 */ /* 0x000fe400078e0a17 */
[----:B------:R-:W-:-:S04]  /*b820*/  IMAD.HI.U32 R2, R5, R4, RZ ;  /* 0x0000000405027227 */ /* 0x000fc800078e00ff */
[----:B------:R-:W-:-:S04]  /*b830*/  IMAD.MOV R2, RZ, RZ, -R2 ;  /* 0x000000ffff027224 */ /* 0x000fc800078e0a02 */
[----:B------:R-:W-:Y:S01]  /*b840*/  IMAD R4, R0, R2, R4 ;  /* 0x0000000200047224 */ /* 0x000fe200078e0204 */
[----:B--2---:R-:W-:Y:S01]  /*b850*/  IABS R2, R13 ;  /* 0x0000000d00027213 */ /* 0x004fe20000000000 */
[----:B------:R-:W-:-:S04]  /*b860*/  IMAD.HI.U32 R13, R5, R10, RZ ;  /* 0x0000000a050d7227 */ /* 0x000fc800078e00ff */
[----:B------:R-:W-:Y:S01]  /*b870*/  IMAD.MOV R9, RZ, RZ, -R13 ;  /* 0x000000ffff097224 */ /* 0x000fe200078e0a0d */
[----:B------:R-:W-:-:S03]  /*b880*/  ISETP.GT.U32.AND P5, PT, R0, R4, PT ;  /* 0x000000040000720c */ /* 0x000fc60003fa4070 */
[----:B------:R-:W-:-:S05]  /*b890*/  IMAD R10, R0, R9, R10 ;  /* 0x00000009000a7224 */ /* 0x000fca00078e020a */
[----:B------:R-:W-:Y:S01]  /*b8a0*/  ISETP.GT.U32.AND P6, PT, R0, R10, PT ;  /* 0x0000000a0000720c */ /* 0x000fe20003fc4070 */
[----:B------:R-:W-:-:S04]  /*b8b0*/  IMAD.HI.U32 R9, R5, R2, RZ ;  /* 0x0000000205097227 */ /* 0x000fc800078e00ff */
[----:B------:R-:W-:Y:S02]  /*b8c0*/  @!P5 IMAD.IADD R4, R4, 0x1, -R0 ;  /* 0x000000010404d824 */ /* 0x000fe400078e0a00 */
[----:B------:R-:W-:-:S06]  /*b8d0*/  IMAD.MOV R9, RZ, RZ, -R9 ;  /* 0x000000ffff097224 */ /* 0x000fcc00078e0a09 */
[----:B------:R-:W-:Y:S01]  /*b8e0*/  @!P6 IMAD.IADD R10, R10, 0x1, -R0 ;  /* 0x000000010a0ae824 */ /* 0x000fe200078e0a00 */
[C---:B------:R-:W-:Y:S01]  /*b8f0*/  ISETP.GT.U32.AND P6, PT, R0.reuse, R4, PT ;  /* 0x000000040000720c */ /* 0x040fe20003fc4070 */
[----:B------:R-:W-:Y:S01]  /*b900*/  IMAD R2, R0, R9, R2 ;  /* 0x0000000900027224 */ /* 0x000fe200078e0202 */
[----:B---3--:R-:W-:-:S11]  /*b910*/  IABS R9, R29 ;  /* 0x0000001d00097213 */ /* 0x008fd60000000000 */
[----:B------:R-:W-:-:S04]  /*b920*/  @!P6 IMAD.IADD R4, R4, 0x1, -R0 ;  /* 0x000000010404e824 */ /* 0x000fc800078e0a00 */
[----:B------:R-:W-:Y:S01]  /*b930*/  @!P1 IMAD.MOV R4, RZ, RZ, -R4 ;  /* 0x000000ffff049224 */ /* 0x000fe200078e0a04 */
[----:B------:R-:W-:Y:S02]  /*b940*/  ISETP.GE.AND P1, PT, R29, RZ, PT ;  /* 0x000000ff1d00720c */ /* 0x000fe40003f26270 */
[----:B----4-:R-:W-:Y:S02]  /*b950*/  ISETP.GE.AND P4, PT, R18, RZ, PT ;  /* 0x000000ff1200720c */ /* 0x010fe40003f86270 */
[----:B------:R-:W2:Y:S04]  /*b960*/  LDL.LU R18, [R1+0x1d8] ;  /* 0x0001d80001127983 */ /* 0x000ea80000300800 */
[----:B------:R0:W-:Y:S02]  /*b970*/  STL [R1+0x1ec], R23 ;  /* 0x0001ec1701007387 */ /* 0x0001e40000100800 */
[----:B0-----:R-:W-:-:S02]  /*b980*/  IMAD.MOV.U32 R23, RZ, RZ, R14 ;  /* 0x000000ffff177224 */ /* 0x001fc400078e000e */
[----:B------:R-:W3:Y:S01]  /*b990*/  LDL.LU R14, [R1+0x1c0] ;  /* 0x0001c000010e7983 */ /* 0x000ee20000300800 */
[----:B-----5:R-:W-:Y:S01]  /*b9a0*/  ISETP.GE.AND P0, PT, R15, RZ, PT ;  /* 0x000000ff0f00720c */ /* 0x020fe20003f06270 */
[----:B------:R-:W-:-:S04]  /*b9b0*/  IMAD.HI.U32 R15, R5, R9, RZ ;  /* 0x00000009050f7227 */ /* 0x000fc800078e00ff */
[----:B------:R-:W-:Y:S02]  /*b9c0*/  @!P2 IMAD.MOV R23, RZ, RZ, -R23 ;  /* 0x000000ffff17a224 */ /* 0x000fe400078e0a17 */
[----:B------:R-:W-:-:S03]  /*b9d0*/  IMAD.MOV R15, RZ, RZ, -R15 ;  /* 0x000000ffff0f7224 */ /* 0x000fc600078e0a0f */
[----:B------:R0:W-:Y:S01]  /*b9e0*/  STL [R1+0x1e8], R23 ;  /* 0x0001e81701007387 */ /* 0x0001e20000100800 */
[----:B------:R-:W-:-:S03]  /*b9f0*/  IMAD R9, R0, R15, R9 ;  /* 0x0000000f00097224 */ /* 0x000fc600078e0209 */
[----:B0-----:R-:W4:Y:S04]  /*ba00*/  LDL.LU R23, [R1+0x3180] ;  /* 0x0031800001177983 */ /* 0x001f280000300800 */
[----:B------:R-:W5:Y:S04]  /*ba10*/  LDL.LU R15, [R1+0x1e0] ;  /* 0x0001e000010f7983 */ /* 0x000f680000300800 */
[----:B------:R-:W4:Y:S01]  /*ba20*/  LDL.LU R29, [R1+0x204] ;  /* 0x00020400011d7983 */ /* 0x000f220000300800 */
[----:B------:R-:W-:-:S04]  /*ba30*/  IMAD.HI.U32 R8, R5, R6, RZ ;  /* 0x0000000605087227 */ /* 0x000fc800078e00ff */
[----:B------:R-:W-:-:S04]  /*ba40*/  IMAD.MOV R8, RZ, RZ, -R8 ;  /* 0x000000ffff087224 */ /* 0x000fc800078e0a08 */
[C---:B------:R-:W-:Y:S01]  /*ba50*/  IMAD R6, R0.reuse, R8, R6 ;  /* 0x0000000800067224 */ /* 0x040fe200078e0206 */
[----:B------:R-:W-:-:S04]  /*ba60*/  ISETP.GT.U32.AND P3, PT, R0, R10, PT ;  /* 0x0000000a0000720c */ /* 0x000fc80003f64070 */
[----:B------:R-:W-:Y:S02]  /*ba70*/  ISETP.GT.U32.AND P5, PT, R0, R6, PT ;  /* 0x000000060000720c */ /* 0x000fe40003fa4070 */
[----:B------:R-:W-:-:S07]  /*ba80*/  IABS R8, R16 ;  /* 0x0000001000087213 */ /* 0x000fce0000000000 */
[----:B------:R-:W-:Y:S01]  /*ba90*/  @!P3 IMAD.IADD R10, R10, 0x1, -R0 ;  /* 0x000000010a0ab824 */ /* 0x000fe200078e0a00 */
[----:B------:R-:W-:-:S03]  /*baa0*/  ISETP.GT.U32.AND P3, PT, R0, R9, PT ;  /* 0x000000090000720c */ /* 0x000fc60003f64070 */
[----:B------:R-:W-:Y:S01]  /*bab0*/  @!P5 IMAD.IADD R6, R6, 0x1, -R0 ;  /* 0x000000010606d824 */ /* 0x000fe200078e0a00 */
[----:B------:R-:W-:Y:S01]  /*bac0*/  ISETP.GT.U32.AND P2, PT, R0, R2, PT ;  /* 0x000000020000720c */ /* 0x000fe20003f44070 */
[----:B------:R-:W-:-:S03]  /*bad0*/  IMAD.HI.U32 R7, R5, R8, RZ ;  /* 0x0000000805077227 */ /* 0x000fc600078e00ff */
[C---:B------:R-:W-:Y:S01]  /*bae0*/  ISETP.GT.U32.AND P5, PT, R0.reuse, R6, PT ;  /* 0x000000060000720c */ /* 0x040fe20003fa4070 */
[----:B------:R-:W-:Y:S02]  /*baf0*/  IMAD.MOV R7, RZ, RZ, -R7 ;  /* 0x000000ffff077224 */ /* 0x000fe400078e0a07 */
[----:B------:R-:W-:Y:S01]  /*bb00*/  @!P0 IMAD.MOV R10, RZ, RZ, -R10 ;  /* 0x000000ffff0a8224 */ /* 0x000fe200078e0a0a */
[----:B------:R-:W-:Y:S01]  /*bb10*/  STL [R1+0x1b8], R4 ;  /* 0x0001b80401007387 */ /* 0x000fe20000100800 */
[----:B------:R-:W-:Y:S02]  /*bb20*/  IMAD R8, R0, R7, R8 ;  /* 0x0000000700087224 */ /* 0x000fe400078e0208 */
[--C-:B------:R-:W-:Y:S01]  /*bb30*/  @!P3 IMAD.IADD R9, R9, 0x1, -R0.reuse ;  /* 0x000000010909b824 */ /* 0x100fe200078e0a00 */
[----:B------:R-:W-:Y:S01]  /*bb40*/  ISETP.GE.AND P3, PT, R16, RZ, PT ;  /* 0x000000ff1000720c */ /* 0x000fe20003f66270 */
[----:B------:R0:W-:Y:S01]  /*bb50*/  STL [R1+0x1c0], R10 ;  /* 0x0001c00a01007387 */ /* 0x0001e20000100800 */
[----:B------:R-:W-:-:S03]  /*bb60*/  @!P2 IMAD.IADD R2, R2, 0x1, -R0 ;  /* 0x000000010202a824 */ /* 0x000fc600078e0a00 */
[----:B------:R-:W5:Y:S01]  /*bb70*/  LDL.LU R16, [R1+0x20c] ;  /* 0x00020c0001107983 */ /* 0x000f620000300800 */
[----:B------:R-:W-:Y:S01]  /*bb80*/  @!P5 IMAD.IADD R6, R6, 0x1, -R0 ;  /* 0x000000010606d824 */ /* 0x000fe200078e0a00 */
[C---:B------:R-:W-:Y:S02]  /*bb90*/  ISETP.GT.U32.AND P5, PT, R0.reuse, R8, PT ;  /* 0x000000080000720c */ /* 0x040fe40003fa4070 */
[----:B------:R-:W-:Y:S02]  /*bba0*/  IABS R12, R11 ;  /* 0x0000000b000c7213 */ /* 0x000fe40000000000 */
[----:B------:R-:W-:-:S09]  /*bbb0*/  ISETP.GT.U32.AND P2, PT, R0, R2, PT ;  /* 0x000000020000720c */ /* 0x000fd20003f44070 */
[----:B------:R-:W-:-:S04]  /*bbc0*/  @!P5 IMAD.IADD R8, R8, 0x1, -R0 ;  /* 0x000000010808d824 */ /* 0x000fc800078e0a00 */
[----:B------:R-:W-:Y:S01]  /*bbd0*/  @!P2 IMAD.IADD R2, R2, 0x1, -R0 ;  /* 0x000000010202a824 */ /* 0x000fe200078e0a00 */
[----:B------:R-:W-:-:S03]  /*bbe0*/  ISETP.GT.U32.AND P5, PT, R0, R8, PT ;  /* 0x000000080000720c */ /* 0x000fc60003fa4070 */
[----:B0-----:R-:W-:Y:S02]  /*bbf0*/  IMAD.MOV.U32 R10, RZ, RZ, R2 ;  /* 0x000000ffff0a7224 */ /* 0x001fe400078e0002 */
[----:B------:R-:W-:Y:S01]  /*bc00*/  @!P4 IMAD.MOV R6, RZ, RZ, -R6 ;  /* 0x000000ffff06c224 */ /* 0x000fe200078e0a06 */
[----:B------:R-:W-:-:S04]  /*bc10*/  IABS R13, R20 ;  /* 0x00000014000d7213 */ /* 0x000fc80000000000 */
[----:B------:R4:W-:Y:S03]  /*bc20*/  STL [R1+0x1d0], R6 ;  /* 0x0001d00601007387 */ /* 0x0009e60000100800 */
[----:B------:R-:W-:Y:S01]  /*bc30*/  @!P5 IMAD.IADD R8, R8, 0x1, -R0 ;  /* 0x000000010808d824 */ /* 0x000fe200078e0a00 */
[----:B------:R-:W-:Y:S02]  /*bc40*/  ISETP.GE.AND P5, PT, R20, RZ, PT ;  /* 0x000000ff1400720c */ /* 0x000fe40003fa6270 */
[----:B------:R-:W-:Y:S01]  /*bc50*/  ISETP.GE.AND P4, PT, R11, RZ, PT ;  /* 0x000000ff0b00720c */ /* 0x000fe20003f86270 */
[----:B------:R-:W-:-:S04]  /*bc60*/  IMAD.HI.U32 R7, R5, R13, RZ ;  /* 0x0000000d05077227 */ /* 0x000fc800078e00ff */
[----:B------:R-:W-:-:S04]  /*bc70*/  IMAD.MOV R7, RZ, RZ, -R7 ;  /* 0x000000ffff077224 */ /* 0x000fc800078e0a07 */
[C---:B------:R-:W-:Y:S01]  /*bc80*/  IMAD R13, R0.reuse, R7, R13 ;  /* 0x00000007000d7224 */ /* 0x040fe200078e020d */
[----:B------:R-:W-:Y:S01]  /*bc90*/  ISETP.GT.U32.AND P0, PT, R0, R9, PT ;  /* 0x000000090000720c */ /* 0x000fe20003f04070 */
[----:B------:R-:W-:-:S12]  /*bca0*/  @!P3 IMAD.MOV R8, RZ, RZ, -R8 ;  /* 0x000000ffff08b224 */ /* 0x000fd800078e0a08 */
[----:B------:R-:W-:-:S04]  /*bcb0*/  @!P0 IMAD.IADD R9, R9, 0x1, -R0 ;  /* 0x0000000109098824 */ /* 0x000fc800078e0a00 */
[----:B------:R-:W-:Y:S01]  /*bcc0*/  @!P1 IMAD.MOV R9, RZ, RZ, -R9 ;  /* 0x000000ffff099224 */ /* 0x000fe200078e0a09 */
[----:B---3--:R-:W-:Y:S01]  /*bcd0*/  ISETP.GE.AND P6, PT, R14, RZ, PT ;  /* 0x000000ff0e00720c */ /* 0x008fe20003fc6270 */
[----:B------:R-:W-:-:S04]  /*bce0*/  IMAD.HI.U32 R14, R5, R12, RZ ;  /* 0x0000000c050e7227 */ /* 0x000fc800078e00ff */
[----:B------:R-:W-:-:S04]  /*bcf0*/  IMAD.MOV R14, RZ, RZ, -R14 ;  /* 0x000000ffff0e7224 */ /* 0x000fc800078e0a0e */
[----:B------:R-:W-:-:S05]  /*bd00*/  IMAD R12, R0, R14, R12 ;  /* 0x0000000e000c7224 */ /* 0x000fca00078e020c */
[----:B------:R-:W-:Y:S01]  /*bd10*/  ISETP.GT.U32.AND P2, PT, R0, R12, PT ;  /* 0x0000000c0000720c */ /* 0x000fe20003f44070 */
[----:B------:R-:W-:Y:S01]  /*bd20*/  @!P6 IMAD.MOV R10, RZ, RZ, -R10 ;  /* 0x000000ffff0ae224 */ /* 0x000fe200078e0a0a */
[----:B--2---:R-:W-:-:S04]  /*bd30*/  IABS R4, R18 ;  /* 0x0000001200047213 */ /* 0x004fc80000000000 */
[----:B------:R0:W-:Y:S04]  /*bd40*/  STL [R1+0x1dc], R10 ;  /* 0x0001dc0a01007387 */ /* 0x0001e80000100800 */
[----:B------:R-:W2:Y:S03]  /*bd50*/  LDL.LU R20, [R1+0x228] ;  /* 0x0002280001147983 */ /* 0x000ea60000300800 */
[----:B------:R-:W-:Y:S01]  /*bd60*/  @!P2 IMAD.IADD R12, R12, 0x1, -R0 ;  /* 0x000000010c0ca824 */ /* 0x000fe200078e0a00 */
[----:B------:R-:W-:Y:S01]  /*bd70*/  ISETP.GE.AND P2, PT, R18, RZ, PT ;  /* 0x000000ff1200720c */ /* 0x000fe20003f46270 */
[----:B------:R-:W-:Y:S01]  /*bd80*/  IMAD.MOV.U32 R18, RZ, RZ, R17 ;  /* 0x000000ffff127224 */ /* 0x000fe200078e0011 */
[----:B------:R-:W3:Y:S04]  /*bd90*/  LDL.LU R11, [R1+0x2b4] ;  /* 0x0002b400010b7983 */ /* 0x000ee80000300800 */
[----:B------:R-:W3:Y:S01]  /*bda0*/  LDL.LU R17, [R1+0x2b8] ;  /* 0x0002b80001117983 */ /* 0x000ee20000300800 */
[----:B------:R-:W-:-:S13]  /*bdb0*/  ISETP.GT.U32.AND P6, PT, R0, R13, PT ;  /* 0x0000000d0000720c */ /* 0x000fda0003fc4070 */
[----:B------:R-:W-:Y:S01]  /*bdc0*/  @!P6 IMAD.IADD R13, R13, 0x1, -R0 ;  /* 0x000000010d0de824 */ /* 0x000fe200078e0a00 */
[----:B------:R-:W-:Y:S01]  /*bdd0*/  ISETP.GT.U32.AND P6, PT, R0, R12, PT ;  /* 0x0000000c0000720c */ /* 0x000fe20003fc4070 */
[----:B------:R1:W-:Y:S01]  /*bde0*/  STL [R1+0x1d8], R9 ;  /* 0x0001d80901007387 */ /* 0x0003e20000100800 */
[----:B----4-:R-:W-:-:S03]  /*bdf0*/  IABS R6, R29 ;  /* 0x0000001d00067213 */ /* 0x010fc60000000000 */
[----:B------:R4:W-:Y:S08]  /*be00*/  STL [R1+0x1d4], R8 ;  /* 0x0001d40801007387 */ /* 0x0009f00000100800 */
[----:B------:R-:W-:Y:S01]  /*be10*/  @!P6 IMAD.IADD R12, R12, 0x1, -R0 ;  /* 0x000000010c0ce824 */ /* 0x000fe200078e0a00 */
[----:B------:R-:W-:Y:S02]  /*be20*/  ISETP.GE.AND P6, PT, R29, RZ, PT ;  /* 0x000000ff1d00720c */ /* 0x000fe40003fc6270 */
[----:B------:R-:W3:Y:S01]  /*be30*/  LDL.LU R29, [R1+0x2c4] ;  /* 0x0002c400011d7983 */ /* 0x000ee20000300800 */
[----:B------:R-:W-:-:S04]  /*be40*/  IMAD.HI.U32 R7, R5, R4, RZ ;  /* 0x0000000405077227 */ /* 0x000fc800078e00ff */
[----:B------:R-:W-:-:S04]  /*be50*/  IMAD.MOV R7, RZ, RZ, -R7 ;  /* 0x000000ffff077224 */ /* 0x000fc800078e0a07 */
[----:B------:R-:W-:-:S05]  /*be60*/  IMAD R4, R0, R7, R4 ;  /* 0x0000000700047224 */ /* 0x000fca00078e0204 */
[----:B------:R-:W-:Y:S02]  /*be70*/  ISETP.GT.U32.AND P0, PT, R0, R4, PT ;  /* 0x000000040000720c */ /* 0x000fe40003f04070 */
[----:B-----5:R-:W-:Y:S02]  /*be80*/  IABS R7, R15 ;  /* 0x0000000f00077213 */ /* 0x020fe40000000000 */
[----:B0-----:R-:W-:-:S03]  /*be90*/  IABS R10, R16 ;  /* 0x00000010000a7213 */ /* 0x001fc60000000000 */
[----:B------:R-:W-:-:S06]  /*bea0*/  IMAD.HI.U32 R2, R5, R7, RZ ;  /* 0x0000000705027227 */ /* 0x000fcc00078e00ff */
[----:B------:R-:W-:Y:S01]  /*beb0*/  @!P0 IMAD.IADD R4, R4, 0x1, -R0 ;  /* 0x0000000104048824 */ /* 0x000fe200078e0a00 */
[C---:B------:R-:W-:Y:S01]  /*bec0*/  ISETP.GT.U32.AND P0, PT, R0.reuse, R13, PT ;  /* 0x0000000d0000720c */ /* 0x040fe20003f04070 */
[----:B-1----:R-:W-:Y:S02]  /*bed0*/  IMAD.MOV.U32 R9, RZ, RZ, R10 ;  /* 0x000000ffff097224 */ /* 0x002fe400078e000a */
[----:B------:R-:W-:Y:S01]  /*bee0*/  IMAD.MOV R10, RZ, RZ, -R2 ;  /* 0x000000ffff0a7224 */ /* 0x000fe200078e0a02 */
[----:B------:R-:W-:-:S03]  /*bef0*/  ISETP.GT.U32.AND P1, PT, R0, R4, PT ;  /* 0x000000040000720c */ /* 0x000fc60003f24070 */
[----:B------:R-:W-:Y:S02]  /*bf00*/  IMAD R7, R0, R10, R7 ;  /* 0x0000000a00077224 */ /* 0x000fe400078e0207 */
[----:B------:R-:W-:-:S04]  /*bf10*/  IMAD.HI.U32 R2, R5, R6, RZ ;  /* 0x0000000605027227 */ /* 0x000fc800078e00ff */
[----:B------:R-:W-:Y:S01]  /*bf20*/  @!P0 IMAD.IADD R13, R13, 0x1, -R0 ;  /* 0x000000010d0d8824 */ /* 0x000fe200078e0a00 */
[----:B------:R-:W-:Y:S01]  /*bf30*/  ISETP.GT.U32.AND P0, PT, R0, R7, PT ;  /* 0x000000070000720c */ /* 0x000fe20003f04070 */
[----:B----4-:R-:W-:-:S04]  /*bf40*/  IMAD.HI.U32 R8, R5, R9, RZ ;  /* 0x0000000905087227 */ /* 0x010fc800078e00ff */
[----:B------:R-:W-:Y:S02]  /*bf50*/  IMAD.MOV R2, RZ, RZ, -R2 ;  /* 0x000000ffff027224 */ /* 0x000fe400078e0a02 */
[----:B------:R-:W-:Y:S01]  /*bf60*/  @!P1 IMAD.IADD R4, R4, 0x1, -R0 ;  /* 0x0000000104049824 */ /* 0x000fe200078e0a00 */
[----:B------:R-:W-:Y:S01]  /*bf70*/  ISETP.GE.AND P1, PT, R16, RZ, PT ;  /* 0x000000ff1000720c */ /* 0x000fe20003f26270 */
[----:B------:R-:W-:Y:S02]  /*bf80*/  IMAD.MOV R8, RZ, RZ, -R8 ;  /* 0x000000ffff087224 */ /* 0x000fe400078e0a08 */
[C---:B------:R-:W-:Y:S02]  /*bf90*/  IMAD R6, R0.reuse, R2, R6 ;  /* 0x0000000200067224 */ /* 0x040fe400078e0206 */
[----:B------:R-:W-:Y:S02]  /*bfa0*/  IMAD.MOV.U32 R16, RZ, RZ, R12 ;  /* 0x000000ffff107224 */ /* 0x000fe400078e000c */
[----:B------:R-:W-:-:S02]  /*bfb0*/  IMAD R9, R0, R8, R9 ;  /* 0x0000000800097224 */ /* 0x000fc400078e0209 */
[----:B------:R-:W-:Y:S01]  /*bfc0*/  @!P4 IMAD.MOV R16, RZ, RZ, -R16 ;  /* 0x000000ffff10c224 */ /* 0x000fe200078e0a10 */
[C---:B------:R-:W-:Y:S01]  /*bfd0*/  ISETP.GT.U32.AND P4, PT, R0.reuse, R6, PT ;  /* 0x000000060000720c */ /* 0x040fe20003f84070 */
[----:B------:R-:W-:Y:S02]  /*bfe0*/  @!P0 IMAD.IADD R7, R7, 0x1, -R0 ;  /* 0x0000000107078824 */ /* 0x000fe400078e0a00 */
[----:B------:R-:W-:Y:S01]  /*bff0*/  @!P5 IMAD.MOV R13, RZ, RZ, -R13 ;  /* 0x000000ffff0dd224 */ /* 0x000fe200078e0a0d */
[----:B------:R0:W-:Y:S01]  /*c000*/  STL [R1+0x1cc], R16 ;  /* 0x0001cc1001007387 */ /* 0x0001e20000100800 */
[C---:B------:R-:W-:Y:S02]  /*c010*/  ISETP.GT.U32.AND P5, PT, R0.reuse, R9, PT ;  /* 0x000000090000720c */ /* 0x040fe40003fa4070 */
[----:B------:R-:W-:Y:S02]  /*c020*/  ISETP.GT.U32.AND P0, PT, R0, R7, PT ;  /* 0x000000070000720c */ /* 0x000fe40003f04070 */
[----:B------:R-:W-:Y:S01]  /*c030*/  IABS R8, R19 ;  /* 0x0000001300087213 */ /* 0x000fe20000000000 */
[----:B0-----:R-:W4:Y:S01]  /*c040*/  LDL.LU R16, [R1+0x2cc] ;  /* 0x0002cc0001107983 */ /* 0x001f220000300800 */
[----:B------:R-:W-:-:S02]  /*c050*/  ISETP.GE.AND P3, PT, R15, RZ, PT ;  /* 0x000000ff0f00720c */ /* 0x000fc40003f66270 */
[----:B------:R-:W-:Y:S02]  /*c060*/  @!P4 IMAD.IADD R6, R6, 0x1, -R0 ;  /* 0x000000010606c824 */ /* 0x000fe400078e0a00 */
[----:B------:R-:W-:Y:S01]  /*c070*/  IMAD.HI.U32 R12, R5, R8, RZ ;  /* 0x00000008050c7227 */ /* 0x000fe200078e00ff */
[----:B------:R0:W-:Y:S03]  /*c080*/  STL [R1+0x1c8], R13 ;  /* 0x0001c80d01007387 */ /* 0x0001e60000100800 */
[----:B------:R-:W-:Y:S01]  /*c090*/  @!P2 IMAD.MOV R4, RZ, RZ, -R4 ;  /* 0x000000ffff04a224 */ /* 0x000fe200078e0a04 */
[C---:B------:R-:W-:Y:S01]  /*c0a0*/  ISETP.GT.U32.AND P4, PT, R0.reuse, R6, PT ;  /* 0x000000060000720c */ /* 0x040fe20003f84070 */
[--C-:B------:R-:W-:Y:S02]  /*c0b0*/  @!P5 IMAD.IADD R9, R9, 0x1, -R0.reuse ;  /* 0x000000010909d824 */ /* 0x100fe400078e0a00 */
[----:B------:R-:W-:Y:S01]  /*c0c0*/  @!P0 IMAD.IADD R7, R7, 0x1, -R0 ;  /* 0x0000000107078824 */ /* 0x000fe200078e0a00 */
[----:B------:R1:W-:Y:S02]  /*c0d0*/  STL [R1+0x1c4], R4 ;  /* 0x0001c40401007387 */ /* 0x0003e40000100800 */
[----:B------:R-:W-:-:S07]  /*c0e0*/  ISETP.GT.U32.AND P5, PT, R0, R9, PT ;  /* 0x000000090000720c */ /* 0x000fce0003fa4070 */
[----:B------:R-:W-:-:S06]  /*c0f0*/  @!P4 IMAD.IADD R6, R6, 0x1, -R0 ;  /* 0x000000010606c824 */ /* 0x000fcc00078e0a00 */
[----:B------:R-:W-:-:S04]  /*c100*/  @!P5 IMAD.IADD R9, R9, 0x1, -R0 ;  /* 0x000000010909d824 */ /* 0x000fc800078e0a00 */
[----:B------:R-:W-:Y:S01]  /*c110*/  @!P1 IMAD.MOV R9, RZ, RZ, -R9 ;  /* 0x000000ffff099224 */ /* 0x000fe200078e0a09 */
[----:B--2---:R-:W-:-:S05]  /*c120*/  IABS R14, R20 ;  /* 0x00000014000e7213 */ /* 0x004fca0000000000 */
[----:B------:R-:W-:Y:S01]  /*c130*/  IMAD.HI.U32 R15, R5, R14, RZ ;  /* 0x0000000e050f7227 */ /* 0x000fe200078e00ff */
[----:B---3--:R-:W-:Y:S02]  /*c140*/  IABS R10, R11 ;  /* 0x0000000b000a7213 */ /* 0x008fe40000000000 */
[----:B------:R-:W-:Y:S01]  /*c150*/  IABS R2, R17 ;  /* 0x0000001100027213 */ /* 0x000fe20000000000 */
[----:B------:R-:W-:-:S04]  /*c160*/  IMAD.MOV R15, RZ, RZ, -R15 ;  /* 0x000000ffff0f7224 */ /* 0x000fc800078e0a0f */
[----:B0-----:R-:W-:Y:S02]  /*c170*/  IMAD.MOV.U32 R13, RZ, RZ, R2 ;  /* 0x000000ffff0d7224 */ /* 0x001fe400078e0002 */
[----:B------:R-:W-:Y:S02]  /*c180*/  IMAD.MOV R2, RZ, RZ, -R12 ;  /* 0x000000ffff027224 */ /* 0x000fe400078e0a0c */
[----:B------:R-:W-:-:S04]  /*c190*/  IMAD.HI.U32 R12, R5, R10, RZ ;  /* 0x0000000a050c7227 */ /* 0x000fc800078e00ff */
[C---:B-1----:R-:W-:Y:S02]  /*c1a0*/  IMAD R4, R0.reuse, R15, R14 ;  /* 0x0000000f00047224 */ /* 0x042fe400078e020e */
[C---:B------:R-:W-:Y:S02]  /*c1b0*/  IMAD R2, R0.reuse, R2, R8 ;  /* 0x0000000200027224 */ /* 0x040fe400078e0208 */
[----:B------:R-:W-:Y:S02]  /*c1c0*/  IMAD.MOV R12, RZ, RZ, -R12 ;  /* 0x000000ffff0c7224 */ /* 0x000fe400078e0a0c */
[----:B------:R-:W-:Y:S01]  /*c1d0*/  IMAD.HI.U32 R8, R5, R13, RZ ;  /* 0x0000000d05087227 */ /* 0x000fe200078e00ff */
[----:B------:R-:W-:-:S03]  /*c1e0*/  ISETP.GT.U32.AND P0, PT, R0, R4, PT ;  /* 0x000000040000720c */ /* 0x000fc60003f04070 */
[----:B------:R-:W-:Y:S02]  /*c1f0*/  IMAD.MOV.U32 R15, RZ, RZ, R7 ;  /* 0x000000ffff0f7224 */ /* 0x000fe400078e0007 */
[----:B------:R-:W-:Y:S02]  /*c200*/  IMAD R10, R0, R12, R10 ;  /* 0x0000000c000a7224 */ /* 0x000fe400078e020a */
[----:B------:R-:W-:Y:S02]  /*c210*/  IMAD.MOV R8, RZ, RZ, -R8 ;  /* 0x000000ffff087224 */ /* 0x000fe400078e0a08 */
[----:B------:R-:W-:Y:S01]  /*c220*/  @!P3 IMAD.MOV R15, RZ, RZ, -R15 ;  /* 0x000000ffff0fb224 */ /* 0x000fe200078e0a0f */
[----:B------:R-:W-:Y:S01]  /*c230*/  ISETP.GE.AND P2, PT, R20, RZ, PT ;  /* 0x000000ff1400720c */ /* 0x000fe20003f46270 */
[C---:B------:R-:W-:Y:S01]  /*c240*/  IMAD R12, R0.reuse, R8, R13 ;  /* 0x00000008000c7224 */ /* 0x040fe200078e020d */
[C---:B------:R-:W-:Y:S01]  /*c250*/  ISETP.GT.U32.AND P3, PT, R0.reuse, R2, PT ;  /* 0x000000020000720c */ /* 0x040fe20003f64070 */
[----:B------:R-:W-:Y:S01]  /*c260*/  IMAD.MOV.U32 R20, RZ, RZ, R18 ;  /* 0x000000ffff147224 */ /* 0x000fe200078e0012 */
[----:B------:R0:W-:Y:S01]  /*c270*/  STL [R1+0x1bc], R15 ;  /* 0x0001bc0f01007387 */ /* 0x0001e20000100800 */
[----:B------:R-:W-:-:S03]  /*c280*/  ISETP.GT.U32.AND P4, PT, R0, R10, PT ;  /* 0x0000000a0000720c */ /* 0x000fc60003f84070 */
[----:B------:R-:W2:Y:S01]  /*c290*/  LDL.LU R18, [R1+0x2d0] ;  /* 0x0002d00001127983 */ /* 0x000ea20000300800 */
[----:B------:R-:W-:Y:S01]  /*c2a0*/  IMAD.MOV.U32 R14, RZ, RZ, R19 ;  /* 0x000000ffff0e7224 */ /* 0x000fe200078e0013 */
[----:B------:R-:W-:Y:S02]  /*c2b0*/  ISETP.GT.U32.AND P5, PT, R0, R12, PT ;  /* 0x0000000c0000720c */ /* 0x000fe40003fa4070 */
[----:B------:R-:W3:Y:S01]  /*c2c0*/  LDL.LU R19, [R1+0x2d4] ;  /* 0x0002d40001137983 */ /* 0x000ee20000300800 */
[--C-:B------:R-:W-:Y:S02]  /*c2d0*/  @!P0 IMAD.IADD R4, R4, 0x1, -R0.reuse ;  /* 0x0000000104048824 */ /* 0x100fe400078e0a00 */
[----:B------:R-:W-:-:S03]  /*c2e0*/  @!P3 IMAD.IADD R2, R2, 0x1, -R0 ;  /* 0x000000010202b824 */ /* 0x000fc600078e0a00 */
[----:B------:R-:W-:Y:S01]  /*c2f0*/  ISETP.GT.U32.AND P0, PT, R0, R4, PT ;  /* 0x000000040000720c */ /* 0x000fe20003f04070 */
[----:B------:R-:W-:Y:S01]  /*c300*/  @!P4 IMAD.IADD R10, R10, 0x1, -R0 ;  /* 0x000000010a0ac824 */ /* 0x000fe200078e0a00 */
[----:B------:R-:W-:-:S03]  /*c310*/  ISETP.GT.U32.AND P3, PT, R0, R2, PT ;  /* 0x000000020000720c */ /* 0x000fc60003f64070 */
[----:B------:R-:W-:Y:S01]  /*c320*/  @!P5 IMAD.IADD R12, R12, 0x1, -R0 ;  /* 0x000000010c0cd824 */ /* 0x000fe200078e0a00 */
[----:B------:R-:W-:Y:S01]  /*c330*/  ISETP.GT.U32.AND P5, PT, R0, R10, PT ;  /* 0x0000000a0000720c */ /* 0x000fe20003fa4070 */
[----:B0-----:R-:W-:-:S03]  /*c340*/  IMAD.MOV.U32 R15, RZ, RZ, R6 ;  /* 0x000000ffff0f7224 */ /* 0x001fc600078e0006 */
[----:B------:R-:W-:Y:S01]  /*c350*/  ISETP.GT.U32.AND P1, PT, R0, R12, PT ;  /* 0x0000000c0000720c */ /* 0x000fe20003f24070 */
[----:B------:R-:W-:Y:S01]  /*c360*/  @!P6 IMAD.MOV R15, RZ, RZ, -R15 ;  /* 0x000000ffff0fe224 */ /* 0x000fe200078e0a0f */
[----:B------:R-:W-:Y:S01]  /*c370*/  ISETP.GE.AND P6, PT, R14, RZ, PT ;  /* 0x000000ff0e00720c */ /* 0x000fe20003fc6270 */
[--C-:B------:R-:W-:Y:S01]  /*c380*/  @!P0 IMAD.IADD R4, R4, 0x1, -R0.reuse ;  /* 0x0000000104048824 */ /* 0x100fe200078e0a00 */
[----:B------:R-:W-:Y:S02]  /*c390*/  ISETP.GE.AND P0, PT, R11, RZ, PT ;  /* 0x000000ff0b00720c */ /* 0x000fe40003f06270 */
[----:B------:R-:W-:Y:S01]  /*c3a0*/  ISETP.GE.AND P4, PT, R17, RZ, PT ;  /* 0x000000ff1100720c */ /* 0x000fe20003f86270 */
[--C-:B------:R-:W-:Y:S01]  /*c3b0*/  @!P3 IMAD.IADD R2, R2, 0x1, -R0.reuse ;  /* 0x000000010202b824 */ /* 0x100fe200078e0a00 */
[----:B------:R-:W-:Y:S01]  /*c3c0*/  STL [R1+0x198], R15 ;  /* 0x0001980f01007387 */ /* 0x000fe20000100800 */
[----:B------:R-:W-:-:S03]  /*c3d0*/  @!P5 IMAD.IADD R10, R10, 0x1, -R0 ;  /* 0x000000010a0ad824 */ /* 0x000fc600078e0a00 */
[----:B------:R-:W5:Y:S01]  /*c3e0*/  LDL.LU R17, [R1+0x308] ;  /* 0x0003080001117983 */ /* 0x000f620000300800 */
[----:B------:R-:W-:-:S03]  /*c3f0*/  @!P2 IMAD.MOV R4, RZ, RZ, -R4 ;  /* 0x000000ffff04a224 */ /* 0x000fc600078e0a04 */
[----:B------:R0:W-:Y:S01]  /*c400*/  STL [R1+0x1a4], R9 ;  /* 0x0001a40901007387 */ /* 0x0001e20000100800 */
[----:B------:R-:W-:Y:S02]  /*c410*/  IMAD.MOV.U32 R14, RZ, RZ, R10 ;  /* 0x000000ffff0e7224 */ /* 0x000fe400078e000a */
[----:B------:R-:W-:Y:S01]  /*c420*/  @!P1 IMAD.IADD R12, R12, 0x1, -R0 ;  /* 0x000000010c0c9824 */ /* 0x000fe200078e0a00 */
[----:B------:R-:W-:Y:S01]  /*c430*/  STL [R1+0x1ac], R4 ;  /* 0x0001ac0401007387 */ /* 0x000fe20000100800 */
[----:B------:R-:W-:Y:S02]  /*c440*/  @!P0 IMAD.MOV R14, RZ, RZ, -R14 ;  /* 0x000000ffff0e8224 */ /* 0x000fe400078e0a0e */
[----:B0-----:R-:W-:Y:S01]  /*c450*/  IMAD.MOV.U32 R9, RZ, RZ, R2 ;  /* 0x000000ffff097224 */ /* 0x001fe200078e0002 */
[----:B------:R-:W-:Y:S01]  /*c460*/  IABS R8, R29 ;  /* 0x0000001d00087213 */ /* 0x000fe20000000000 */
[----:B------:R-:W5:Y:S02]  /*c470*/  LDL.LU R11, [R1+0x320] ;  /* 0x00032000010b7983 */ /* 0x000f640000300800 */
[----:B------:R-:W-:Y:S01]  /*c480*/  @!P6 IMAD.MOV R9, RZ, RZ, -R9 ;  /* 0x000000ffff09e224 */ /* 0x000fe200078e0a09 */
[----:B------:R-:W-:Y:S01]  /*c490*/  ISETP.GE.AND P2, PT, R29, RZ, PT ;  /* 0x000000ff1d00720c */ /* 0x000fe20003f46270 */
[----:B------:R-:W-:Y:S01]  /*c4a0*/  @!P4 IMAD.MOV R12, RZ, RZ, -R12 ;  /* 0x000000ffff0cc224 */ /* 0x000fe200078e0a0c */
[----:B------:R-:W5:Y:S04]  /*c4b0*/  LDL.LU R29, [R1+0x324] ;  /* 0x00032400011d7983 */ /* 0x000f680000300800 */
[----:B------:R-:W-:Y:S04]  /*c4c0*/  STL [R1+0x1b4], R9 ;  /* 0x0001b40901007387 */ /* 0x000fe80000100800 */
[----:B------:R-:W-:Y:S04]  /*c4d0*/  STL [R1+0x1b0], R14 ;  /* 0x0001b00e01007387 */ /* 0x000fe80000100800 */
[----:B------:R0:W-:Y:S04]  /*c4e0*/  STL [R1+0x317c], R23 ;  /* 0x00317c1701007387 */ /* 0x0001e80000100800 */
[----:B------:R-:W-:Y:S04]  /*c4f0*/  STL [R1+0x1a8], R12 ;  /* 0x0001a80c01007387 */ /* 0x000fe80000100800 */
[----:B0-----:R-:W5:Y:S01]  /*c500*/  LDL.LU R23, [R1+0x304] ;  /* 0x0003040001177983 */ /* 0x001f620000300800 */
[----:B----4-:R-:W-:Y:S01]  /*c510*/  IABS R7, R16 ;  /* 0x0000001000077213 */ /* 0x010fe20000000000 */
[----:B------:R-:W-:-:S04]  /*c520*/  IMAD.HI.U32 R13, R5, R8, RZ ;  /* 0x00000008050d7227 */ /* 0x000fc800078e00ff */
[----:B------:R-:W-:-:S04]  /*c530*/  IMAD.HI.U32 R6, R5, R7, RZ ;  /* 0x0000000705067227 */ /* 0x000fc800078e00ff */
[----:B------:R-:W-:Y:S02]  /*c540*/  IMAD.MOV R13, RZ, RZ, -R13 ;  /* 0x000000ffff0d7224 */ /* 0x000fe400078e0a0d */
[----:B------:R-:W-:Y:S02]  /*c550*/  IMAD.MOV R6, RZ, RZ, -R6 ;  /* 0x000000ffff067224 */ /* 0x000fe400078e0a06 */
[C---:B------:R-:W-:Y:S02]  /*c560*/  IMAD R8, R0.reuse, R13, R8 ;  /* 0x0000000d00087224 */ /* 0x040fe400078e0208 */
[----:B------:R-:W-:-:S03]  /*c570*/  IMAD R7, R0, R6, R7 ;  /* 0x0000000600077224 */ /* 0x000fc600078e0207 */
[C---:B------:R-:W-:Y:S02]  /*c580*/  ISETP.GT.U32.AND P3, PT, R0.reuse, R8, PT ;  /* 0x000000080000720c */ /* 0x040fe40003f64070 */
[----:B------:R-:W-:-:S11]  /*c590*/  ISETP.GT.U32.AND P6, PT, R0, R7, PT ;  /* 0x000000070000720c */ /* 0x000fd60003fc4070 */
[--C-:B------:R-:W-:Y:S02]  /*c5a0*/  @!P3 IMAD.IADD R8, R8, 0x1, -R0.reuse ;  /* 0x000000010808b824 */ /* 0x100fe400078e0a00 */
[----:B------:R-:W-:-:S03]  /*c5b0*/  @!P6 IMAD.IADD R7, R7, 0x1, -R0 ;  /* 0x000000010707e824 */ /* 0x000fc600078e0a00 */
[C---:B------:R-:W-:Y:S02]  /*c5c0*/  ISETP.GT.U32.AND P0, PT, R0.reuse, R8, PT ;  /* 0x000000080000720c */ /* 0x040fe40003f04070 */
[----:B------:R-:W-:-:S11]  /*c5d0*/  ISETP.GT.U32.AND P6, PT, R0, R7, PT ;  /* 0x000000070000720c */ /* 0x000fd60003fc4070 */
[--C-:B------:R-:W-:Y:S02]  /*c5e0*/  @!P0 IMAD.IADD R8, R8, 0x1, -R0.reuse ;  /* 0x0000000108088824 */ /* 0x100fe400078e0a00 */
[----:B------:R-:W-:Y:S01]  /*c5f0*/  @!P6 IMAD.IADD R7, R7, 0x1, -R0 ;  /* 0x000000010707e824 */ /* 0x000fe200078e0a00 */
[----:B------:R-:W-:-:S13]  /*c600*/  ISETP.GE.AND P5, PT, R16, RZ, PT ;  /* 0x000000ff1000720c */ /* 0x000fda0003fa6270 */
[----:B------:R-:W-:Y:S01]  /*c610*/  @!P5 IMAD.MOV R7, RZ, RZ, -R7 ;  /* 0x000000ffff07d224 */ /* 0x000fe200078e0a07 */
[----:B--2---:R-:W-:Y:S02]  /*c620*/  IABS R6, R18 ;  /* 0x0000001200067213 */ /* 0x004fe40000000000 */
[----:B---3--:R-:W-:-:S03]  /*c630*/  IABS R4, R19 ;  /* 0x0000001300047213 */ /* 0x008fc60000000000 */
        /* <DEDUP_REMOVED lines=9> */
[----:B------:R-:W2:Y:S07]  /*c6d0*/  LDL.LU R18, [R1+0x328] ;  /* 0x0003280001127983 */ /* 0x000eae0000300800 */
[----:B------:R-:W-:-:S02]  /*c6e0*/  @!P0 IMAD.IADD R6, R6, 0x1, -R0 ;  /* 0x0000000106068824 */ /* 0x000fc400078e0a00 */
[----:B------:R-:W-:-:S03]  /*c6f0*/  @!P6 IMAD.IADD R4, R4, 0x1, -R0 ;  /* 0x000000010404e824 */ /* 0x000fc600078e0a00 */
[----:B------:R-:W-:Y:S02]  /*c700*/  ISETP.GT.U32.AND P6, PT, R0, R6, PT ;  /* 0x000000060000720c */ /* 0x000fe40003fc4070 */
[----:B------:R-:W-:Y:S01]  /*c710*/  ISETP.GE.AND P3, PT, R19, RZ, PT ;  /* 0x000000ff1300720c */ /* 0x000fe20003f66270 */
[----:B------:R-:W-:Y:S01]  /*c720*/  IMAD.MOV.U32 R19, RZ, RZ, R8 ;  /* 0x000000ffff137224 */ /* 0x000fe200078e0008 */
[----:B-----5:R-:W-:Y:S02]  /*c730*/  IABS R2, R17 ;  /* 0x0000001100027213 */ /* 0x020fe40000000000 */
[----:B------:R-:W-:Y:S02]  /*c740*/  ISETP.GE.AND P4, PT, R17, RZ, PT ;  /* 0x000000ff1100720c */ /* 0x000fe40003f86270 */
[----:B------:R-:W-:-:S05]  /*c750*/  IABS R13, R29 ;  /* 0x0000001d000d7213 */ /* 0x000fca0000000000 */
[----:B------:R-:W-:Y:S01]  /*c760*/  @!P6 IMAD.IADD R6, R6, 0x1, -R0 ;  /* 0x000000010606e824 */ /* 0x000fe200078e0a00 */
[----:B------:R-:W-:Y:S01]  /*c770*/  IABS R10, R20 ;  /* 0x00000014000a7213 */ /* 0x000fe20000000000 */
[----:B------:R-:W-:Y:S02]  /*c780*/  @!P2 IMAD.MOV R19, RZ, RZ, -R19 ;  /* 0x000000ffff13a224 */ /* 0x000fe400078e0a13 */
[----:B------:R-:W-:-:S04]  /*c790*/  IMAD.HI.U32 R17, R5, R13, RZ ;  /* 0x0000000d05117227 */ /* 0x000fc800078e00ff */
[----:B------:R-:W-:Y:S02]  /*c7a0*/  IMAD.MOV R17, RZ, RZ, -R17 ;  /* 0x000000ffff117224 */ /* 0x000fe400078e0a11 */
[----:B------:R-:W-:-:S05]  /*c7b0*/  IMAD.MOV.U32 R8, RZ, RZ, R23 ;  /* 0x000000ffff087224 */ /* 0x000fca00078e0017 */
[----:B------:R-:W-:Y:S01]  /*c7c0*/  ISETP.GE.AND P5, PT, R8, RZ, PT ;  /* 0x000000ff0800720c */ /* 0x000fe20003fa6270 */
[----:B------:R-:W-:Y:S02]  /*c7d0*/  IMAD.MOV.U32 R8, RZ, RZ, R20 ;  /* 0x000000ffff087224 */ /* 0x000fe400078e0014 */
[----:B------:R-:W-:Y:S01]  /*c7e0*/  IMAD.MOV.U32 R20, RZ, RZ, R6 ;  /* 0x000000ffff147224 */ /* 0x000fe200078e0006 */
[----:B------:R-:W-:Y:S02]  /*c7f0*/  IABS R9, R23 ;  /* 0x0000001700097213 */ /* 0x000fe40000000000 */
[----:B------:R-:W3:Y:S01]  /*c800*/  LDL.LU R23, [R1+0x317c] ;  /* 0x00317c0001177983 */ /* 0x000ee20000300800 */
[----:B------:R-:W-:-:S03]  /*c810*/  @!P1 IMAD.MOV R20, RZ, RZ, -R20 ;  /* 0x000000ffff149224 */ /* 0x000fc600078e0a14 */
[----:B------:R0:W-:Y:S01]  /*c820*/  STL [R1+0x1a0], R19 ;  /* 0x0001a01301007387 */ /* 0x0001e20000100800 */
[----:B------:R-:W-:-:S03]  /*c830*/  IMAD R13, R0, R17, R13 ;  /* 0x00000011000d7224 */ /* 0x000fc600078e020d */
[----:B------:R-:W-:Y:S04]  /*c840*/  STL [R1+0x19c], R7 ;  /* 0x00019c0701007387 */ /* 0x000fe80000100800 */
[----:B0-----:R-:W4:Y:S04]  /*c850*/  LDL.LU R19, [R1+0x32c] ;  /* 0x00032c0001137983 */ /* 0x001f280000300800 */
[----:B------:R-:W5:Y:S04]  /*c860*/  LDL.LU R17, [R1+0x33c] ;  /* 0x00033c0001117983 */ /* 0x000f680000300800 */
[----:B------:R0:W-:Y:S04]  /*c870*/  STL [R1+0x194], R20 ;  /* 0x0001941401007387 */ /* 0x0001e80000100800 */
[----:B0-----:R-:W3:Y:S01]  /*c880*/  LDL.LU R20, [R1+0x340] ;  /* 0x0003400001147983 */ /* 0x001ee20000300800 */
[----:B------:R-:W-:-:S04]  /*c890*/  IMAD.HI.U32 R14, R5, R2, RZ ;  /* 0x00000002050e7227 */ /* 0x000fc800078e00ff */
[----:B------:R-:W-:-:S04]  /*c8a0*/  IMAD.MOV R14, RZ, RZ, -R14 ;  /* 0x000000ffff0e7224 */ /* 0x000fc800078e0a0e */
[----:B------:R-:W-:-:S05]  /*c8b0*/  IMAD R2, R0, R14, R2 ;  /* 0x0000000e00027224 */ /* 0x000fca00078e0202 */
[C---:B------:R-:W-:Y:S01]  /*c8c0*/  ISETP.GT.U32.AND P0, PT, R0.reuse, R2, PT ;  /* 0x000000020000720c */ /* 0x040fe20003f04070 */
[C---:B------:R-:W-:Y:S01]  /*c8d0*/  IMAD.HI.U32 R15, R5.reuse, R10, RZ ;  /* 0x0000000a050f7227 */ /* 0x040fe200078e00ff */
[----:B------:R-:W-:Y:S02]  /*c8e0*/  IABS R12, R11 ;  /* 0x0000000b000c7213 */ /* 0x000fe40000000000 */
[----:B------:R-:W-:Y:S01]  /*c8f0*/  ISETP.GT.U32.AND P2, PT, R0, R4, PT ;  /* 0x000000040000720c */ /* 0x000fe20003f44070 */
[----:B------:R-:W-:-:S04]  /*c900*/  IMAD.HI.U32 R14, R5, R9, RZ ;  /* 0x00000009050e7227 */ /* 0x000fc800078e00ff */
[----:B------:R-:W-:-:S04]  /*c910*/  IMAD.HI.U32 R16, R5, R12, RZ ;  /* 0x0000000c05107227 */ /* 0x000fc800078e00ff */
[----:B------:R-:W-:Y:S02]  /*c920*/  IMAD.MOV R15, RZ, RZ, -R15 ;  /* 0x000000ffff0f7224 */ /* 0x000fe400078e0a0f */
[----:B------:R-:W-:Y:S02]  /*c930*/  @!P0 IMAD.IADD R2, R2, 0x1, -R0 ;  /* 0x0000000102028824 */ /* 0x000fe400078e0a00 */
[----:B------:R-:W-:Y:S02]  /*c940*/  IMAD.MOV R14, RZ, RZ, -R14 ;  /* 0x000000ffff0e7224 */ /* 0x000fe400078e0a0e */
[----:B------:R-:W-:Y:S02]  /*c950*/  IMAD.MOV R16, RZ, RZ, -R16 ;  /* 0x000000ffff107224 */ /* 0x000fe400078e0a10 */
[C---:B------:R-:W-:Y:S01]  /*c960*/  IMAD R10, R0.reuse, R15, R10 ;  /* 0x0000000f000a7224 */ /* 0x040fe200078e020a */
[C---:B------:R-:W-:Y:S01]  /*c970*/  ISETP.GT.U32.AND P0, PT, R0.reuse, R2, PT ;  /* 0x000000020000720c */ /* 0x040fe20003f04070 */
[C---:B------:R-:W-:Y:S01]  /*c980*/  IMAD R9, R0.reuse, R14, R9 ;  /* 0x0000000e00097224 */ /* 0x040fe200078e0209 */
[----:B------:R-:W5:Y:S01]  /*c990*/  LDL.LU R15, [R1+0x344] ;  /* 0x00034400010f7983 */ /* 0x000f620000300800 */
[----:B------:R-:W-:-:S02]  /*c9a0*/  IMAD R16, R0, R16, R12 ;  /* 0x0000001000107224 */ /* 0x000fc400078e020c */
[----:B------:R-:W-:Y:S01]  /*c9b0*/  @!P2 IMAD.IADD R4, R4, 0x1, -R0 ;  /* 0x000000010404a824 */ /* 0x000fe200078e0a00 */
[C---:B------:R-:W-:Y:S02]  /*c9c0*/  ISETP.GT.U32.AND P2, PT, R0.reuse, R10, PT ;  /* 0x0000000a0000720c */ /* 0x040fe40003f44070 */
[C---:B------:R-:W-:Y:S02]  /*c9d0*/  ISETP.GT.U32.AND P6, PT, R0.reuse, R9, PT ;  /* 0x000000090000720c */ /* 0x040fe40003fc4070 */
[----:B------:R-:W-:-:S03]  /*c9e0*/  ISETP.GT.U32.AND P1, PT, R0, R16, PT ;  /* 0x000000100000720c */ /* 0x000fc60003f24070 */
[----:B------:R-:W-:Y:S01]  /*c9f0*/  @!P0 IMAD.IADD R2, R2, 0x1, -R0 ;  /* 0x0000000102028824 */ /* 0x000fe200078e0a00 */
[----:B------:R-:W-:Y:S01]  /*ca00*/  ISETP.GT.U32.AND P0, PT, R0, R13, PT ;  /* 0x0000000d0000720c */ /* 0x000fe20003f04070 */
[----:B------:R-:W-:-:S04]  /*ca10*/  IMAD.MOV.U32 R14, RZ, RZ, R4 ;  /* 0x000000ffff0e7224 */ /* 0x000fc800078e0004 */
[--C-:B------:R-:W-:Y:S02]  /*ca20*/  @!P2 IMAD.IADD R10, R10, 0x1, -R0.reuse ;  /* 0x000000010a0aa824 */ /* 0x100fe400078e0a00 */
[--C-:B------:R-:W-:Y:S02]  /*ca30*/  @!P6 IMAD.IADD R9, R9, 0x1, -R0.reuse ;  /* 0x000000010909e824 */ /* 0x100fe400078e0a00 */
[--C-:B------:R-:W-:Y:S01]  /*ca40*/  @!P1 IMAD.IADD R16, R16, 0x1, -R0.reuse ;  /* 0x0000000110109824 */ /* 0x100fe200078e0a00 */
[C---:B------:R-:W-:Y:S02]  /*ca50*/  ISETP.GT.U32.AND P1, PT, R0.reuse, R10, PT ;  /* 0x0000000a0000720c */ /* 0x040fe40003f24070 */
[----:B------:R-:W-:Y:S01]  /*ca60*/  ISETP.GT.U32.AND P2, PT, R0, R9, PT ;  /* 0x000000090000720c */ /* 0x000fe20003f44070 */
[----:B------:R-:W-:Y:S02]  /*ca70*/  @!P0 IMAD.IADD R13, R13, 0x1, -R0 ;  /* 0x000000010d0d8824 */ /* 0x000fe400078e0a00 */
[----:B------:R-:W-:Y:S01]  /*ca80*/  @!P3 IMAD.MOV R14, RZ, RZ, -R14 ;  /* 0x000000ffff0eb224 */ /* 0x000fe200078e0a0e */
[----:B------:R-:W-:-:S02]  /*ca90*/  ISETP.GE.AND P3, PT, R8, RZ, PT ;  /* 0x000000ff0800720c */ /* 0x000fc40003f66270 */
[----:B------:R-:W-:Y:S01]  /*caa0*/  ISETP.GT.U32.AND P0, PT, R0, R13, PT ;  /* 0x0000000d0000720c */ /* 0x000fe20003f04070 */
[----:B------:R-:W-:-:S04]  /*cab0*/  IMAD.MOV.U32 R8, RZ, RZ, R2 ;  /* 0x000000ffff087224 */ /* 0x000fc800078e0002 */
[--C-:B------:R-:W-:Y:S02]  /*cac0*/  @!P1 IMAD.IADD R10, R10, 0x1, -R0.reuse ;  /* 0x000000010a0a9824 */ /* 0x100fe400078e0a00 */
[----:B------:R-:W-:Y:S01]  /*cad0*/  @!P2 IMAD.IADD R9, R9, 0x1, -R0 ;  /* 0x000000010909a824 */ /* 0x000fe200078e0a00 */
[----:B------:R-:W-:Y:S01]  /*cae0*/  ISETP.GE.AND P6, PT, R11, RZ, PT ;  /* 0x000000ff0b00720c */ /* 0x000fe20003fc6270 */
[----:B------:R-:W-:Y:S01]  /*caf0*/  @!P4 IMAD.MOV R8, RZ, RZ, -R8 ;  /* 0x000000ffff08c224 */ /* 0x000fe200078e0a08 */
[----:B------:R-:W-:Y:S01]  /*cb00*/  ISETP.GT.U32.AND P4, PT, R0, R16, PT ;  /* 0x000000100000720c */ /* 0x000fe20003f84070 */
[----:B------:R-:W-:Y:S01]  /*cb10*/  IMAD.MOV.U32 R11, RZ, RZ, R9 ;  /* 0x000000ffff0b7224 */ /* 0x000fe200078e0009 */
[----:B------:R-:W-:Y:S01]  /*cb20*/  STL [R1+0x18c], R14 ;  /* 0x00018c0e01007387 */ /* 0x000fe20000100800 */
[----:B------:R-:W-:Y:S02]  /*cb30*/  @!P0 IMAD.IADD R13, R13, 0x1, -R0 ;  /* 0x000000010d0d8824 */ /* 0x000fe400078e0a00 */
[----:B------:R-:W-:Y:S01]  /*cb40*/  @!P5 IMAD.MOV R11, RZ, RZ, -R11 ;  /* 0x000000ffff0bd224 */ /* 0x000fe200078e0a0b */
[----:B------:R-:W-:Y:S01]  /*cb50*/  STL [R1+0x184], R8 ;  /* 0x0001840801007387 */ /* 0x000fe20000100800 */
[----:B------:R-:W-:-:S06]  /*cb60*/  ISETP.GE.AND P2, PT, R29, RZ, PT ;  /* 0x000000ff1d00720c */ /* 0x000fcc0003f46270 */
[----:B------:R-:W-:Y:S02]  /*cb70*/  @!P4 IMAD.IADD R16, R16, 0x1, -R0 ;  /* 0x000000011010c824 */ /* 0x000fe400078e0a00 */
[----:B------:R-:W-:Y:S01]  /*cb80*/  @!P3 IMAD.MOV R10, RZ, RZ, -R10 ;  /* 0x000000ffff0ab224 */ /* 0x000fe200078e0a0a */
[----:B--2---:R-:W-:-:S05]  /*cb90*/  IABS R7, R18 ;  /* 0x0000001200077213 */ /* 0x004fca0000000000 */
[----:B------:R-:W-:-:S04]  /*cba0*/  IMAD.MOV.U32 R4, RZ, RZ, R7 ;  /* 0x000000ffff047224 */ /* 0x000fc800078e0007 */
[----:B------:R-:W-:-:S04]  /*cbb0*/  IMAD.HI.U32 R7, R5, R4, RZ ;  /* 0x0000000405077227 */ /* 0x000fc800078e00ff */
[----:B------:R-:W-:-:S04]  /*cbc0*/  IMAD.MOV R7, RZ, RZ, -R7 ;  /* 0x000000ffff077224 */ /* 0x000fc800078e0a07 */
[----:B------:R-:W-:-:S05]  /*cbd0*/  IMAD R4, R0, R7, R4 ;  /* 0x0000000700047224 */ /* 0x000fca00078e0204 */
[----:B------:R-:W-:Y:S02]  /*cbe0*/  ISETP.GT.U32.AND P1, PT, R0, R4, PT ;  /* 0x000000040000720c */ /* 0x000fe40003f24070 */
[----:B------:R-:W-:Y:S02]  /*cbf0*/  ISETP.GE.AND P0, PT, R18, RZ, PT ;  /* 0x000000ff1200720c */ /* 0x000fe40003f06270 */
[----:B------:R-:W2:Y:S04]  /*cc00*/  LDL.LU R18, [R1+0x36c] ;  /* 0x00036c0001127983 */ /* 0x000ea80000300800 */
[----:B------:R-:W5:Y:S04]  /*cc10*/  LDL.LU R29, [R1+0x364] ;  /* 0x00036400011d7983 */ /* 0x000f680000300800 */
[----:B------:R0:W-:Y:S01]  /*cc20*/  STL [R1+0x17c], R11 ;  /* 0x00017c0b01007387 */ /* 0x0001e20000100800 */
[----:B------:R-:W-:-:S02]  /*cc30*/  @!P1 IMAD.IADD R4, R4, 0x1, -R0 ;  /* 0x0000000104049824 */ /* 0x000fc400078e0a00 */
[----:B0-----:R-:W-:-:S04]  /*cc40*/  IMAD.MOV.U32 R11, RZ, RZ, R13 ;  /* 0x000000ffff0b7224 */ /* 0x001fc800078e000d */
[----:B------:R-:W-:Y:S01]  /*cc50*/  @!P2 IMAD.MOV R11, RZ, RZ, -R11 ;  /* 0x000000ffff0ba224 */ /* 0x000fe200078e0a0b */
[----:B----4-:R-:W-:Y:S02]  /*cc60*/  IABS R6, R19 ;  /* 0x0000001300067213 */ /* 0x010fe40000000000 */
[----:B------:R-:W-:Y:S02]  /*cc70*/  ISETP.GE.AND P1, PT, R19, RZ, PT ;  /* 0x000000ff1300720c */ /* 0x000fe40003f26270 */
[----:B------:R-:W4:Y:S01]  /*cc80*/  LDL.LU R19, [R1+0x370] ;  /* 0x0003700001137983 */ /* 0x000f220000300800 */
[----:B---3--:R-:W-:-:S05]  /*cc90*/  IABS R8, R20 ;  /* 0x0000001400087213 */ /* 0x008fca0000000000 */
[----:B------:R-:W-:-:S04]  /*cca0*/  IMAD.HI.U32 R14, R5, R8, RZ ;  /* 0x00000008050e7227 */ /* 0x000fc800078e00ff */
[----:B------:R-:W-:Y:S02]  /*ccb0*/  IMAD.MOV R9, RZ, RZ, -R14 ;  /* 0x000000ffff097224 */ /* 0x000fe400078e0a0e */
[----:B------:R-:W-:-:S04]  /*ccc0*/  IMAD.MOV.U32 R14, RZ, RZ, R16 ;  /* 0x000000ffff0e7224 */ /* 0x000fc800078e0010 */
[----:B------:R-:W-:Y:S01]  /*ccd0*/  @!P6 IMAD.MOV R14, RZ, RZ, -R14 ;  /* 0x000000ffff0ee224 */ /* 0x000fe200078e0a0e */
[----:B------:R-:W-:Y:S01]  /*cce0*/  STL [R1+0x178], R10 ;  /* 0x0001780a01007387 */ /* 0x000fe20000100800 */
[----:B------:R-:W-:-:S03]  /*ccf0*/  ISETP.GE.AND P2, PT, R20, RZ, PT ;  /* 0x000000ff1400720c */ /* 0x000fc60003f46270 */
[----:B------:R-:W-:Y:S04]  /*cd00*/  STL [R1+0x174], R14 ;  /* 0x0001740e01007387 */ /* 0x000fe80000100800 */
[----:B------:R0:W-:Y:S04]  /*cd10*/  STL [R1+0x168], R11 ;  /* 0x0001680b01007387 */ /* 0x0001e80000100800 */
[----:B------:R-:W3:Y:S01]  /*cd20*/  LDL R20, [R1+0x39c] ;  /* 0x00039c0001147983 */ /* 0x000ee20000100800 */
[----:B------:R-:W-:-:S04]  /*cd30*/  IMAD.HI.U32 R2, R5, R6, RZ ;  /* 0x0000000605027227 */ /* 0x000fc800078e00ff */
[----:B------:R-:W-:Y:S01]  /*cd40*/  IMAD.MOV R2, RZ, RZ, -R2 ;  /* 0x000000ffff027224 */ /* 0x000fe200078e0a02 */
[----:B0-----:R-:W5:Y:S03]  /*cd50*/  LDL R11, [R1+0x398] ;  /* 0x00039800010b7983 */ /* 0x001f660000100800 */
[----:B------:R-:W-:-:S05]  /*cd60*/  IMAD R2, R0, R2, R6 ;  /* 0x0000000200027224 */ /* 0x000fca00078e0206 */
[----:B------:R-:W-:-:S13]  /*cd70*/  ISETP.GT.U32.AND P4, PT, R0, R2, PT ;  /* 0x000000020000720c */ /* 0x000fda0003f84070 */
[----:B------:R-:W-:Y:S01]  /*cd80*/  @!P4 IMAD.IADD R2, R2, 0x1, -R0 ;  /* 0x000000010202c824 */ /* 0x000fe200078e0a00 */
[----:B------:R-:W-:-:S04]  /*cd90*/  ISETP.GT.U32.AND P4, PT, R0, R4, PT ;  /* 0x000000040000720c */ /* 0x000fc80003f84070 */
[C---:B------:R-:W-:Y:S01]  /*cda0*/  ISETP.GT.U32.AND P5, PT, R0.reuse, R2, PT ;  /* 0x000000020000720c */ /* 0x040fe20003fa4070 */
[----:B------:R-:W-:-:S08]  /*cdb0*/  IMAD R10, R0, R9, R8 ;  /* 0x00000009000a7224 */ /* 0x000fd000078e0208 */
[----:B------:R-:W-:-:S04]  /*cdc0*/  @!P4 IMAD.IADD R4, R4, 0x1, -R0 ;  /* 0x000000010404c824 */ /* 0x000fc800078e0a00 */
[----:B------:R-:W-:-:S04]  /*cdd0*/  @!P5 IMAD.IADD R2, R2, 0x1, -R0 ;  /* 0x000000010202d824 */ /* 0x000fc800078e0a00 */
[----:B------:R-:W-:Y:S02]  /*cde0*/  IMAD.MOV.U32 R8, RZ, RZ, R2 ;  /* 0x000000ffff087224 */ /* 0x000fe400078e0002 */
[----:B------:R-:W-:Y:S02]  /*cdf0*/  @!P0 IMAD.MOV R4, RZ, RZ, -R4 ;  /* 0x000000ffff048224 */ /* 0x000fe400078e0a04 */
[----:B------:R-:W-:-:S03]  /*ce00*/  @!P1 IMAD.MOV R8, RZ, RZ, -R8 ;  /* 0x000000ffff089224 */ /* 0x000fc600078e0a08 */
[----:B------:R0:W-:Y:S04]  /*ce10*/  STL [R1+0x16c], R4 ;  /* 0x00016c0401007387 */ /* 0x0001e80000100800 */
[----:B------:R3:W-:Y:S01]  /*ce20*/  STL [R1+0x170], R8 ;  /* 0x0001700801007387 */ /* 0x0007e20000100800 */
[----:B--2---:R-:W-:Y:S02]  /*ce30*/  ISETP.GE.AND P0, PT, R18, RZ, PT ;  /* 0x000000ff1200720c */ /* 0x004fe40003f06270 */
[----:B0-----:R-:W-:Y:S02]  /*ce40*/  IABS R4, R18 ;  /* 0x0000001200047213 */ /* 0x001fe40000000000 */
[----:B------:R-:W2:Y:S01]  /*ce50*/  LDL.LU R18, [R1+0x3a0] ;  /* 0x0003a00001127983 */ /* 0x000ea20000300800 */
[----:B----4-:R-:W-:-:S02]  /*ce60*/  ISETP.GE.AND P1, PT, R19, RZ, PT ;  /* 0x000000ff1300720c */ /* 0x010fc40003f26270 */
[----:B------:R-:W-:Y:S02]  /*ce70*/  IABS R2, R19 ;  /* 0x0000001300027213 */ /* 0x000fe40000000000 */
[----:B------:R-:W4:Y:S01]  /*ce80*/  LDL.LU R19, [R1+0x3a4] ;  /* 0x0003a40001137983 */ /* 0x000f220000300800 */
[----:B---3--:R-:W-:-:S03]  /*ce90*/  IABS R8, R20 ;  /* 0x0000001400087213 */ /* 0x008fc60000000000 */
[----:B------:R-:W3:Y:S01]  /*cea0*/  LDL R20, [R1+0x3a8] ;  /* 0x0003a80001147983 */ /* 0x000ee20000100800 */
[----:B-----5:R-:W-:-:S05]  /*ceb0*/  IABS R12, R17 ;  /* 0x00000011000c7213 */ /* 0x020fca0000000000 */
[----:B------:R-:W-:-:S04]  /*cec0*/  IMAD.HI.U32 R7, R5, R12, RZ ;  /* 0x0000000c05077227 */ /* 0x000fc800078e00ff */
[----:B------:R-:W-:-:S04]  /*ced0*/  IMAD.MOV R7, RZ, RZ, -R7 ;  /* 0x000000ffff077224 */ /* 0x000fc800078e0a07 */
[----:B------:R-:W-:-:S05]  /*cee0*/  IMAD R12, R0, R7, R12 ;  /* 0x00000007000c7224 */ /* 0x000fca00078e020c */
[C---:B------:R-:W-:Y:S02]  /*cef0*/  ISETP.GT.U32.AND P3, PT, R0.reuse, R12, PT ;  /* 0x0000000c0000720c */ /* 0x040fe40003f64070 */
[----:B------:R-:W-:Y:S02]  /*cf00*/  ISETP.GT.U32.AND P5, PT, R0, R10, PT ;  /* 0x0000000a0000720c */ /* 0x000fe40003fa4070 */
[----:B------:R-:W-:-:S09]  /*cf10*/  IABS R6, R15 ;  /* 0x0000000f00067213 */ /* 0x000fd20000000000 */
[----:B------:R-:W-:Y:S02]  /*cf20*/  @!P3 IMAD.IADD R12, R12, 0x1, -R0 ;  /* 0x000000010c0cb824 */ /* 0x000fe400078e0a00 */
[----:B------:R-:W-:-:S03]  /*cf30*/  IMAD.HI.U32 R7, R5, R6, RZ ;  /* 0x0000000605077227 */ /* 0x000fc600078e00ff */
[----:B------:R-:W-:Y:S01]  /*cf40*/  ISETP.GT.U32.AND P3, PT, R0, R12, PT ;  /* 0x0000000c0000720c */ /* 0x000fe20003f64070 */
[----:B------:R-:W-:Y:S02]  /*cf50*/  @!P5 IMAD.IADD R10, R10, 0x1, -R0 ;  /* 0x000000010a0ad824 */ /* 0x000fe400078e0a00 */
[----:B------:R-:W-:-:S03]  /*cf60*/  IMAD.MOV R7, RZ, RZ, -R7 ;  /* 0x000000ffff077224 */ /* 0x000fc600078e0a07 */
[C---:B------:R-:W-:Y:S01]  /*cf70*/  ISETP.GT.U32.AND P5, PT, R0.reuse, R10, PT ;  /* 0x0000000a0000720c */ /* 0x040fe20003fa4070 */
[----:B------:R-:W-:Y:S01]  /*cf80*/  IMAD R6, R0, R7, R6 ;  /* 0x0000000700067224 */ /* 0x000fe200078e0206 */
[----:B------:R-:W-:Y:S02]  /*cf90*/  ISETP.GE.AND P6, PT, R17, RZ, PT ;  /* 0x000000ff1100720c */ /* 0x000fe40003fc6270 */
[----:B------:R-:W-:-:S03]  /*cfa0*/  IABS R7, R11 ;  /* 0x0000000b00077213 */ /* 0x000fc60000000000 */
[----:B------:R-:W-:Y:S02]  /*cfb0*/  @!P3 IMAD.IADD R12, R12, 0x1, -R0 ;  /* 0x000000010c0cb824 */ /* 0x000fe400078e0a00 */
[----:B------:R-:W-:Y:S01]  /*cfc0*/  IMAD.HI.U32 R14, R5, R7, RZ ;  /* 0x00000007050e7227 */ /* 0x000fe200078e00ff */
[----:B------:R-:W-:-:S03]  /*cfd0*/  IABS R9, R29 ;  /* 0x0000001d00097213 */ /* 0x000fc60000000000 */
[----:B------:R-:W-:Y:S02]  /*cfe0*/  IMAD.MOV.U32 R11, RZ, RZ, R12 ;  /* 0x000000ffff0b7224 */ /* 0x000fe400078e000c */
[----:B------:R-:W-:Y:S02]  /*cff0*/  @!P5 IMAD.IADD R10, R10, 0x1, -R0 ;  /* 0x000000010a0ad824 */ /* 0x000fe400078e0a00 */
[----:B------:R-:W-:Y:S01]  /*d000*/  IMAD.MOV R14, RZ, RZ, -R14 ;  /* 0x000000ffff0e7224 */ /* 0x000fe200078e0a0e */
[----:B------:R-:W-:Y:S01]  /*d010*/  ISETP.GE.AND P4, PT, R15, RZ, PT ;  /* 0x000000ff0f00720c */ /* 0x000fe20003f86270 */
[----:B------:R-:W-:Y:S01]  /*d020*/  @!P6 IMAD.MOV R11, RZ, RZ, -R11 ;  /* 0x000000ffff0be224 */ /* 0x000fe200078e0a0b */
[C---:B------:R-:W-:Y:S01]  /*d030*/  ISETP.GT.U32.AND P3, PT, R0.reuse, R6, PT ;  /* 0x000000060000720c */ /* 0x040fe20003f64070 */
[----:B------:R-:W-:Y:S02]  /*d040*/  IMAD R7, R0, R14, R7 ;  /* 0x0000000e00077224 */ /* 0x000fe400078e0207 */
[----:B------:R-:W-:-:S02]  /*d050*/  @!P2 IMAD.MOV R10, RZ, RZ, -R10 ;  /* 0x000000ffff0aa224 */ /* 0x000fc400078e0a0a */
[----:B------:R-:W-:Y:S01]  /*d060*/  IMAD.HI.U32 R15, R5, R9, RZ ;  /* 0x00000009050f7227 */ /* 0x000fe200078e00ff */
[----:B------:R0:W-:Y:S03]  /*d070*/  STL [R1+0x164], R11 ;  /* 0x0001640b01007387 */ /* 0x0001e60000100800 */
[----:B------:R-:W-:Y:S01]  /*d080*/  IMAD.MOV R15, RZ, RZ, -R15 ;  /* 0x000000ffff0f7224 */ /* 0x000fe200078e0a0f */
[----:B------:R1:W-:Y:S03]  /*d090*/  STL [R1+0x160], R10 ;  /* 0x0001600a01007387 */ /* 0x0003e60000100800 */
[----:B------:R-:W-:Y:S02]  /*d0a0*/  IMAD R9, R0, R15, R9 ;  /* 0x0000000f00097224 */ /* 0x000fe400078e0209 */
[----:B------:R-:W-:Y:S01]  /*d0b0*/  @!P3 IMAD.IADD R6, R6, 0x1, -R0 ;  /* 0x000000010606b824 */ /* 0x000fe200078e0a00 */
[----:B------:R-:W-:Y:S01]  /*d0c0*/  ISETP.GE.AND P3, PT, R29, RZ, PT ;  /* 0x000000ff1d00720c */ /* 0x000fe20003f66270 */
[----:B0-----:R-:W5:Y:S04]  /*d0d0*/  LDL.LU R11, [R1+0x3b0] ;  /* 0x0003b000010b7983 */ /* 0x001f680000300800 */
[----:B------:R-:W5:Y:S01]  /*d0e0*/  LDL.LU R29, [R1+0x3b4] ;  /* 0x0003b400011d7983 */ /* 0x000f620000300800 */
[----:B----4-:R-:W-:-:S05]  /*d0f0*/  IABS R14, R19 ;  /* 0x00000013000e7213 */ /* 0x010fca0000000000 */
[----:B-1----:R-:W-:-:S04]  /*d100*/  IMAD.MOV.U32 R10, RZ, RZ, R14 ;  /* 0x000000ffff0a7224 */ /* 0x002fc800078e000e */
[----:B------:R-:W-:-:S04]  /*d110*/  IMAD.HI.U32 R15, R5, R10, RZ ;  /* 0x0000000a050f7227 */ /* 0x000fc800078e00ff */
[----:B------:R-:W-:-:S04]  /*d120*/  IMAD.MOV R15, RZ, RZ, -R15 ;  /* 0x000000ffff0f7224 */ /* 0x000fc800078e0a0f */
[----:B------:R-:W-:Y:S01]  /*d130*/  IMAD R10, R0, R15, R10 ;  /* 0x0000000f000a7224 */ /* 0x000fe200078e020a */
[----:B---3--:R-:W-:Y:S02]  /*d140*/  IABS R12, R20 ;  /* 0x00000014000c7213 */ /* 0x008fe40000000000 */
[----:B------:R-:W3:Y:S04]  /*d150*/  LDL.LU R20, [R1+0x3b8] ;  /* 0x0003b80001147983 */ /* 0x000ee80000300800 */
[----:B------:R-:W4:Y:S01]  /*d160*/  LDL.LU R15, [R1+0x398] ;  /* 0x00039800010f7983 */ /* 0x000f220000300800 */
[----:B------:R-:W-:-:S04]  /*d170*/  IMAD.HI.U32 R13, R5, R4, RZ ;  /* 0x00000004050d7227 */ /* 0x000fc800078e00ff */
[----:B------:R-:W-:-:S04]  /*d180*/  IMAD.MOV R13, RZ, RZ, -R13 ;  /* 0x000000ffff0d7224 */ /* 0x000fc800078e0a0d */
[----:B------:R-:W-:-:S05]  /*d190*/  IMAD R4, R0, R13, R4 ;  /* 0x0000000d00047224 */ /* 0x000fca00078e0204 */
[----:B------:R-:W-:Y:S01]  /*d1a0*/  ISETP.GT.U32.AND P5, PT, R0, R4, PT ;  /* 0x000000040000720c */ /* 0x000fe20003fa4070 */
[----:B------:R-:W-:-:S04]  /*d1b0*/  IMAD.HI.U32 R16, R5, R2, RZ ;  /* 0x0000000205107227 */ /* 0x000fc800078e00ff */
[----:B------:R-:W-:-:S08]  /*d1c0*/  IMAD.MOV R16, RZ, RZ, -R16 ;  /* 0x000000ffff107224 */ /* 0x000fd000078e0a10 */
[----:B------:R-:W-:-:S05]  /*d1d0*/  @!P5 IMAD.IADD R4, R4, 0x1, -R0 ;  /* 0x000000010404d824 */ /* 0x000fca00078e0a00 */
[C---:B------:R-:W-:Y:S01]  /*d1e0*/  ISETP.GT.U32.AND P5, PT, R0.reuse, R4, PT ;  /* 0x000000040000720c */ /* 0x040fe20003fa4070 */
[C---:B------:R-:W-:Y:S01]  /*d1f0*/  IMAD R2, R0.reuse, R16, R2 ;  /* 0x0000001000027224 */ /* 0x040fe200078e0202 */
[----:B--2---:R-:W-:Y:S01]  /*d200*/  IABS R16, R18 ;  /* 0x0000001200107213 */ /* 0x004fe20000000000 */
[----:B------:R-:W-:Y:S01]  /*d210*/  IMAD.HI.U32 R13, R5, R8, RZ ;  /* 0x00000008050d7227 */ /* 0x000fe200078e00ff */
[----:B------:R-:W-:-:S03]  /*d220*/  ISETP.GT.U32.AND P6, PT, R0, R6, PT ;  /* 0x000000060000720c */ /* 0x000fc60003fc4070 */
[----:B------:R-:W-:Y:S02]  /*d230*/  IMAD.MOV R13, RZ, RZ, -R13 ;  /* 0x000000ffff0d7224 */ /* 0x000fe400078e0a0d */
[----:B------:R-:W-:-:S04]  /*d240*/  IMAD.HI.U32 R17, R5, R16, RZ ;  /* 0x0000001005117227 */ /* 0x000fc800078e00ff */
[----:B------:R-:W-:Y:S01]  /*d250*/  @!P5 IMAD.IADD R4, R4, 0x1, -R0 ;  /* 0x000000010404d824 */ /* 0x000fe200078e0a00 */
[C---:B------:R-:W-:Y:S01]  /*d260*/  ISETP.GT.U32.AND P5, PT, R0.reuse, R7, PT ;  /* 0x000000070000720c */ /* 0x040fe20003fa4070 */
[----:B------:R-:W-:Y:S01]  /*d270*/  IMAD R8, R0, R13, R8 ;  /* 0x0000000d00087224 */ /* 0x000fe200078e0208 */
[----:B------:R-:W-:Y:S01]  /*d280*/  IABS R13, R25 ;  /* 0x00000019000d7213 */ /* 0x000fe20000000000 */
[----:B------:R-:W-:-:S04]  /*d290*/  IMAD.MOV R17, RZ, RZ, -R17 ;  /* 0x000000ffff117224 */ /* 0x000fc800078e0a11 */
[----:B------:R-:W-:Y:S02]  /*d2a0*/  IMAD R16, R0, R17, R16 ;  /* 0x0000001100107224 */ /* 0x000fe400078e0210 */
[----:B------:R-:W-:-:S04]  /*d2b0*/  IMAD.HI.U32 R17, R5, R13, RZ ;  /* 0x0000000d05117227 */ /* 0x000fc800078e00ff */
[----:B------:R-:W-:Y:S02]  /*d2c0*/  @!P6 IMAD.IADD R6, R6, 0x1, -R0 ;  /* 0x000000010606e824 */ /* 0x000fe400078e0a00 */
[----:B------:R-:W-:Y:S02]  /*d2d0*/  IMAD.MOV R17, RZ, RZ, -R17 ;  /* 0x000000ffff117224 */ /* 0x000fe400078e0a11 */
[----:B------:R-:W-:Y:S02]  /*d2e0*/  @!P4 IMAD.MOV R6, RZ, RZ, -R6 ;  /* 0x000000ffff06c224 */ /* 0x000fe400078e0a06 */
[----:B------:R-:W-:Y:S02]  /*d2f0*/  @!P5 IMAD.IADD R7, R7, 0x1, -R0 ;  /* 0x000000010707d824 */ /* 0x000fe400078e0a00 */
[C---:B------:R-:W-:Y:S02]  /*d300*/  IMAD R13, R0.reuse, R17, R13 ;  /* 0x00000011000d7224 */ /* 0x040fe400078e020d */
[----:B------:R-:W2:Y:S01]  /*d310*/  LDL.LU R17, [R1+0x39c] ;  /* 0x00039c0001117983 */ /* 0x000ea20000300800 */
[----:B------:R-:W-:-:S03]  /*d320*/  ISETP.GT.U32.AND P4, PT, R0, R7, PT ;  /* 0x000000070000720c */ /* 0x000fc60003f84070 */
[----:B------:R0:W-:Y:S02]  /*d330*/  STL [R1+0x154], R6 ;  /* 0x0001540601007387 */ /* 0x0001e40000100800 */
[----:B0-----:R-:W-:-:S04]  /*d340*/  IMAD.MOV.U32 R6, RZ, RZ, R4 ;  /* 0x000000ffff067224 */ /* 0x001fc800078e0004 */
[----:B------:R-:W-:Y:S01]  /*d350*/  @!P0 IMAD.MOV R6, RZ, RZ, -R6 ;  /* 0x000000ffff068224 */ /* 0x000fe200078e0a06 */
[----:B------:R-:W-:-:S04]  /*d360*/  ISETP.GT.U32.AND P2, PT, R0, R2, PT ;  /* 0x000000020000720c */ /* 0x000fc80003f44070 */
[----:B------:R5:W-:Y:S01]  /*d370*/  STL [R1+0x150], R6 ;  /* 0x0001500601007387 */ /* 0x000be20000100800 */
[----:B------:R-:W-:Y:S01]  /*d380*/  @!P4 IMAD.IADD R7, R7, 0x1, -R0 ;  /* 0x000000010707c824 */ /* 0x000fe200078e0a00 */
[----:B-----5:R-:W-:Y:S02]  /*d390*/  IABS R6, R29 ;  /* 0x0000001d00067213 */ /* 0x020fe40000000000 */
[----:B------:R-:W-:-:S05]  /*d3a0*/  ISETP.GT.U32.AND P6, PT, R0, R9, PT ;  /* 0x000000090000720c */ /* 0x000fca0003fc4070 */
[----:B------:R-:W-:Y:S01]  /*d3b0*/  @!P2 IMAD.IADD R2, R2, 0x1, -R0 ;  /* 0x000000010202a824 */ /* 0x000fe200078e0a00 */
[----:B------:R-:W-:Y:S01]  /*d3c0*/  ISETP.GT.U32.AND P2, PT, R0, R8, PT ;  /* 0x000000080000720c */ /* 0x000fe20003f44070 */
[----:B------:R-:W-:-:S03]  /*d3d0*/  IMAD.HI.U32 R14, R5, R12, RZ ;  /* 0x0000000c050e7227 */ /* 0x000fc600078e00ff */
[----:B------:R-:W-:-:S03]  /*d3e0*/  ISETP.GT.U32.AND P5, PT, R0, R2, PT ;  /* 0x000000020000720c */ /* 0x000fc60003fa4070 */
[----:B------:R-:W-:-:S06]  /*d3f0*/  @!P6 IMAD.IADD R9, R9, 0x1, -R0 ;  /* 0x000000010909e824 */ /* 0x000fcc00078e0a00 */
[----:B------:R-:W-:Y:S01]  /*d400*/  @!P2 IMAD.IADD R8, R8, 0x1, -R0 ;  /* 0x000000010808a824 */ /* 0x000fe200078e0a00 */
[----:B------:R-:W-:Y:S01]  /*d410*/  ISETP.GT.U32.AND P2, PT, R0, R9, PT ;  /* 0x000000090000720c */ /* 0x000fe20003f44070 */
[----:B------:R-:W-:-:S04]  /*d420*/  IMAD.MOV R14, RZ, RZ, -R14 ;  /* 0x000000ffff0e7224 */ /* 0x000fc800078e0a0e */
[----:B------:R-:W-:Y:S02]  /*d430*/  IMAD R12, R0, R14, R12 ;  /* 0x0000000e000c7224 */ /* 0x000fe400078e020c */
[----:B------:R-:W-:Y:S01]  /*d440*/  @!P5 IMAD.IADD R2, R2, 0x1, -R0 ;  /* 0x000000010202d824 */ /* 0x000fe200078e0a00 */
[----:B------:R-:W-:-:S05]  /*d450*/  ISETP.GT.U32.AND P5, PT, R0, R10, PT ;  /* 0x0000000a0000720c */ /* 0x000fca0003fa4070 */
[----:B------:R-:W-:Y:S01]  /*d460*/  @!P2 IMAD.IADD R9, R9, 0x1, -R0 ;  /* 0x000000010909a824 */ /* 0x000fe200078e0a00 */
[----:B------:R-:W-:Y:S01]  /*d470*/  ISETP.GT.U32.AND P2, PT, R0, R12, PT ;  /* 0x0000000c0000720c */ /* 0x000fe20003f44070 */
[----:B------:R-:W-:Y:S02]  /*d480*/  @!P1 IMAD.MOV R2, RZ, RZ, -R2 ;  /* 0x000000ffff029224 */ /* 0x000fe400078e0a02 */
[----:B------:R-:W-:-:S04]  /*d490*/  @!P3 IMAD.MOV R9, RZ, RZ, -R9 ;  /* 0x000000ffff09b224 */ /* 0x000fc800078e0a09 */
[----:B------:R-:W-:Y:S01]  /*d4a0*/  @!P5 IMAD.IADD R10, R10, 0x1, -R0 ;  /* 0x000000010a0ad824 */ /* 0x000fe200078e0a00 */
[----:B------:R-:W-:-:S05]  /*d4b0*/  ISETP.GE.AND P5, PT, R18, RZ, PT ;  /* 0x000000ff1200720c */ /* 0x000fca0003fa6270 */
[----:B------:R-:W-:Y:S01]  /*d4c0*/  @!P2 IMAD.IADD R12, R12, 0x1, -R0 ;  /* 0x000000010c0ca824 */ /* 0x000fe200078e0a00 */
[----:B------:R-:W-:Y:S02]  /*d4d0*/  ISETP.GE.AND P2, PT, R19, RZ, PT ;  /* 0x000000ff1300720c */ /* 0x000fe40003f46270 */
[----:B------:R-:W-:-:S05]  /*d4e0*/  IABS R4, R11 ;  /* 0x0000000b00047213 */ /* 0x000fca0000000000 */
[----:B------:R-:W-:-:S04]  /*d4f0*/  IMAD.HI.U32 R14, R5, R4, RZ ;  /* 0x00000004050e7227 */ /* 0x000fc800078e00ff */
[----:B------:R-:W-:-:S04]  /*d500*/  IMAD.MOV R14, RZ, RZ, -R14 ;  /* 0x000000ffff0e7224 */ /* 0x000fc800078e0a0e */
[----:B------:R-:W-:Y:S02]  /*d510*/  IMAD R4, R0, R14, R4 ;  /* 0x0000000e00047224 */ /* 0x000fe400078e0204 */
[----:B------:R-:W-:Y:S01]  /*d520*/  IMAD.MOV.U32 R14, RZ, RZ, R25 ;  /* 0x000000ffff0e7224 */ /* 0x000fe200078e0019 */
[----:B----4-:R-:W-:Y:S01]  /*d530*/  ISETP.GE.AND P4, PT, R15, RZ, PT ;  /* 0x000000ff0f00720c */ /* 0x010fe20003f86270 */
[----:B------:R-:W-:-:S04]  /*d540*/  IMAD.HI.U32 R15, R5, R6, RZ ;  /* 0x00000006050f7227 */ /* 0x000fc800078e00ff */
[----:B------:R-:W-:-:S04]  /*d550*/  IMAD.MOV R15, RZ, RZ, -R15 ;  /* 0x000000ffff0f7224 */ /* 0x000fc800078e0a0f */
[C---:B------:R-:W-:Y:S02]  /*d560*/  IMAD R6, R0.reuse, R15, R6 ;  /* 0x0000000f00067224 */ /* 0x040fe400078e0206 */
[----:B------:R-:W4:Y:S04]  /*d570*/  LDL.LU R15, [R1+0x3a8] ;  /* 0x0003a800010f7983 */ /* 0x000f280000300800 */
[----:B------:R0:W-:Y:S04]  /*d580*/  STL [R1+0x14c], R2 ;  /* 0x00014c0201007387 */ /* 0x0001e80000100800 */
[----:B------:R-:W5:Y:S04]  /*d590*/  LDL.LU R19, [R1+0x3bc] ;  /* 0x0003bc0001137983 */ /* 0x000f680000300800 */
[----:B------:R-:W-:Y:S04]  /*d5a0*/  STL [R1+0x148], R9 ;  /* 0x0001480901007387 */ /* 0x000fe80000100800 */
[----:B------:R-:W5:Y:S04]  /*d5b0*/  LDL.LU R18, [R1+0x3c4] ;  /* 0x0003c40001127983 */ /* 0x000f680000300800 */
[----:B------:R-:W5:Y:S01]  /*d5c0*/  LDL.LU R25, [R1+0x3c0] ;  /* 0x0003c00001197983 */ /* 0x000f620000300800 */
[----:B------:R-:W-:-:S02]  /*d5d0*/  ISETP.GT.U32.AND P6, PT, R0, R16, PT ;  /* 0x000000100000720c */ /* 0x000fc40003fc4070 */
[----:B------:R-:W-:-:S11]  /*d5e0*/  ISETP.GT.U32.AND P0, PT, R0, R8, PT ;  /* 0x000000080000720c */ /* 0x000fd60003f04070 */
[----:B------:R-:W-:-:S05]  /*d5f0*/  @!P6 IMAD.IADD R16, R16, 0x1, -R0 ;  /* 0x000000011010e824 */ /* 0x000fca00078e0a00 */
[----:B------:R-:W-:Y:S01]  /*d600*/  ISETP.GT.U32.AND P6, PT, R0, R16, PT ;  /* 0x000000100000720c */ /* 0x000fe20003fc4070 */
[----:B------:R-:W-:Y:S01]  /*d610*/  @!P0 IMAD.IADD R8, R8, 0x1, -R0 ;  /* 0x0000000108088824 */ /* 0x000fe200078e0a00 */
[----:B------:R-:W-:Y:S01]  /*d620*/  ISETP.GT.U32.AND P0, PT, R0, R13, PT ;  /* 0x0000000d0000720c */ /* 0x000fe20003f04070 */
[----:B0-----:R-:W-:-:S04]  /*d630*/  IMAD.MOV.U32 R2, RZ, RZ, R7 ;  /* 0x000000ffff027224 */ /* 0x001fc800078e0007 */
[----:B------:R-:W-:-:S06]  /*d640*/  @!P4 IMAD.MOV R2, RZ, RZ, -R2 ;  /* 0x000000ffff02c224 */ /* 0x000fcc00078e0a02 */
[--C-:B------:R-:W-:Y:S01]  /*d650*/  @!P6 IMAD.IADD R16, R16, 0x1, -R0.reuse ;  /* 0x000000011010e824 */ /* 0x100fe200078e0a00 */
[----:B--2---:R-:W-:Y:S01]  /*d660*/  ISETP.GE.AND P6, PT, R17, RZ, PT ;  /* 0x000000ff1100720c */ /* 0x004fe20003fc6270 */
[----:B------:R-:W-:Y:S01]  /*d670*/  @!P0 IMAD.IADD R13, R13, 0x1, -R0 ;  /* 0x000000010d0d8824 */ /* 0x000fe200078e0a00 */
[----:B------:R0:W-:Y:S01]  /*d680*/  STL [R1+0x144], R2 ;  /* 0x0001440201007387 */ /* 0x0001e20000100800 */
[----:B------:R-:W-:Y:S01]  /*d690*/  IMAD.MOV.U32 R7, RZ, RZ, R8 ;  /* 0x000000ffff077224 */ /* 0x000fe200078e0008 */
[C---:B------:R-:W-:Y:S02]  /*d6a0*/  ISETP.GT.U32.AND P0, PT, R0.reuse, R10, PT ;  /* 0x0000000a0000720c */ /* 0x040fe40003f04070 */
[----:B------:R-:W-:Y:S01]  /*d6b0*/  ISETP.GT.U32.AND P1, PT, R0, R12, PT ;  /* 0x0000000c0000720c */ /* 0x000fe20003f24070 */
[----:B0-----:R-:W-:-:S06]  /*d6c0*/  IMAD.MOV.U32 R2, RZ, RZ, R16 ;  /* 0x000000ffff027224 */ /* 0x001fcc00078e0010 */
[----:B------:R-:W-:Y:S02]  /*d6d0*/  @!P6 IMAD.MOV R7, RZ, RZ, -R7 ;  /* 0x000000ffff07e224 */ /* 0x000fe400078e0a07 */
[----:B------:R-:W-:Y:S01]  /*d6e0*/  @!P5 IMAD.MOV R2, RZ, RZ, -R2 ;  /* 0x000000ffff02d224 */ /* 0x000fe200078e0a02 */
[C---:B------:R-:W-:Y:S02]  /*d6f0*/  ISETP.GT.U32.AND P4, PT, R0.reuse, R13, PT ;  /* 0x0000000d0000720c */ /* 0x040fe40003f84070 */
[----:B------:R-:W-:Y:S01]  /*d700*/  STL [R1+0x140], R7 ;  /* 0x0001400701007387 */ /* 0x000fe20000100800 */
[----:B------:R-:W-:-:S03]  /*d710*/  ISETP.GT.U32.AND P3, PT, R0, R4, PT ;  /* 0x000000040000720c */ /* 0x000fc60003f64070 */
[----:B------:R0:W-:Y:S01]  /*d720*/  STL [R1+0x13c], R2 ;  /* 0x00013c0201007387 */ /* 0x0001e20000100800 */
[--C-:B------:R-:W-:Y:S01]  /*d730*/  @!P0 IMAD.IADD R10, R10, 0x1, -R0.reuse ;  /* 0x000000010a0a8824 */ /* 0x100fe200078e0a00 */
[----:B------:R-:W-:Y:S01]  /*d740*/  ISETP.GE.AND P0, PT, R14, RZ, PT ;  /* 0x000000ff0e00720c */ /* 0x000fe20003f06270 */
[----:B------:R-:W-:Y:S02]  /*d750*/  @!P1 IMAD.IADD R12, R12, 0x1, -R0 ;  /* 0x000000010c0c9824 */ /* 0x000fe400078e0a00 */
[----:B------:R-:W-:Y:S02]  /*d760*/  IMAD.MOV.U32 R8, RZ, RZ, R10 ;  /* 0x000000ffff087224 */ /* 0x000fe400078e000a */
[----:B------:R-:W-:Y:S02]  /*d770*/  @!P4 IMAD.IADD R13, R13, 0x1, -R0 ;  /* 0x000000010d0dc824 */ /* 0x000fe400078e0a00 */
[----:B0-----:R-:W-:Y:S02]  /*d780*/  IMAD.MOV.U32 R2, RZ, RZ, R12 ;  /* 0x000000ffff027224 */ /* 0x001fe400078e000c */
[----:B------:R-:W-:-:S02]  /*d790*/  IMAD.MOV.U32 R10, RZ, RZ, R13 ;  /* 0x000000ffff0a7224 */ /* 0x000fc400078e000d */
[----:B------:R-:W-:Y:S02]  /*d7a0*/  @!P2 IMAD.MOV R8, RZ, RZ, -R8 ;  /* 0x000000ffff08a224 */ /* 0x000fe400078e0a08 */
[----:B------:R-:W-:Y:S02]  /*d7b0*/  @!P3 IMAD.IADD R4, R4, 0x1, -R0 ;  /* 0x000000010404b824 */ /* 0x000fe400078e0a00 */
[----:B------:R-:W-:Y:S01]  /*d7c0*/  @!P0 IMAD.MOV R10, RZ, RZ, -R10 ;  /* 0x000000ffff0a8224 */ /* 0x000fe200078e0a0a */
[----:B------:R-:W-:Y:S02]  /*d7d0*/  ISETP.GE.AND P1, PT, R11, RZ, PT ;  /* 0x000000ff0b00720c */ /* 0x000fe40003f26270 */
[----:B------:R-:W-:Y:S02]  /*d7e0*/  ISETP.GT.U32.AND P2, PT, R0, R4, PT ;  /* 0x000000040000720c */ /* 0x000fe40003f44070 */
[----:B------:R-:W-:Y:S02]  /*d7f0*/  ISETP.GE.AND P4, PT, R29, RZ, PT ;  /* 0x000000ff1d00720c */ /* 0x000fe40003f86270 */
[----:B---3--:R-:W-:-:S02]  /*d800*/  IABS R17, R20 ;  /* 0x0000001400117213 */ /* 0x008fc40000000000 */
[----:B------:R-:W-:-:S03]  /*d810*/  ISETP.GE.AND P3, PT, R20, RZ, PT ;  /* 0x000000ff1400720c */ /* 0x000fc60003f66270 */
[----:B------:R-:W-:-:S04]  /*d820*/  IMAD.HI.U32 R7, R5, R17, RZ ;  /* 0x0000001105077227 */ /* 0x000fc800078e00ff */
[----:B------:R-:W-:Y:S02]  /*d830*/  IMAD.MOV R7, RZ, RZ, -R7 ;  /* 0x000000ffff077224 */ /* 0x000fe400078e0a07 */
[----:B------:R-:W-:Y:S02]  /*d840*/  @!P2 IMAD.IADD R4, R4, 0x1, -R0 ;  /* 0x000000010404a824 */ /* 0x000fe400078e0a00 */
[----:B------:R-:W-:Y:S02]  /*d850*/  IMAD R7, R0, R7, R17 ;  /* 0x0000000700077224 */ /* 0x000fe400078e0211 */
[----:B------:R-:W-:-:S04]  /*d860*/  IMAD.MOV.U32 R17, RZ, RZ, R4 ;  /* 0x000000ffff117224 */ /* 0x000fc800078e0004 */
[----:B------:R-:W-:Y:S01]  /*d870*/  @!P1 IMAD.MOV R17, RZ, RZ, -R17 ;  /* 0x000000ffff119224 */ /* 0x000fe200078e0a11 */
[----:B------:R-:W-:-:S13]  /*d880*/  ISETP.GT.U32.AND P5, PT, R0, R6, PT ;  /* 0x000000060000720c */ /* 0x000fda0003fa4070 */
[----:B------:R-:W-:-:S05]  /*d890*/  @!P5 IMAD.IADD R6, R6, 0x1, -R0 ;  /* 0x000000010606d824 */ /* 0x000fca00078e0a00 */
[----:B------:R-:W-:-:S13]  /*d8a0*/  ISETP.GT.U32.AND P5, PT, R0, R6, PT ;  /* 0x000000060000720c */ /* 0x000fda0003fa4070 */
[----:B------:R-:W-:Y:S01]  /*d8b0*/  @!P5 IMAD.IADD R6, R6, 0x1, -R0 ;  /* 0x000000010606d824 */ /* 0x000fe200078e0a00 */
[----:B----4-:R-:W-:Y:S02]  /*d8c0*/  ISETP.GE.AND P6, PT, R15, RZ, PT ;  /* 0x000000ff0f00720c */ /* 0x010fe40003fc6270 */
[----:B------:R-:W2:Y:S04]  /*d8d0*/  LDL.LU R15, [R1+0x3cc] ;  /* 0x0003cc00010f7983 */ /* 0x000ea80000300800 */
[----:B------:R0:W-:Y:S04]  /*d8e0*/  STL [R1+0x138], R8 ;  /* 0x0001380801007387 */ /* 0x0001e80000100800 */
[----:B------:R-:W3:Y:S03]  /*d8f0*/  LDL.LU R11, [R1+0x3d4] ;  /* 0x0003d400010b7983 */ /* 0x000ee60000300800 */
[----:B------:R-:W-:-:S05]  /*d900*/  @!P6 IMAD.MOV R2, RZ, RZ, -R2 ;  /* 0x000000ffff02e224 */ /* 0x000fca00078e0a02 */
[----:B------:R1:W-:Y:S04]  /*d910*/  STL [R1+0x134], R2 ;  /* 0x0001340201007387 */ /* 0x0003e80000100800 */
[----:B------:R4:W-:Y:S04]  /*d920*/  STL [R1+0x130], R10 ;  /* 0x0001300a01007387 */ /* 0x0009e80000100800 */
[----:B------:R-:W3:Y:S04]  /*d930*/  LDL.LU R29, [R1+0x3d8] ;  /* 0x0003d800011d7983 */ /* 0x000ee80000300800 */
[----:B------:R-:W3:Y:S01]  /*d940*/  LDL.LU R20, [R1+0x3e4] ;  /* 0x0003e40001147983 */ /* 0x000ee20000300800 */
[----:B-----5:R-:W-:-:S02]  /*d950*/  ISETP.GE.AND P6, PT, R18, RZ, PT ;  /* 0x000000ff1200720c */ /* 0x020fc40003fc6270 */
[----:B0-----:R-:W-:Y:S01]  /*d960*/  IABS R8, R18 ;  /* 0x0000001200087213 */ /* 0x001fe20000000000 */
[----:B------:R-:W-:Y:S04]  /*d970*/  STL [R1+0x12c], R17 ;  /* 0x00012c1101007387 */ /* 0x000fe80000100800 */
[----:B------:R-:W5:Y:S01]  /*d980*/  LDL.LU R18, [R1+0x3e8] ;  /* 0x0003e80001127983 */ /* 0x000f620000300800 */
[----:B-1----:R-:W-:Y:S02]  /*d990*/  IABS R2, R19 ;  /* 0x0000001300027213 */ /* 0x002fe40000000000 */
[----:B------:R-:W-:Y:S02]  /*d9a0*/  ISETP.GE.AND P2, PT, R19, RZ, PT ;  /* 0x000000ff1300720c */ /* 0x000fe40003f46270 */
[----:B------:R-:W5:Y:S01]  /*d9b0*/  LDL.LU R19, [R1+0x3ec] ;  /* 0x0003ec0001137983 */ /* 0x000f620000300800 */
[----:B------:R-:W-:-:S02]  /*d9c0*/  IABS R9, R25 ;  /* 0x0000001900097213 */ /* 0x000fc40000000000 */
[----:B------:R-:W-:Y:S02]  /*d9d0*/  ISETP.GE.AND P5, PT, R25, RZ, PT ;  /* 0x000000ff1900720c */ /* 0x000fe40003fa6270 */
[----:B------:R-:W5:Y:S01]  /*d9e0*/  LDL.LU R25, [R1+0x3f4] ;  /* 0x0003f40001197983 */ /* 0x000f620000300800 */
[----:B------:R-:W-:Y:S01]  /*d9f0*/  ISETP.GT.U32.AND P0, PT, R0, R7, PT ;  /* 0x000000070000720c */ /* 0x000fe20003f04070 */
[----:B------:R-:W-:-:S04]  /*da00*/  IMAD.HI.U32 R14, R5, R8, RZ ;  /* 0x00000008050e7227 */ /* 0x000fc800078e00ff */
[----:B------:R-:W-:Y:S02]  /*da10*/  IMAD.MOV R14, RZ, RZ, -R14 ;  /* 0x000000ffff0e7224 */ /* 0x000fe400078e0a0e */
[----:B------:R-:W-:-:S06]  /*da20*/  IMAD.HI.U32 R13, R5, R2, RZ ;  /* 0x00000002050d7227 */ /* 0x000fcc00078e00ff */
[----:B------:R-:W-:Y:S02]  /*da30*/  @!P0 IMAD.IADD R7, R7, 0x1, -R0 ;  /* 0x0000000107078824 */ /* 0x000fe400078e0a00 */
[C---:B------:R-:W-:Y:S02]  /*da40*/  IMAD R8, R0.reuse, R14, R8 ;  /* 0x0000000e00087224 */ /* 0x040fe400078e0208 */
[----:B----4-:R-:W-:Y:S01]  /*da50*/  IMAD.HI.U32 R10, R5, R9, RZ ;  /* 0x00000009050a7227 */ /* 0x010fe200078e00ff */
[----:B------:R-:W-:-:S03]  /*da60*/  ISETP.GT.U32.AND P0, PT, R0, R7, PT ;  /* 0x000000070000720c */ /* 0x000fc60003f04070 */
[----:B------:R-:W-:Y:S01]  /*da70*/  IMAD.MOV R13, RZ, RZ, -R13 ;  /* 0x000000ffff0d7224 */ /* 0x000fe200078e0a0d */
[C---:B------:R-:W-:Y:S01]  /*da80*/  ISETP.GT.U32.AND P1, PT, R0.reuse, R8, PT ;  /* 0x000000080000720c */ /* 0x040fe20003f24070 */
[----:B------:R-:W-:Y:S02]  /*da90*/  IMAD.MOV R10, RZ, RZ, -R10 ;  /* 0x000000ffff0a7224 */ /* 0x000fe400078e0a0a */
[C---:B------:R-:W-:Y:S02]  /*daa0*/  IMAD R2, R0.reuse, R13, R2 ;  /* 0x0000000d00027224 */ /* 0x040fe400078e0202 */
[----:B------:R-:W-:Y:S02]  /*dab0*/  IMAD.MOV.U32 R16, RZ, RZ, R6 ;  /* 0x000000ffff107224 */ /* 0x000fe400078e0006 */
[C---:B------:R-:W-:Y:S02]  /*dac0*/  IMAD R9, R0.reuse, R10, R9 ;  /* 0x0000000a00097224 */ /* 0x040fe400078e0209 */
[----:B------:R-:W-:Y:S01]  /*dad0*/  @!P4 IMAD.MOV R16, RZ, RZ, -R16 ;  /* 0x000000ffff10c224 */ /* 0x000fe200078e0a10 */
[C---:B------:R-:W-:Y:S01]  /*dae0*/  ISETP.GT.U32.AND P4, PT, R0.reuse, R2, PT ;  /* 0x000000020000720c */ /* 0x040fe20003f84070 */
[--C-:B------:R-:W-:Y:S01]  /*daf0*/  @!P0 IMAD.IADD R7, R7, 0x1, -R0.reuse ;  /* 0x0000000107078824 */ /* 0x100fe200078e0a00 */
[----:B------:R-:W-:Y:S01]  /*db00*/  ISETP.GT.U32.AND P0, PT, R0, R9, PT ;  /* 0x000000090000720c */ /* 0x000fe20003f04070 */
[--C-:B------:R-:W-:Y:S01]  /*db10*/  @!P1 IMAD.IADD R8, R8, 0x1, -R0.reuse ;  /* 0x0000000108089824 */ /* 0x100fe200078e0a00 */
[----:B------:R0:W-:Y:S09]  /*db20*/  STL [R1+0x118], R16 ;  /* 0x0001181001007387 */ /* 0x0001f20000100800 */
[--C-:B------:R-:W-:Y:S01]  /*db30*/  @!P4 IMAD.IADD R2, R2, 0x1, -R0.reuse ;  /* 0x000000010202c824 */ /* 0x100fe200078e0a00 */
[----:B------:R-:W-:Y:S01]  /*db40*/  ISETP.GT.U32.AND P4, PT, R0, R8, PT ;  /* 0x000000080000720c */ /* 0x000fe20003f84070 */
[----:B------:R-:W-:-:S03]  /*db50*/  @!P0 IMAD.IADD R9, R9, 0x1, -R0 ;  /* 0x0000000109098824 */ /* 0x000fc600078e0a00 */
[----:B------:R-:W-:Y:S01]  /*db60*/  ISETP.GT.U32.AND P0, PT, R0, R2, PT ;  /* 0x000000020000720c */ /* 0x000fe20003f04070 */
[----:B0-----:R-:W-:-:S04]  /*db70*/  IMAD.MOV.U32 R16, RZ, RZ, R7 ;  /* 0x000000ffff107224 */ /* 0x001fc800078e0007 */
[----:B------:R-:W-:Y:S01]  /*db80*/  @!P3 IMAD.MOV R16, RZ, RZ, -R16 ;  /* 0x000000ffff10b224 */ /* 0x000fe200078e0a10 */
[----:B------:R-:W-:-:S03]  /*db90*/  ISETP.GT.U32.AND P3, PT, R0, R9, PT ;  /* 0x000000090000720c */ /* 0x000fc60003f64070 */
[----:B------:R-:W-:-:S04]  /*dba0*/  @!P4 IMAD.IADD R8, R8, 0x1, -R0 ;  /* 0x000000010808c824 */ /* 0x000fc800078e0a00 */
[----:B------:R-:W-:Y:S02]  /*dbb0*/  @!P0 IMAD.IADD R2, R2, 0x1, -R0 ;  /* 0x0000000102028824 */ /* 0x000fe400078e0a00 */
[----:B------:R-:W-:-:S04]  /*dbc0*/  IMAD.MOV.U32 R17, RZ, RZ, R8 ;  /* 0x000000ffff117224 */ /* 0x000fc800078e0008 */
[----:B------:R-:W-:Y:S01]  /*dbd0*/  @!P3 IMAD.IADD R9, R9, 0x1, -R0 ;  /* 0x000000010909b824 */ /* 0x000fe200078e0a00 */
[----:B------:R0:W-:Y:S01]  /*dbe0*/  STL [R1+0x128], R16 ;  /* 0x0001281001007387 */ /* 0x0001e20000100800 */
[----:B------:R-:W-:Y:S02]  /*dbf0*/  @!P6 IMAD.MOV R17, RZ, RZ, -R17 ;  /* 0x000000ffff11e224 */ /* 0x000fe400078e0a11 */
[----:B------:R-:W-:Y:S01]  /*dc00*/  @!P2 IMAD.MOV R2, RZ, RZ, -R2 ;  /* 0x000000ffff02a224 */ /* 0x000fe200078e0a02 */
[----:B0-----:R-:W4:Y:S01]  /*dc10*/  LDL.LU R16, [R1+0x3f8] ;  /* 0x0003f80001107983 */ /* 0x001f220000300800 */
[----:B------:R-:W-:Y:S01]  /*dc20*/  @!P5 IMAD.MOV R9, RZ, RZ, -R9 ;  /* 0x000000ffff09d224 */ /* 0x000fe200078e0a09 */
[----:B--2---:R-:W-:-:S05]  /*dc30*/  IABS R12, R15 ;  /* 0x0000000f000c7213 */ /* 0x004fca0000000000 */
[----:B------:R-:W-:-:S04]  /*dc40*/  IMAD.HI.U32 R4, R5, R12, RZ ;  /* 0x0000000c05047227 */ /* 0x000fc800078e00ff */
[----:B------:R-:W-:-:S04]  /*dc50*/  IMAD.MOV R4, RZ, RZ, -R4 ;  /* 0x000000ffff047224 */ /* 0x000fc800078e0a04 */
[----:B------:R-:W-:Y:S01]  /*dc60*/  IMAD R12, R0, R4, R12 ;  /* 0x00000004000c7224 */ /* 0x000fe200078e020c */
[----:B---3--:R-:W-:-:S04]  /*dc70*/  IABS R6, R11 ;  /* 0x0000000b00067213 */ /* 0x008fc80000000000 */
[----:B------:R-:W-:Y:S01]  /*dc80*/  ISETP.GT.U32.AND P1, PT, R0, R12, PT ;  /* 0x0000000c0000720c */ /* 0x000fe20003f24070 */
[----:B------:R-:W-:Y:S01]  /*dc90*/  IMAD.HI.U32 R4, R5, R6, RZ ;  /* 0x0000000605047227 */ /* 0x000fe200078e00ff */
[----:B------:R-:W-:-:S03]  /*dca0*/  IABS R14, R29 ;  /* 0x0000001d000e7213 */ /* 0x000fc60000000000 */
[----:B------:R-:W-:Y:S01]  /*dcb0*/  IMAD.MOV R4, RZ, RZ, -R4 ;  /* 0x000000ffff047224 */ /* 0x000fe200078e0a04 */
[----:B------:R-:W-:Y:S01]  /*dcc0*/  IABS R13, R20 ;  /* 0x00000014000d7213 */ /* 0x000fe20000000000 */
[----:B------:R-:W-:-:S06]  /*dcd0*/  IMAD.HI.U32 R10, R5, R14, RZ ;  /* 0x0000000e050a7227 */ /* 0x000fcc00078e00ff */
[----:B------:R-:W-:Y:S02]  /*dce0*/  @!P1 IMAD.IADD R12, R12, 0x1, -R0 ;  /* 0x000000010c0c9824 */ /* 0x000fe400078e0a00 */
[----:B------:R-:W-:Y:S02]  /*dcf0*/  IMAD.MOV R10, RZ, RZ, -R10 ;  /* 0x000000ffff0a7224 */ /* 0x000fe400078e0a0a */
[----:B------:R-:W-:Y:S01]  /*dd00*/  IMAD.MOV.U32 R7, RZ, RZ, R13 ;  /* 0x000000ffff077224 */ /* 0x000fe200078e000d */
[C---:B------:R-:W-:Y:S01]  /*dd10*/  ISETP.GT.U32.AND P1, PT, R0.reuse, R12, PT ;  /* 0x0000000c0000720c */ /* 0x040fe20003f24070 */
[C---:B------:R-:W-:Y:S02]  /*dd20*/  IMAD R6, R0.reuse, R4, R6 ;  /* 0x0000000400067224 */ /* 0x040fe400078e0206 */
[C---:B------:R-:W-:Y:S02]  /*dd30*/  IMAD R14, R0.reuse, R10, R14 ;  /* 0x0000000a000e7224 */ /* 0x040fe400078e020e */
[----:B------:R-:W-:Y:S01]  /*dd40*/  IMAD.HI.U32 R10, R5, R7, RZ ;  /* 0x00000007050a7227 */ /* 0x000fe200078e00ff */
[----:B------:R-:W-:-:S02]  /*dd50*/  ISETP.GT.U32.AND P4, PT, R0, R6, PT ;  /* 0x000000060000720c */ /* 0x000fc40003f84070 */
[----:B------:R-:W-:Y:S01]  /*dd60*/  ISETP.GT.U32.AND P0, PT, R0, R14, PT ;  /* 0x0000000e0000720c */ /* 0x000fe20003f04070 */
[----:B------:R-:W-:Y:S01]  /*dd70*/  IMAD.MOV R10, RZ, RZ, -R10 ;  /* 0x000000ffff0a7224 */ /* 0x000fe200078e0a0a */
[----:B-----5:R-:W-:-:S03]  /*dd80*/  IABS R4, R18 ;  /* 0x0000001200047213 */ /* 0x020fc60000000000 */
[----:B------:R-:W-:Y:S01]  /*dd90*/  IMAD R7, R0, R10, R7 ;  /* 0x0000000a00077224 */ /* 0x000fe200078e0207 */
[----:B------:R-:W-:Y:S01]  /*dda0*/  ISETP.GE.AND P3, PT, R15, RZ, PT ;  /* 0x000000ff0f00720c */ /* 0x000fe20003f66270 */
[----:B------:R-:W-:-:S03]  /*ddb0*/  @!P1 IMAD.IADD R12, R12, 0x1, -R0 ;  /* 0x000000010c0c9824 */ /* 0x000fc600078e0a00 */
[----:B------:R-:W-:Y:S01]  /*ddc0*/  ISETP.GT.U32.AND P1, PT, R0, R7, PT ;  /* 0x000000070000720c */ /* 0x000fe20003f24070 */
[----:B------:R-:W-:Y:S01]  /*ddd0*/  IMAD.HI.U32 R15, R5, R4, RZ ;  /* 0x00000004050f7227 */ /* 0x000fe200078e00ff */
[----:B------:R-:W-:-:S03]  /*dde0*/  IABS R10, R19 ;  /* 0x00000013000a7213 */ /* 0x000fc60000000000 */
[--C-:B------:R-:W-:Y:S01]  /*ddf0*/  @!P4 IMAD.IADD R6, R6, 0x1, -R0.reuse ;  /* 0x000000010606c824 */ /* 0x100fe200078e0a00 */
[----:B------:R-:W-:Y:S01]  /*de00*/  ISETP.GE.AND P4, PT, R11, RZ, PT ;  /* 0x000000ff0b00720c */ /* 0x000fe20003f86270 */
[----:B------:R-:W-:Y:S01]  /*de10*/  @!P0 IMAD.IADD R14, R14, 0x1, -R0 ;  /* 0x000000010e0e8824 */ /* 0x000fe200078e0a00 */
[----:B------:R-:W2:Y:S01]  /*de20*/  LDL.LU R11, [R1+0x3fc] ;  /* 0x0003fc00010b7983 */ /* 0x000ea20000300800 */
[----:B------:R-:W-:Y:S01]  /*de30*/  ISETP.GE.AND P0, PT, R29, RZ, PT ;  /* 0x000000ff1d00720c */ /* 0x000fe20003f06270 */
[----:B------:R-:W-:Y:S02]  /*de40*/  IMAD.MOV R15, RZ, RZ, -R15 ;  /* 0x000000ffff0f7224 */ /* 0x000fe400078e0a0f */
[----:B------:R-:W3:Y:S01]  /*de50*/  LDL.LU R29, [R1+0x400] ;  /* 0x00040000011d7983 */ /* 0x000ee20000300800 */
[----:B------:R-:W-:-:S03]  /*de60*/  ISETP.GT.U32.AND P2, PT, R0, R14, PT ;  /* 0x0000000e0000720c */ /* 0x000fc60003f44070 */
[----:B------:R-:W-:Y:S01]  /*de70*/  STL [R1+0x124], R17 ;  /* 0x0001241101007387 */ /* 0x000fe20000100800 */
[----:B------:R-:W-:-:S03]  /*de80*/  IMAD R4, R0, R15, R4 ;  /* 0x0000000f00047224 */ /* 0x000fc600078e0204 */
[----:B------:R0:W-:Y:S01]  /*de90*/  STL [R1+0x120], R2 ;  /* 0x0001200201007387 */ /* 0x0001e20000100800 */
[----:B------:R-:W-:-:S04]  /*dea0*/  IMAD.HI.U32 R15, R5, R10, RZ ;  /* 0x0000000a050f7227 */ /* 0x000fc800078e00ff */
[----:B------:R-:W-:Y:S02]  /*deb0*/  @!P1 IMAD.IADD R7, R7, 0x1, -R0 ;  /* 0x0000000107079824 */ /* 0x000fe400078e0a00 */
[----:B0-----:R-:W-:Y:S01]  /*dec0*/  IMAD.MOV.U32 R2, RZ, RZ, R12 ;  /* 0x000000ffff027224 */ /* 0x001fe200078e000c */
[----:B------:R-:W-:Y:S01]  /*ded0*/  ISETP.GT.U32.AND P1, PT, R0, R6, PT ;  /* 0x000000060000720c */ /* 0x000fe20003f24070 */
[----:B------:R-:W-:Y:S02]  /*dee0*/  IMAD.MOV R15, RZ, RZ, -R15 ;  /* 0x000000ffff0f7224 */ /* 0x000fe400078e0a0f */
[----:B------:R-:W-:Y:S01]  /*def0*/  @!P3 IMAD.MOV R2, RZ, RZ, -R2 ;  /* 0x000000ffff02b224 */ /* 0x000fe200078e0a02 */
[----:B------:R-:W-:Y:S04]  /*df00*/  STL [R1+0x11c], R9 ;  /* 0x00011c0901007387 */ /* 0x000fe80000100800 */
[----:B------:R0:W-:Y:S01]  /*df10*/  STL [R1+0xf4], R2 ;  /* 0x0000f40201007387 */ /* 0x0001e20000100800 */
[----:B------:R-:W-:Y:S01]  /*df20*/  @!P2 IMAD.IADD R14, R14, 0x1, -R0 ;  /* 0x000000010e0ea824 */ /* 0x000fe200078e0a00 */
[C---:B------:R-:W-:Y:S01]  /*df30*/  ISETP.GT.U32.AND P6, PT, R0.reuse, R7, PT ;  /* 0x000000070000720c */ /* 0x040fe20003fc4070 */
[----:B0-----:R-:W-:-:S02]  /*df40*/  IMAD R2, R0, R15, R10 ;  /* 0x0000000f00027224 */ /* 0x001fc400078e020a */
[----:B------:R-:W-:-:S03]  /*df50*/  @!P1 IMAD.IADD R6, R6, 0x1, -R0 ;  /* 0x0000000106069824 */ /* 0x000fc600078e0a00 */
[----:B------:R-:W-:Y:S01]  /*df60*/  ISETP.GT.U32.AND P2, PT, R0, R2, PT ;  /* 0x000000020000720c */ /* 0x000fe20003f44070 */
[----:B------:R-:W-:Y:S01]  /*df70*/  IMAD.MOV.U32 R15, RZ, RZ, R6 ;  /* 0x000000ffff0f7224 */ /* 0x000fe200078e0006 */
[----:B------:R-:W-:-:S03]  /*df80*/  IABS R13, R25 ;  /* 0x00000019000d7213 */ /* 0x000fc60000000000 */
[----:B------:R-:W-:Y:S02]  /*df90*/  @!P4 IMAD.MOV R15, RZ, RZ, -R15 ;  /* 0x000000ffff0fc224 */ /* 0x000fe400078e0a0f */
[--C-:B------:R-:W-:Y:S01]  /*dfa0*/  @!P6 IMAD.IADD R7, R7, 0x1, -R0.reuse ;  /* 0x000000010707e824 */ /* 0x100fe200078e0a00 */
[----:B------:R-:W-:Y:S02]  /*dfb0*/  ISETP.GE.AND P6, PT, R19, RZ, PT ;  /* 0x000000ff1300720c */ /* 0x000fe40003fc6270 */
[----:B------:R-:W-:Y:S03]  /*dfc0*/  STL [R1+0xf8], R15 ;  /* 0x0000f80f01007387 */ /* 0x000fe60000100800 */
[----:B------:R-:W-:Y:S01]  /*dfd0*/  @!P2 IMAD.IADD R2, R2, 0x1, -R0 ;  /* 0x000000010202a824 */ /* 0x000fe200078e0a00 */
[----:B------:R-:W-:Y:S01]  /*dfe0*/  ISETP.GE.AND P2, PT, R25, RZ, PT ;  /* 0x000000ff1900720c */ /* 0x000fe20003f46270 */
[----:B------:R-:W-:Y:S01]  /*dff0*/  IMAD.MOV.U32 R25, RZ, RZ, R24 ;  /* 0x000000ffff197224 */ /* 0x000fe200078e0018 */
[----:B------:R-:W5:Y:S01]  /*e000*/  LDL.LU R19, [R1+0x404] ;  /* 0x0004040001137983 */ /* 0x000f620000300800 */
[----:B------:R-:W-:Y:S01]  /*e010*/  IMAD.MOV.U32 R24, RZ, RZ, R23 ;  /* 0x000000ffff187224 */ /* 0x000fe200078e0017 */
[----:B------:R-:W-:Y:S01]  /*e020*/  ISETP.GE.AND P1, PT, R18, RZ, PT ;  /* 0x000000ff1200720c */ /* 0x000fe20003f26270 */
[----:B------:R-:W-:-:S02]  /*e030*/  IMAD.MOV.U32 R23, RZ, RZ, R21 ;  /* 0x000000ffff177224 */ /* 0x000fc400078e0015 */
[----:B------:R-:W3:Y:S04]  /*e040*/  LDL.LU R21, [R1+0x464] ;  /* 0x0004640001157983 */ /* 0x000ee80000300800 */
[----:B------:R-:W2:Y:S01]  /*e050*/  LDL R18, [R1+0x46c] ;  /* 0x00046c0001127983 */ /* 0x000ea20000100800 */
[----:B------:R-:W-:Y:S01]  /*e060*/  ISETP.GT.U32.AND P3, PT, R0, R4, PT ;  /* 0x000000040000720c */ /* 0x000fe20003f64070 */
[----:B------:R-:W-:-:S04]  /*e070*/  IMAD.HI.U32 R8, R5, R13, RZ ;  /* 0x0000000d05087227 */ /* 0x000fc800078e00ff */
[----:B------:R-:W-:-:S04]  /*e080*/  IMAD.MOV R8, RZ, RZ, -R8 ;  /* 0x000000ffff087224 */ /* 0x000fc800078e0a08 */
[----:B------:R-:W-:-:S04]  /*e090*/  IMAD R13, R0, R8, R13 ;  /* 0x00000008000d7224 */ /* 0x000fc800078e020d */
[----:B------:R-:W-:Y:S01]  /*e0a0*/  @!P3 IMAD.IADD R4, R4, 0x1, -R0 ;  /* 0x000000010404b824 */ /* 0x000fe200078e0a00 */
[----:B------:R-:W-:-:S04]  /*e0b0*/  ISETP.GT.U32.AND P3, PT, R0, R13, PT ;  /* 0x0000000d0000720c */ /* 0x000fc80003f64070 */
[----:B------:R-:W-:Y:S02]  /*e0c0*/  ISETP.GT.U32.AND P4, PT, R0, R4, PT ;  /* 0x000000040000720c */ /* 0x000fe40003f84070 */
[----:B------:R-:W-:Y:S01]  /*e0d0*/  ISETP.GE.AND P5, PT, R20, RZ, PT ;  /* 0x000000ff1400720c */ /* 0x000fe20003fa6270 */
[----:B------:R-:W-:Y:S01]  /*e0e0*/  @!P0 IMAD.MOV R14, RZ, RZ, -R14 ;  /* 0x000000ffff0e8224 */ /* 0x000fe200078e0a0e */
[----:B------:R-:W3:Y:S05]  /*e0f0*/  LDL R20, [R1+0x468] ;  /* 0x0004680001147983 */ /* 0x000eea0000100800 */
[----:B------:R-:W-:Y:S01]  /*e100*/  @!P3 IMAD.IADD R13, R13, 0x1, -R0 ;  /* 0x000000010d0db824 */ /* 0x000fe200078e0a00 */
[----:B------:R-:W-:-:S03]  /*e110*/  ISETP.GT.U32.AND P3, PT, R0, R2, PT ;  /* 0x000000020000720c */ /* 0x000fc60003f64070 */
[----:B------:R-:W-:Y:S01]  /*e120*/  @!P4 IMAD.IADD R4, R4, 0x1, -R0 ;  /* 0x000000010404c824 */ /* 0x000fe200078e0a00 */
[----:B------:R0:W-:Y:S01]  /*e130*/  STL [R1+0xfc], R14 ;  /* 0x0000fc0e01007387 */ /* 0x0001e20000100800 */
[----:B------:R-:W-:-:S08]  /*e140*/  @!P5 IMAD.MOV R7, RZ, RZ, -R7 ;  /* 0x000000ffff07d224 */ /* 0x000fd000078e0a07 */
[----:B------:R-:W-:Y:S02]  /*e150*/  @!P3 IMAD.IADD R2, R2, 0x1, -R0 ;  /* 0x000000010202b824 */ /* 0x000fe400078e0a00 */
[----:B0-----:R-:W-:Y:S02]  /*e160*/  IMAD.MOV.U32 R14, RZ, RZ, R4 ;  /* 0x000000ffff0e7224 */ /* 0x001fe400078e0004 */
[----:B------:R-:W-:Y:S02]  /*e170*/  @!P6 IMAD.MOV R2, RZ, RZ, -R2 ;  /* 0x000000ffff02e224 */ /* 0x000fe400078e0a02 */
[----:B------:R-:W-:Y:S01]  /*e180*/  @!P1 IMAD.MOV R14, RZ, RZ, -R14 ;  /* 0x000000ffff0e9224 */ /* 0x000fe200078e0a0e */
[----:B------:R-:W-:Y:S01]  /*e190*/  STL [R1+0x100], R7 ;  /* 0x0001000701007387 */ /* 0x000fe20000100800 */
[----:B----4-:R-:W-:Y:S02]  /*e1a0*/  IABS R12, R16 ;  /* 0x00000010000c7213 */ /* 0x010fe40000000000 */
[----:B------:R-:W-:Y:S01]  /*e1b0*/  ISETP.GE.AND P5, PT, R16, RZ, PT ;  /* 0x000000ff1000720c */ /* 0x000fe20003fa6270 */
[----:B------:R0:W-:Y:S04]  /*e1c0*/  STL [R1+0x104], R14 ;  /* 0x0001040e01007387 */ /* 0x0001e80000100800 */
[----:B------:R1:W-:Y:S04]  /*e1d0*/  STL [R1+0x114], R2 ;  /* 0x0001140201007387 */ /* 0x0003e80000100800 */
[----:B------:R-:W4:Y:S01]  /*e1e0*/  LDL R16, [R1+0x474] ;  /* 0x0004740001107983 */ /* 0x000f220000100800 */
[----:B--2---:R-:W-:Y:S01]  /*e1f0*/  IABS R4, R18 ;  /* 0x0000001200047213 */ /* 0x004fe20000000000 */
[----:B------:R-:W-:-:S02]  /*e200*/  IMAD.HI.U32 R6, R5, R12, RZ ;  /* 0x0000000c05067227 */ /* 0x000fc400078e00ff */
[----:B------:R-:W2:Y:S02]  /*e210*/  LDL R18, [R1+0x47c] ;  /* 0x00047c0001127983 */ /* 0x000ea40000100800 */
[----:B------:R-:W-:Y:S01]  /*e220*/  IMAD.MOV R6, RZ, RZ, -R6 ;  /* 0x000000ffff067224 */ /* 0x000fe200078e0a06 */
[----:B------:R-:W-:Y:S01]  /*e230*/  IABS R10, R11 ;  /* 0x0000000b000a7213 */ /* 0x000fe20000000000 */
[----:B------:R-:W2:Y:S02]  /*e240*/  LDL R17, [R1+0x470] ;  /* 0x0004700001117983 */ /* 0x000ea40000100800 */
[----:B------:R-:W-:Y:S02]  /*e250*/  IMAD R12, R0, R6, R12 ;  /* 0x00000006000c7224 */ /* 0x000fe400078e020c */
[----:B------:R-:W-:-:S03]  /*e260*/  IMAD.HI.U32 R8, R5, R10, RZ ;  /* 0x0000000a05087227 */ /* 0x000fc600078e00ff */
[----:B------:R-:W-:Y:S01]  /*e270*/  ISETP.GT.U32.AND P4, PT, R0, R12, PT ;  /* 0x0000000c0000720c */ /* 0x000fe20003f84070 */
[----:B------:R-:W-:-:S04]  /*e280*/  IMAD.MOV R8, RZ, RZ, -R8 ;  /* 0x000000ffff087224 */ /* 0x000fc800078e0a08 */
[----:B------:R-:W-:Y:S01]  /*e290*/  IMAD R10, R0, R8, R10 ;  /* 0x00000008000a7224 */ /* 0x000fe200078e020a */
[----:B-----5:R-:W-:Y:S02]  /*e2a0*/  IABS R8, R19 ;  /* 0x0000001300087213 */ /* 0x020fe40000000000 */
[----:B---3--:R-:W-:-:S03]  /*e2b0*/  IABS R9, R29 ;  /* 0x0000001d00097213 */ /* 0x008fc60000000000 */
[----:B0-----:R-:W-:-:S04]  /*e2c0*/  IMAD.HI.U32 R14, R5, R8, RZ ;  /* 0x00000008050e7227 */ /* 0x001fc800078e00ff */
[----:B------:R-:W-:Y:S02]  /*e2d0*/  @!P4 IMAD.IADD R12, R12, 0x1, -R0 ;  /* 0x000000010c0cc824 */ /* 0x000fe400078e0a00 */
[----:B------:R-:W-:-:S03]  /*e2e0*/  IMAD.HI.U32 R6, R5, R9, RZ ;  /* 0x0000000905067227 */ /* 0x000fc600078e00ff */
[C---:B------:R-:W-:Y:S01]  /*e2f0*/  ISETP.GT.U32.AND P4, PT, R0.reuse, R12, PT ;  /* 0x0000000c0000720c */ /* 0x040fe20003f84070 */
[----:B------:R-:W-:Y:S02]  /*e300*/  IMAD.MOV R14, RZ, RZ, -R14 ;  /* 0x000000ffff0e7224 */ /* 0x000fe400078e0a0e */
[----:B------:R-:W-:Y:S02]  /*e310*/  IMAD.MOV R6, RZ, RZ, -R6 ;  /* 0x000000ffff067224 */ /* 0x000fe400078e0a06 */
[----:B------:R-:W-:Y:S02]  /*e320*/  IMAD R8, R0, R14, R8 ;  /* 0x0000000e00087224 */ /* 0x000fe400078e0208 */
[----:B------:R-:W-:-:S04]  /*e330*/  IMAD.HI.U32 R14, R5, R4, RZ ;  /* 0x00000004050e7227 */ /* 0x000fc800078e00ff */
[----:B------:R-:W-:Y:S01]  /*e340*/  IMAD R9, R0, R6, R9 ;  /* 0x0000000600097224 */ /* 0x000fe200078e0209 */
[----:B------:R-:W-:Y:S01]  /*e350*/  IABS R6, R20 ;  /* 0x0000001400067213 */ /* 0x000fe20000000000 */
[----:B------:R-:W-:Y:S01]  /*e360*/  IMAD.MOV R14, RZ, RZ, -R14 ;  /* 0x000000ffff0e7224 */ /* 0x000fe200078e0a0e */
[----:B------:R-:W3:Y:S01]  /*e370*/  LDL R20, [R1+0x478] ;  /* 0x0004780001147983 */ /* 0x000ee20000100800 */
[----:B------:R-:W-:Y:S01]  /*e380*/  @!P4 IMAD.IADD R12, R12, 0x1, -R0 ;  /* 0x000000010c0cc824 */ /* 0x000fe200078e0a00 */
[----:B------:R-:W-:Y:S01]  /*e390*/  ISETP.GE.AND P4, PT, R19, RZ, PT ;  /* 0x000000ff1300720c */ /* 0x000fe20003f86270 */
[----:B------:R-:W-:Y:S01]  /*e3a0*/  IMAD R4, R0, R14, R4 ;  /* 0x0000000e00047224 */ /* 0x000fe200078e0204 */
[----:B------:R-:W5:Y:S01]  /*e3b0*/  LDL R19, [R1+0x480] ;  /* 0x0004800001137983 */ /* 0x000f620000100800 */
[----:B----4-:R-:W-:Y:S02]  /*e3c0*/  IABS R14, R16 ;  /* 0x00000010000e7213 */ /* 0x010fe40000000000 */
[----:B------:R-:W-:-:S02]  /*e3d0*/  ISETP.GE.AND P3, PT, R11, RZ, PT ;  /* 0x000000ff0b00720c */ /* 0x000fc40003f66270 */
[----:B------:R-:W-:Y:S01]  /*e3e0*/  ISETP.GE.AND P6, PT, R29, RZ, PT ;  /* 0x000000ff1d00720c */ /* 0x000fe20003fc6270 */
[----:B------:R-:W4:Y:S04]  /*e3f0*/  LDL.LU R11, [R1+0x484] ;  /* 0x00048400010b7983 */ /* 0x000f280000300800 */
[----:B------:R-:W4:Y:S01]  /*e400*/  LDL.LU R29, [R1+0x488] ;  /* 0x00048800011d7983 */ /* 0x000f220000300800 */
[----:B--2---:R-:W-:Y:S01]  /*e410*/  IABS R16, R18 ;  /* 0x0000001200107213 */ /* 0x004fe20000000000 */
[----:B------:R-:W-:-:S04]  /*e420*/  IMAD.HI.U32 R18, R5, R14, RZ ;  /* 0x0000000e05127227 */ /* 0x000fc800078e00ff */
[----:B------:R-:W-:-:S04]  /*e430*/  IMAD.MOV R18, RZ, RZ, -R18 ;  /* 0x000000ffff127224 */ /* 0x000fc800078e0a12 */
[C---:B------:R-:W-:Y:S02]  /*e440*/  IMAD R14, R0.reuse, R18, R14 ;  /* 0x00000012000e7224 */ /* 0x040fe400078e020e */
[----:B------:R-:W2:Y:S01]  /*e450*/  LDL.LU R18, [R1+0x490] ;  /* 0x0004900001127983 */ /* 0x000ea20000300800 */
[C---:B------:R-:W-:Y:S02]  /*e460*/  ISETP.GT.U32.AND P0, PT, R0.reuse, R13, PT ;  /* 0x0000000d0000720c */ /* 0x040fe40003f04070 */
[----:B------:R-:W-:Y:S02]  /*e470*/  IABS R7, R21 ;  /* 0x0000001500077213 */ /* 0x000fe40000000000 */
[----:B------:R-:W-:-:S03]  /*e480*/  ISETP.GT.U32.AND P1, PT, R0, R10, PT ;  /* 0x0000000a0000720c */ /* 0x000fc60003f24070 */
[----:B-1----:R-:W-:-:S06]  /*e490*/  IMAD.HI.U32 R2, R5, R7, RZ ;  /* 0x0000000705027227 */ /* 0x002fcc00078e00ff */
[----:B------:R-:W-:Y:S01]  /*e4a0*/  @!P0 IMAD.IADD R13, R13, 0x1, -R0 ;  /* 0x000000010d0d8824 */ /* 0x000fe200078e0a00 */
[----:B------:R-:W-:Y:S01]  /*e4b0*/  ISETP.GT.U32.AND P0, PT, R0, R9, PT ;  /* 0x000000090000720c */ /* 0x000fe20003f04070 */
[----:B------:R-:W-:Y:S02]  /*e4c0*/  IMAD.MOV R2, RZ, RZ, -R2 ;  /* 0x000000ffff027224 */ /* 0x000fe400078e0a02 */
[----:B------:R-:W-:Y:S02]  /*e4d0*/  @!P1 IMAD.IADD R10, R10, 0x1, -R0 ;  /* 0x000000010a0a9824 */ /* 0x000fe400078e0a00 */
[C---:B------:R-:W-:Y:S01]  /*e4e0*/  IMAD R7, R0.reuse, R2, R7 ;  /* 0x0000000200077224 */ /* 0x040fe200078e0207 */
[----:B------:R-:W-:Y:S01]  /*e4f0*/  IABS R2, R17 ;  /* 0x0000001100027213 */ /* 0x000fe20000000000 */
[----:B------:R-:W-:Y:S01]  /*e500*/  IMAD.HI.U32 R15, R5, R6, RZ ;  /* 0x00000006050f7227 */ /* 0x000fe200078e00ff */
[----:B------:R-:W-:-:S03]  /*e510*/  ISETP.GT.U32.AND P1, PT, R0, R10, PT ;  /* 0x0000000a0000720c */ /* 0x000fc60003f24070 */
[----:B------:R-:W-:Y:S02]  /*e520*/  IMAD.MOV R15, RZ, RZ, -R15 ;  /* 0x000000ffff0f7224 */ /* 0x000fe400078e0a0f */
[----:B------:R-:W-:Y:S02]  /*e530*/  @!P0 IMAD.IADD R9, R9, 0x1, -R0 ;  /* 0x0000000109098824 */ /* 0x000fe400078e0a00 */
[----:B------:R-:W-:-:S03]  /*e540*/  IMAD.HI.U32 R17, R5, R2, RZ ;  /* 0x0000000205117227 */ /* 0x000fc600078e00ff */
[C---:B------:R-:W-:Y:S01]  /*e550*/  ISETP.GT.U32.AND P0, PT, R0.reuse, R9, PT ;  /* 0x000000090000720c */ /* 0x040fe20003f04070 */
[----:B------:R-:W-:Y:S01]  /*e560*/  IMAD R6, R0, R15, R6 ;  /* 0x0000000f00067224 */ /* 0x000fe200078e0206 */
[----:B---3--:R-:W-:Y:S01]  /*e570*/  IABS R15, R20 ;  /* 0x00000014000f7213 */ /* 0x008fe20000000000 */
[----:B------:R-:W-:-:S04]  /*e580*/  IMAD.MOV R17, RZ, RZ, -R17 ;  /* 0x000000ffff117224 */ /* 0x000fc800078e0a11 */
[----:B------:R-:W-:Y:S01]  /*e590*/  IMAD R2, R0, R17, R2 ;  /* 0x0000001100027224 */ /* 0x000fe200078e0202 */
[----:B-----5:R-:W-:Y:S01]  /*e5a0*/  IABS R17, R19 ;  /* 0x0000001300117213 */ /* 0x020fe20000000000 */
[----:B------:R-:W-:-:S04]  /*e5b0*/  IMAD.HI.U32 R19, R5, R15, RZ ;  /* 0x0000000f05137227 */ /* 0x000fc800078e00ff */
[--C-:B------:R-:W-:Y:S02]  /*e5c0*/  @!P1 IMAD.IADD R10, R10, 0x1, -R0.reuse ;  /* 0x000000010a0a9824 */ /* 0x100fe400078e0a00 */
[----:B------:R-:W-:Y:S02]  /*e5d0*/  IMAD.MOV R19, RZ, RZ, -R19 ;  /* 0x000000ffff137224 */ /* 0x000fe400078e0a13 */
[----:B------:R-:W-:Y:S02]  /*e5e0*/  @!P0 IMAD.IADD R9, R9, 0x1, -R0 ;  /* 0x0000000109098824 */ /* 0x000fe400078e0a00 */
[----:B------:R-:W-:Y:S02]  /*e5f0*/  @!P2 IMAD.MOV R13, RZ, RZ, -R13 ;  /* 0x000000ffff0da224 */ /* 0x000fe400078e0a0d */
[----:B------:R-:W-:Y:S02]  /*e600*/  @!P5 IMAD.MOV R12, RZ, RZ, -R12 ;  /* 0x000000ffff0cd224 */ /* 0x000fe400078e0a0c */
[----:B------:R-:W-:-:S02]  /*e610*/  @!P3 IMAD.MOV R10, RZ, RZ, -R10 ;  /* 0x000000ffff0ab224 */ /* 0x000fc400078e0a0a */
[----:B------:R-:W-:Y:S02]  /*e620*/  IMAD R15, R0, R19, R15 ;  /* 0x00000013000f7224 */ /* 0x000fe400078e020f */
[----:B------:R-:W3:Y:S01]  /*e630*/  LDL.LU R19, [R1+0x468] ;  /* 0x0004680001137983 */ /* 0x000ee20000300800 */
[----:B------:R-:W-:-:S03]  /*e640*/  @!P6 IMAD.MOV R9, RZ, RZ, -R9 ;  /* 0x000000ffff09e224 */ /* 0x000fc600078e0a09 */
[----:B------:R-:W-:Y:S04]  /*e650*/  STL [R1+0xf0], R13 ;  /* 0x0000f00d01007387 */ /* 0x000fe80000100800 */
[----:B------:R-:W-:Y:S04]  /*e660*/  STL [R1+0xec], R12 ;  /* 0x0000ec0c01007387 */ /* 0x000fe80000100800 */
[----:B------:R-:W-:Y:S04]  /*e670*/  STL [R1+0xe8], R10 ;  /* 0x0000e80a01007387 */ /* 0x000fe80000100800 */
[----:B--2---:R0:W-:Y:S04]  /*e680*/  STL [R1+0x3178], R18 ;  /* 0x0031781201007387 */ /* 0x0041e80000100800 */
[----:B------:R-:W-:Y:S04]  /*e690*/  STL [R1+0xe4], R9 ;  /* 0x0000e40901007387 */ /* 0x000fe80000100800 */
[----:B0-----:R-:W2:Y:S01]  /*e6a0*/  LDL.LU R18, [R1+0x46c] ;  /* 0x00046c0001127983 */ /* 0x001ea20000300800 */
[----:B------:R-:W-:-:S13]  /*e6b0*/  ISETP.GT.U32.AND P1, PT, R0, R8, PT ;  /* 0x000000080000720c */ /* 0x000fda0003f24070 */
[----:B------:R-:W-:Y:S01]  /*e6c0*/  @!P1 IMAD.IADD R8, R8, 0x1, -R0 ;  /* 0x0000000108089824 */ /* 0x000fe200078e0a00 */
[C---:B------:R-:W-:Y:S02]  /*e6d0*/  ISETP.GT.U32.AND P1, PT, R0.reuse, R6, PT ;  /* 0x000000060000720c */ /* 0x040fe40003f24070 */
[----:B------:R-:W-:-:S11]  /*e6e0*/  ISETP.GT.U32.AND P0, PT, R0, R7, PT ;  /* 0x000000070000720c */ /* 0x000fd60003f04070 */
[--C-:B------:R-:W-:Y:S01]  /*e6f0*/  @!P1 IMAD.IADD R6, R6, 0x1, -R0.reuse ;  /* 0x0000000106069824 */ /* 0x100fe200078e0a00 */
[C---:B------:R-:W-:Y:S01]  /*e700*/  ISETP.GT.U32.AND P1, PT, R0.reuse, R2, PT ;  /* 0x000000020000720c */ /* 0x040fe20003f24070 */
[----:B------:R-:W-:Y:S01]  /*e710*/  @!P0 IMAD.IADD R7, R7, 0x1, -R0 ;  /* 0x0000000107078824 */ /* 0x000fe200078e0a00 */
[----:B------:R-:W-:-:S11]  /*e720*/  ISETP.GT.U32.AND P0, PT, R0, R4, PT ;  /* 0x000000040000720c */ /* 0x000fd60003f04070 */
[--C-:B------:R-:W-:Y:S01]  /*e730*/  @!P1 IMAD.IADD R2, R2, 0x1, -R0.reuse ;  /* 0x0000000102029824 */ /* 0x100fe200078e0a00 */
[----:B------:R-:W-:Y:S01]  /*e740*/  ISETP.GT.U32.AND P1, PT, R0, R8, PT ;  /* 0x000000080000720c */ /* 0x000fe20003f24070 */
[----:B------:R-:W-:Y:S01]  /*e750*/  @!P0 IMAD.IADD R4, R4, 0x1, -R0 ;  /* 0x0000000104048824 */ /* 0x000fe200078e0a00 */
[----:B------:R-:W-:Y:S01]  /*e760*/  ISETP.GE.AND P0, PT, R21, RZ, PT ;  /* 0x000000ff1500720c */ /* 0x000fe20003f06270 */
[----:B------:R-:W-:-:S04]  /*e770*/  IMAD.HI.U32 R20, R5, R16, RZ ;  /* 0x0000001005147227 */ /* 0x000fc800078e00ff */
[----:B------:R-:W-:-:S06]  /*e780*/  IMAD.HI.U32 R21, R5, R17, RZ ;  /* 0x0000001105157227 */ /* 0x000fcc00078e00ff */
[----:B------:R-:W-:Y:S01]  /*e790*/  @!P1 IMAD.IADD R8, R8, 0x1, -R0 ;  /* 0x0000000108089824 */ /* 0x000fe200078e0a00 */
[C---:B------:R-:W-:Y:S01]  /*e7a0*/  ISETP.GT.U32.AND P1, PT, R0.reuse, R14, PT ;  /* 0x0000000e0000720c */ /* 0x040fe20003f24070 */
[----:B------:R-:W-:Y:S02]  /*e7b0*/  IMAD.MOV R20, RZ, RZ, -R20 ;  /* 0x000000ffff147224 */ /* 0x000fe400078e0a14 */
[----:B------:R-:W-:Y:S02]  /*e7c0*/  IMAD.MOV R21, RZ, RZ, -R21 ;  /* 0x000000ffff157224 */ /* 0x000fe400078e0a15 */
[----:B---3--:R-:W-:Y:S02]  /*e7d0*/  IMAD.MOV.U32 R13, RZ, RZ, R19 ;  /* 0x000000ffff0d7224 */ /* 0x008fe400078e0013 */
[C---:B------:R-:W-:Y:S01]  /*e7e0*/  IMAD R16, R0.reuse, R20, R16 ;  /* 0x0000001400107224 */ /* 0x040fe200078e0210 */
[----:B------:R-:W3:Y:S01]  /*e7f0*/  LDL.LU R19, [R1+0x474] ;  /* 0x0004740001137983 */ /* 0x000ee20000300800 */
[----:B------:R-:W-:-:S03]  /*e800*/  IMAD R17, R0, R21, R17 ;  /* 0x0000001500117224 */ /* 0x000fc600078e0211 */
[----:B------:R-:W5:Y:S01]  /*e810*/  LDL.LU R20, [R1+0x48c] ;  /* 0x00048c0001147983 */ /* 0x000f620000300800 */
[----:B------:R-:W-:-:S03]  /*e820*/  @!P1 IMAD.IADD R14, R14, 0x1, -R0 ;  /* 0x000000010e0e9824 */ /* 0x000fc600078e0a00 */
[----:B------:R-:W4:Y:S01]  /*e830*/  LDL.LU R21, [R1+0x470] ;  /* 0x0004700001157983 */ /* 0x000f220000300800 */
[----:B--2---:R-:W-:-:S03]  /*e840*/  ISETP.GE.AND P1, PT, R18, RZ, PT ;  /* 0x000000ff1200720c */ /* 0x004fc60003f26270 */
[----:B------:R-:W2:Y:S01]  /*e850*/  LDL.LU R18, [R1+0x3178] ;  /* 0x0031780001127983 */ /* 0x000ea20000300800 */
[C---:B------:R-:W-:Y:S02]  /*e860*/  ISETP.GT.U32.AND P2, PT, R0.reuse, R7, PT ;  /* 0x000000070000720c */ /* 0x040fe40003f44070 */
[----:B------:R-:W-:-:S11]  /*e870*/  ISETP.GT.U32.AND P3, PT, R0, R6, PT ;  /* 0x000000060000720c */ /* 0x000fd60003f64070 */
[--C-:B------:R-:W-:Y:S01]  /*e880*/  @!P2 IMAD.IADD R7, R7, 0x1, -R0.reuse ;  /* 0x000000010707a824 */ /* 0x100fe200078e0a00 */
[----:B------:R-:W-:Y:S01]  /*e890*/  ISETP.GT.U32.AND P2, PT, R0, R15, PT ;  /* 0x0000000f0000720c */ /* 0x000fe20003f44070 */
[----:B------:R-:W-:Y:S01]  /*e8a0*/  @!P3 IMAD.IADD R6, R6, 0x1, -R0 ;  /* 0x000000010606b824 */ /* 0x000fe200078e0a00 */
[----:B------:R-:W-:-:S11]  /*e8b0*/  ISETP.GT.U32.AND P3, PT, R0, R16, PT ;  /* 0x000000100000720c */ /* 0x000fd60003f64070 */
[--C-:B------:R-:W-:Y:S02]  /*e8c0*/  @!P2 IMAD.IADD R15, R15, 0x1, -R0.reuse ;  /* 0x000000010f0fa824 */ /* 0x100fe400078e0a00 */
[----:B------:R-:W-:Y:S01]  /*e8d0*/  @!P3 IMAD.IADD R16, R16, 0x1, -R0 ;  /* 0x000000011010b824 */ /* 0x000fe200078e0a00 */
[----:B---3--:R-:W-:Y:S02]  /*e8e0*/  ISETP.GE.AND P3, PT, R19, RZ, PT ;  /* 0x000000ff1300720c */ /* 0x008fe40003f66270 */
[----:B----4-:R-:W-:Y:S02]  /*e8f0*/  ISETP.GE.AND P2, PT, R21, RZ, PT ;  /* 0x000000ff1500720c */ /* 0x010fe40003f46270 */
[----:B------:R-:W3:Y:S01]  /*e900*/  LDL.LU R21, [R1+0x47c] ;  /* 0x00047c0001157983 */ /* 0x000ee20000300800 */
[----:B--2---:R-:W-:-:S03]  /*e910*/  IMAD.MOV.U32 R19, RZ, RZ, R18 ;  /* 0x000000ffff137224 */ /* 0x004fc600078e0012 */
[----:B------:R-:W2:Y:S01]  /*e920*/  LDL.LU R18, [R1+0x480] ;  /* 0x0004800001127983 */ /* 0x000ea20000300800 */
[C---:B------:R-:W-:Y:S02]  /*e930*/  ISETP.GT.U32.AND P5, PT, R0.reuse, R4, PT ;  /* 0x000000040000720c */ /* 0x040fe40003fa4070 */
[----:B------:R-:W-:Y:S02]  /*e940*/  IABS R10, R11 ;  /* 0x0000000b000a7213 */ /* 0x000fe40000000000 */
[----:B------:R-:W-:-:S09]  /*e950*/  ISETP.GT.U32.AND P6, PT, R0, R2, PT ;  /* 0x000000020000720c */ /* 0x000fd20003fc4070 */
[----:B------:R-:W-:Y:S01]  /*e960*/  @!P5 IMAD.IADD R4, R4, 0x1, -R0 ;  /* 0x000000010404d824 */ /* 0x000fe200078e0a00 */
[----:B------:R-:W-:Y:S01]  /*e970*/  ISETP.GE.AND P5, PT, R13, RZ, PT ;  /* 0x000000ff0d00720c */ /* 0x000fe20003fa6270 */
[----:B------:R-:W-:-:S04]  /*e980*/  IMAD.HI.U32 R13, R5, R10, RZ ;  /* 0x0000000a050d7227 */ /* 0x000fc800078e00ff */
[----:B------:R-:W-:-:S04]  /*e990*/  IMAD.MOV R13, RZ, RZ, -R13 ;  /* 0x000000ffff0d7224 */ /* 0x000fc800078e0a0d */
[----:B------:R-:W-:Y:S02]  /*e9a0*/  IMAD R10, R0, R13, R10 ;  /* 0x0000000d000a7224 */ /* 0x000fe400078e020a */
[----:B------:R-:W4:Y:S01]  /*e9b0*/  LDL.LU R13, [R1+0x478] ;  /* 0x00047800010d7983 */ /* 0x000f220000300800 */
[----:B------:R-:W-:Y:S01]  /*e9c0*/  @!P6 IMAD.IADD R2, R2, 0x1, -R0 ;  /* 0x000000010202e824 */ /* 0x000fe200078e0a00 */
[C---:B------:R-:W-:Y:S01]  /*e9d0*/  ISETP.GT.U32.AND P6, PT, R0.reuse, R17, PT ;  /* 0x000000110000720c */ /* 0x040fe20003fc4070 */
[----:B------:R-:W-:Y:S01]  /*e9e0*/  @!P5 IMAD.MOV R6, RZ, RZ, -R6 ;  /* 0x000000ffff06d224 */ /* 0x000fe200078e0a06 */
[----:B------:R-:W-:Y:S01]  /*e9f0*/  ISETP.GT.U32.AND P5, PT, R0, R16, PT ;  /* 0x000000100000720c */ /* 0x000fe20003fa4070 */
[----:B------:R-:W-:-:S10]  /*ea00*/  @!P4 IMAD.MOV R8, RZ, RZ, -R8 ;  /* 0x000000ffff08c224 */ /* 0x000fd400078e0a08 */
[----:B------:R-:W-:-:S05]  /*ea10*/  @!P6 IMAD.IADD R17, R17, 0x1, -R0 ;  /* 0x000000011111e824 */ /* 0x000fca00078e0a00 */
[----:B------:R-:W-:Y:S01]  /*ea20*/  ISETP.GT.U32.AND P6, PT, R0, R17, PT ;  /* 0x000000110000720c */ /* 0x000fe20003fc4070 */
[----:B------:R-:W-:Y:S02]  /*ea30*/  @!P0 IMAD.MOV R7, RZ, RZ, -R7 ;  /* 0x000000ffff078224 */ /* 0x000fe400078e0a07 */
[----:B------:R-:W-:Y:S01]  /*ea40*/  @!P1 IMAD.MOV R4, RZ, RZ, -R4 ;  /* 0x000000ffff049224 */ /* 0x000fe200078e0a04 */
[----:B------:R-:W-:Y:S01]  /*ea50*/  STL [R1+0xdc], R8 ;  /* 0x0000dc0801007387 */ /* 0x000fe20000100800 */
[----:B------:R-:W-:-:S03]  /*ea60*/  @!P2 IMAD.MOV R2, RZ, RZ, -R2 ;  /* 0x000000ffff02a224 */ /* 0x000fc600078e0a02 */
[----:B------:R-:W-:Y:S01]  /*ea70*/  STL [R1+0xd8], R7 ;  /* 0x0000d80701007387 */ /* 0x000fe20000100800 */
[----:B------:R-:W-:-:S03]  /*ea80*/  @!P5 IMAD.IADD R16, R16, 0x1, -R0 ;  /* 0x000000011010d824 */ /* 0x000fc600078e0a00 */
[----:B------:R-:W-:Y:S01]  /*ea90*/  STL [R1+0xd4], R6 ;  /* 0x0000d40601007387 */ /* 0x000fe20000100800 */
[----:B------:R-:W-:Y:S01]  /*eaa0*/  @!P6 IMAD.IADD R17, R17, 0x1, -R0 ;  /* 0x000000011111e824 */ /* 0x000fe200078e0a00 */
[----:B------:R-:W-:Y:S02]  /*eab0*/  ISETP.GE.AND P6, PT, R11, RZ, PT ;  /* 0x000000ff0b00720c */ /* 0x000fe40003fc6270 */
[----:B------:R0:W-:Y:S04]  /*eac0*/  STL [R1+0xd0], R4 ;  /* 0x0000d00401007387 */ /* 0x0001e80000100800 */
[----:B------:R-:W-:Y:S01]  /*ead0*/  STL [R1+0xcc], R2 ;  /* 0x0000cc0201007387 */ /* 0x000fe20000100800 */
[C---:B------:R-:W-:Y:S02]  /*eae0*/  ISETP.GT.U32.AND P4, PT, R0.reuse, R14, PT ;  /* 0x0000000e0000720c */ /* 0x040fe40003f84070 */
[----:B------:R-:W-:-:S11]  /*eaf0*/  ISETP.GT.U32.AND P1, PT, R0, R10, PT ;  /* 0x0000000a0000720c */ /* 0x000fd60003f24070 */
[----:B------:R-:W-:-:S04]  /*eb00*/  @!P4 IMAD.IADD R14, R14, 0x1, -R0 ;  /* 0x000000010e0ec824 */ /* 0x000fc800078e0a00 */
[----:B0-----:R-:W-:-:S04]  /*eb10*/  IMAD.MOV.U32 R4, RZ, RZ, R14 ;  /* 0x000000ffff047224 */ /* 0x001fc800078e000e */
[----:B------:R-:W-:Y:S01]  /*eb20*/  @!P3 IMAD.MOV R4, RZ, RZ, -R4 ;  /* 0x000000ffff04b224 */ /* 0x000fe200078e0a04 */
[----:B------:R-:W-:Y:S01]  /*eb30*/  IABS R9, R29 ;  /* 0x0000001d00097213 */ /* 0x000fe20000000000 */
[----:B------:R-:W-:Y:S01]  /*eb40*/  @!P1 IMAD.IADD R10, R10, 0x1, -R0 ;  /* 0x000000010a0a9824 */ /* 0x000fe200078e0a00 */
[----:B------:R-:W-:Y:S01]  /*eb50*/  ISETP.GE.AND P1, PT, R29, RZ, PT ;  /* 0x000000ff1d00720c */ /* 0x000fe20003f26270 */
[----:B------:R-:W-:Y:S01]  /*eb60*/  IMAD.MOV.U32 R29, RZ, RZ, R24 ;  /* 0x000000ffff1d7224 */ /* 0x000fe200078e0018 */
[----:B--2---:R-:W-:Y:S02]  /*eb70*/  ISETP.GE.AND P5, PT, R18, RZ, PT ;  /* 0x000000ff1200720c */ /* 0x004fe40003fa6270 */
[----:B------:R-:W2:Y:S04]  /*eb80*/  LDL.LU R18, [R1+0x49c] ;  /* 0x00049c0001127983 */ /* 0x000ea80000300800 */
[----:B------:R-:W2:Y:S04]  /*eb90*/  LDL.LU R11, [R1+0x4a0] ;  /* 0x0004a000010b7983 */ /* 0x000ea80000300800 */
[----:B------:R-:W-:Y:S04]  /*eba0*/  STL [R1+0xc8], R4 ;  /* 0x0000c80401007387 */ /* 0x000fe80000100800 */
[----:B------:R-:W2:Y:S01]  /*ebb0*/  LDL.LU R24, [R1+0x494] ;  /* 0x0004940001187983 */ /* 0x000ea20000300800 */
[----:B------:R-:W-:Y:S01]  /*ebc0*/  IMAD.HI.U32 R12, R5, R9, RZ ;  /* 0x00000009050c7227 */ /* 0x000fe200078e00ff */
[----:B------:R-:W-:-:S03]  /*ebd0*/  ISETP.GT.U32.AND P0, PT, R0, R15, PT ;  /* 0x0000000f0000720c */ /* 0x000fc60003f04070 */
[----:B------:R-:W-:-:S04]  /*ebe0*/  IMAD.MOV R12, RZ, RZ, -R12 ;  /* 0x000000ffff0c7224 */ /* 0x000fc800078e0a0c */
[----:B------:R-:W-:Y:S01]  /*ebf0*/  IMAD R9, R0, R12, R9 ;  /* 0x0000000c00097224 */ /* 0x000fe200078e0209 */
[----:B----4-:R-:W-:-:S04]  /*ec00*/  ISETP.GE.AND P2, PT, R13, RZ, PT ;  /* 0x000000ff0d00720c */ /* 0x010fc80003f46270 */
[----:B------:R-:W-:Y:S01]  /*ec10*/  ISETP.GT.U32.AND P4, PT, R0, R9, PT ;  /* 0x000000090000720c */ /* 0x000fe20003f84070 */
[----:B------:R-:W-:Y:S01]  /*ec20*/  @!P0 IMAD.IADD R15, R15, 0x1, -R0 ;  /* 0x000000010f0f8824 */ /* 0x000fe200078e0a00 */
[----:B---3--:R-:W-:-:S03]  /*ec30*/  ISETP.GE.AND P0, PT, R21, RZ, PT ;  /* 0x000000ff1500720c */ /* 0x008fc60003f06270 */
[----:B------:R-:W-:Y:S01]  /*ec40*/  IMAD.MOV.U32 R8, RZ, RZ, R15 ;  /* 0x000000ffff087224 */ /* 0x000fe200078e000f */
[----:B------:R-:W-:-:S03]  /*ec50*/  ISETP.GT.U32.AND P3, PT, R0, R10, PT ;  /* 0x0000000a0000720c */ /* 0x000fc60003f64070 */
[----:B------:R-:W-:-:S04]  /*ec60*/  @!P2 IMAD.MOV R8, RZ, RZ, -R8 ;  /* 0x000000ffff08a224 */ /* 0x000fc800078e0a08 */
[----:B------:R-:W-:Y:S02]  /*ec70*/  @!P4 IMAD.IADD R9, R9, 0x1, -R0 ;  /* 0x000000010909c824 */ /* 0x000fe400078e0a00 */
[----:B------:R-:W-:Y:S01]  /*ec80*/  IMAD.MOV.U32 R7, RZ, RZ, R16 ;  /* 0x000000ffff077224 */ /* 0x000fe200078e0010 */
[----:B------:R0:W-:Y:S01]  /*ec90*/  STL [R1+0xc4], R8 ;  /* 0x0000c40801007387 */ /* 0x0001e20000100800 */
[----:B-----5:R-:W-:Y:S02]  /*eca0*/  IABS R12, R20 ;  /* 0x00000014000c7213 */ /* 0x020fe40000000000 */
[----:B------:R-:W-:Y:S01]  /*ecb0*/  @!P0 IMAD.MOV R7, RZ, RZ, -R7 ;  /* 0x000000ffff078224 */ /* 0x000fe200078e0a07 */
[----:B------:R-:W-:Y:S01]  /*ecc0*/  ISETP.GT.U32.AND P2, PT, R0, R9, PT ;  /* 0x000000090000720c */ /* 0x000fe20003f44070 */
[----:B0-----:R-:W-:Y:S02]  /*ecd0*/  IMAD.MOV.U32 R8, RZ, RZ, R17 ;  /* 0x000000ffff087224 */ /* 0x001fe400078e0011 */
[----:B------:R-:W-:-:S02]  /*ece0*/  @!P3 IMAD.IADD R10, R10, 0x1, -R0 ;  /* 0x000000010a0ab824 */ /* 0x000fc400078e0a00 */
[----:B------:R-:W-:Y:S01]  /*ecf0*/  @!P5 IMAD.MOV R8, RZ, RZ, -R8 ;  /* 0x000000ffff08d224 */ /* 0x000fe200078e0a08 */
[----:B------:R-:W-:Y:S01]  /*ed00*/  STL [R1+0x7c], R7 ;  /* 0x00007c0701007387 */ /* 0x000fe20000100800 */
[----:B------:R-:W-:-:S03]  /*ed10*/  IMAD.HI.U32 R6, R5, R12, RZ ;  /* 0x0000000c05067227 */ /* 0x000fc600078e00ff */
[----:B------:R0:W-:Y:S01]  /*ed20*/  STL [R1+0x84], R8 ;  /* 0x0000840801007387 */ /* 0x0001e20000100800 */
[----:B------:R-:W-:Y:S01]  /*ed30*/  IMAD.MOV R6, RZ, RZ, -R6 ;  /* 0x000000ffff067224 */ /* 0x000fe200078e0a06 */
[----:B------:R-:W-:Y:S01]  /*ed40*/  ISETP.GE.AND P0, PT, R20, RZ, PT ;  /* 0x000000ff1400720c */ /* 0x000fe20003f06270 */
[----:B------:R-:W-:Y:S01]  /*ed50*/  @!P2 IMAD.IADD R9, R9, 0x1, -R0 ;  /* 0x000000010909a824 */ /* 0x000fe200078e0a00 */
[----:B------:R-:W3:Y:S01]  /*ed60*/  LDL.LU R20, [R1+0x498] ;  /* 0x0004980001147983 */ /* 0x000ee20000300800 */
[----:B0-----:R-:W-:-:S04]  /*ed70*/  IMAD.MOV.U32 R8, RZ, RZ, R10 ;  /* 0x000000ffff087224 */ /* 0x001fc800078e000a */
[----:B------:R-:W-:Y:S02]  /*ed80*/  @!P6 IMAD.MOV R8, RZ, RZ, -R8 ;  /* 0x000000ffff08e224 */ /* 0x000fe400078e0a08 */
[----:B------:R-:W-:-:S03]  /*ed90*/  IMAD R6, R0, R6, R12 ;  /* 0x0000000600067224 */ /* 0x000fc600078e020c */
[----:B------:R0:W-:Y:S01]  /*eda0*/  STL [R1+0x94], R8 ;  /* 0x0000940801007387 */ /* 0x0001e20000100800 */
[----:B------:R-:W-:-:S05]  /*edb0*/  IABS R2, R19 ;  /* 0x0000001300027213 */ /* 0x000fca0000000000 */
[----:B------:R-:W-:-:S04]  /*edc0*/  IMAD.HI.U32 R4, R5, R2, RZ ;  /* 0x0000000205047227 */ /* 0x000fc800078e00ff */
[----:B------:R-:W-:Y:S02]  /*edd0*/  IMAD.MOV R7, RZ, RZ, -R4 ;  /* 0x000000ffff077224 */ /* 0x000fe400078e0a04 */
[----:B0-----:R-:W-:-:S04]  /*ede0*/  IMAD.MOV.U32 R8, RZ, RZ, R9 ;  /* 0x000000ffff087224 */ /* 0x001fc800078e0009 */
[----:B------:R-:W-:Y:S01]  /*edf0*/  @!P1 IMAD.MOV R8, RZ, RZ, -R8 ;  /* 0x000000ffff089224 */ /* 0x000fe200078e0a08 */
[----:B--2---:R-:W-:Y:S02]  /*ee00*/  ISETP.GE.AND P2, PT, R11, RZ, PT ;  /* 0x000000ff0b00720c */ /* 0x004fe40003f46270 */
[----:B------:R-:W-:Y:S01]  /*ee10*/  IABS R12, R11 ;  /* 0x0000000b000c7213 */ /* 0x000fe20000000000 */
[----:B------:R-:W-:Y:S02]  /*ee20*/  IMAD.MOV.U32 R11, RZ, RZ, R29 ;  /* 0x000000ffff0b7224 */ /* 0x000fe400078e001d */
[----:B------:R-:W2:Y:S01]  /*ee30*/  LDL.LU R29, [R1+0x4a4] ;  /* 0x0004a400011d7983 */ /* 0x000ea20000300800 */
[----:B------:R-:W-:Y:S02]  /*ee40*/  IABS R4, R18 ;  /* 0x0000001200047213 */ /* 0x000fe40000000000 */
[----:B------:R-:W-:Y:S01]  /*ee50*/  ISETP.GE.AND P3, PT, R18, RZ, PT ;  /* 0x000000ff1200720c */ /* 0x000fe20003f66270 */
[----:B------:R-:W-:-:S02]  /*ee60*/  IMAD.MOV.U32 R18, RZ, RZ, R25 ;  /* 0x000000ffff127224 */ /* 0x000fc400078e0019 */
[----:B------:R-:W4:Y:S01]  /*ee70*/  LDL.LU R25, [R1+0x4a8] ;  /* 0x0004a80001197983 */ /* 0x000f220000300800 */
[----:B------:R-:W-:Y:S02]  /*ee80*/  IABS R14, R24 ;  /* 0x00000018000e7213 */ /* 0x000fe40000000000 */
[----:B------:R-:W-:Y:S02]  /*ee90*/  ISETP.GE.AND P1, PT, R24, RZ, PT ;  /* 0x000000ff1800720c */ /* 0x000fe40003f26270 */
[----:B------:R-:W5:Y:S01]  /*eea0*/  LDL.LU R24, [R1+0x4ac] ;  /* 0x0004ac0001187983 */ /* 0x000f620000300800 */
[C---:B------:R-:W-:Y:S01]  /*eeb0*/  ISETP.GT.U32.AND P4, PT, R0.reuse, R6, PT ;  /* 0x000000060000720c */ /* 0x040fe20003f84070 */
[----:B------:R-:W-:Y:S02]  /*eec0*/  IMAD R2, R0, R7, R2 ;  /* 0x0000000700027224 */ /* 0x000fe400078e0202 */
[----:B------:R-:W-:-:S10]  /*eed0*/  IMAD.HI.U32 R7, R5, R4, RZ ;  /* 0x0000000405077227 */ /* 0x000fd400078e00ff */
[----:B------:R-:W-:Y:S01]  /*eee0*/  @!P4 IMAD.IADD R6, R6, 0x1, -R0 ;  /* 0x000000010606c824 */ /* 0x000fe200078e0a00 */
[----:B------:R-:W-:-:S04]  /*eef0*/  ISETP.GT.U32.AND P4, PT, R0, R2, PT ;  /* 0x000000020000720c */ /* 0x000fc80003f84070 */
[C---:B------:R-:W-:Y:S01]  /*ef00*/  ISETP.GT.U32.AND P6, PT, R0.reuse, R6, PT ;  /* 0x000000060000720c */ /* 0x040fe20003fc4070 */
[----:B------:R-:W-:Y:S01]  /*ef10*/  IMAD.MOV R7, RZ, RZ, -R7 ;  /* 0x000000ffff077224 */ /* 0x000fe200078e0a07 */
[----:B------:R-:W-:Y:S02]  /*ef20*/  ISETP.GE.AND P5, PT, R19, RZ, PT ;  /* 0x000000ff1300720c */ /* 0x000fe40003fa6270 */
[----:B------:R-:W5:Y:S01]  /*ef30*/  LDL.LU R19, [R1+0x4b0] ;  /* 0x0004b00001137983 */ /* 0x000f620000300800 */
[----:B------:R-:W-:-:S04]  /*ef40*/  IMAD R4, R0, R7, R4 ;  /* 0x0000000700047224 */ /* 0x000fc800078e0204 */
[----:B------:R-:W-:Y:S02]  /*ef50*/  @!P4 IMAD.IADD R2, R2, 0x1, -R0 ;  /* 0x000000010202c824 */ /* 0x000fe400078e0a00 */
[----:B------:R-:W-:-:S03]  /*ef60*/  IMAD.HI.U32 R7, R5, R12, RZ ;  /* 0x0000000c05077227 */ /* 0x000fc600078e00ff */
[----:B------:R-:W-:Y:S01]  /*ef70*/  ISETP.GT.U32.AND P4, PT, R0, R2, PT ;  /* 0x000000020000720c */ /* 0x000fe20003f84070 */
[----:B------:R-:W-:Y:S01]  /*ef80*/  @!P6 IMAD.IADD R6, R6, 0x1, -R0 ;  /* 0x000000010606e824 */ /* 0x000fe200078e0a00 */
[----:B------:R-:W-:Y:S01]  /*ef90*/  ISETP.GT.U32.AND P6, PT, R0, R4, PT ;  /* 0x000000040000720c */ /* 0x000fe20003fc4070 */
[----:B------:R-:W-:-:S04]  /*efa0*/  IMAD.MOV R7, RZ, RZ, -R7 ;  /* 0x000000ffff077224 */ /* 0x000fc800078e0a07 */
[----:B------:R-:W-:Y:S01]  /*efb0*/  IMAD R12, R0, R7, R12 ;  /* 0x00000007000c7224 */ /* 0x000fe200078e020c */
[----:B------:R0:W-:Y:S05]  /*efc0*/  STL [R1+0xb4], R8 ;  /* 0x0000b40801007387 */ /* 0x0001ea0000100800 */
[--C-:B------:R-:W-:Y:S01]  /*efd0*/  @!P4 IMAD.IADD R2, R2, 0x1, -R0.reuse ;  /* 0x000000010202c824 */ /* 0x100fe200078e0a00 */
[----:B------:R-:W-:Y:S01]  /*efe0*/  ISETP.GT.U32.AND P4, PT, R0, R12, PT ;  /* 0x0000000c0000720c */ /* 0x000fe20003f84070 */
[----:B------:R-:W-:Y:S02]  /*eff0*/  @!P6 IMAD.IADD R4, R4, 0x1, -R0 ;  /* 0x000000010404e824 */ /* 0x000fe400078e0a00 */
[----:B0-----:R-:W-:-:S03]  /*f000*/  IMAD.HI.U32 R8, R5, R14, RZ ;  /* 0x0000000e05087227 */ /* 0x001fc600078e00ff */
[C---:B------:R-:W-:Y:S01]  /*f010*/  ISETP.GT.U32.AND P6, PT, R0.reuse, R4, PT ;  /* 0x000000040000720c */ /* 0x040fe20003fc4070 */
[----:B------:R-:W-:Y:S02]  /*f020*/  IMAD.MOV.U32 R9, RZ, RZ, R6 ;  /* 0x000000ffff097224 */ /* 0x000fe400078e0006 */
[----:B------:R-:W-:Y:S02]  /*f030*/  IMAD.MOV R6, RZ, RZ, -R8 ;  /* 0x000000ffff067224 */ /* 0x000fe400078e0a08 */
[----:B------:R-:W-:Y:S02]  /*f040*/  @!P0 IMAD.MOV R9, RZ, RZ, -R9 ;  /* 0x000000ffff098224 */ /* 0x000fe400078e0a09 */
[----:B------:R-:W-:Y:S02]  /*f050*/  IMAD R14, R0, R6, R14 ;  /* 0x00000006000e7224 */ /* 0x000fe400078e020e */
[----:B------:R-:W-:Y:S02]  /*f060*/  IMAD.MOV.U32 R13, RZ, RZ, R2 ;  /* 0x000000ffff0d7224 */ /* 0x000fe400078e0002 */
[----:B------:R-:W-:Y:S01]  /*f070*/  @!P4 IMAD.IADD R12, R12, 0x1, -R0 ;  /* 0x000000010c0cc824 */ /* 0x000fe200078e0a00 */
[----:B------:R-:W-:Y:S01]  /*f080*/  STL [R1+0xbc], R9 ;  /* 0x0000bc0901007387 */ /* 0x000fe20000100800 */
[----:B------:R-:W-:Y:S01]  /*f090*/  @!P5 IMAD.MOV R13, RZ, RZ, -R13 ;  /* 0x000000ffff0dd224 */ /* 0x000fe200078e0a0d */
[----:B------:R-:W-:-:S02]  /*f0a0*/  ISETP.GT.U32.AND P5, PT, R0, R14, PT ;  /* 0x0000000e0000720c */ /* 0x000fc40003fa4070 */
[----:B------:R-:W-:Y:S01]  /*f0b0*/  ISETP.GT.U32.AND P4, PT, R0, R12, PT ;  /* 0x0000000c0000720c */ /* 0x000fe20003f84070 */
[----:B------:R-:W-:-:S04]  /*f0c0*/  @!P6 IMAD.IADD R4, R4, 0x1, -R0 ;  /* 0x000000010404e824 */ /* 0x000fc800078e0a00 */
[----:B------:R-:W-:-:S04]  /*f0d0*/  IMAD.MOV.U32 R15, RZ, RZ, R4 ;  /* 0x000000ffff0f7224 */ /* 0x000fc800078e0004 */
[----:B------:R-:W-:Y:S02]  /*f0e0*/  @!P3 IMAD.MOV R15, RZ, RZ, -R15 ;  /* 0x000000ffff0fb224 */ /* 0x000fe400078e0a0f */
[--C-:B------:R-:W-:Y:S02]  /*f0f0*/  @!P5 IMAD.IADD R14, R14, 0x1, -R0.reuse ;  /* 0x000000010e0ed824 */ /* 0x100fe400078e0a00 */
[----:B------:R-:W-:Y:S01]  /*f100*/  @!P4 IMAD.IADD R12, R12, 0x1, -R0 ;  /* 0x000000010c0cc824 */ /* 0x000fe200078e0a00 */
[----:B------:R-:W-:Y:S04]  /*f110*/  STL [R1+0xc0], R13 ;  /* 0x0000c00d01007387 */ /* 0x000fe80000100800 */
[----:B------:R0:W-:Y:S02]  /*f120*/  STL [R1+0xb8], R15 ;  /* 0x0000b80f01007387 */ /* 0x0001e40000100800 */
[----:B0-----:R-:W-:-:S04]  /*f130*/  IMAD.MOV.U32 R15, RZ, RZ, R12 ;  /* 0x000000ffff0f7224 */ /* 0x001fc800078e000c */
[----:B------:R-:W-:-:S05]  /*f140*/  @!P2 IMAD.MOV R15, RZ, RZ, -R15 ;  /* 0x000000ffff0fa224 */ /* 0x000fca00078e0a0f */
[----:B------:R-:W-:Y:S01]  /*f150*/  STL [R1+0xb0], R15 ;  /* 0x0000b00f01007387 */ /* 0x000fe20000100800 */
[----:B---3--:R-:W-:-:S05]  /*f160*/  IABS R10, R20 ;  /* 0x00000014000a7213 */ /* 0x008fca0000000000 */
[----:B------:R-:W-:Y:S01]  /*f170*/  IMAD.HI.U32 R8, R5, R10, RZ ;  /* 0x0000000a05087227 */ /* 0x000fe200078e00ff */
[----:B--2---:R-:W-:-:S05]  /*f180*/  IABS R7, R29 ;  /* 0x0000001d00077213 */ /* 0x004fca0000000000 */
[----:B------:R-:W-:-:S04]  /*f190*/  IMAD.HI.U32 R9, R5, R7, RZ ;  /* 0x0000000705097227 */ /* 0x000fc800078e00ff */
[----:B------:R-:W-:-:S04]  /*f1a0*/  IMAD.MOV R9, RZ, RZ, -R9 ;  /* 0x000000ffff097224 */ /* 0x000fc800078e0a09 */
[----:B------:R-:W-:-:S05]  /*f1b0*/  IMAD R7, R0, R9, R7 ;  /* 0x0000000900077224 */ /* 0x000fca00078e0207 */
[----:B------:R-:W-:Y:S02]  /*f1c0*/  ISETP.GT.U32.AND P5, PT, R0, R7, PT ;  /* 0x000000070000720c */ /* 0x000fe40003fa4070 */
[----:B------:R-:W-:Y:S02]  /*f1d0*/  ISETP.GE.AND P2, PT, R29, RZ, PT ;  /* 0x000000ff1d00720c */ /* 0x000fe40003f46270 */
[----:B------:R-:W2:Y:S09]  /*f1e0*/  LDL.LU R29, [R1+0x4c0] ;  /* 0x0004c000011d7983 */ /* 0x000eb20000300800 */
[----:B------:R-:W-:-:S05]  /*f1f0*/  @!P5 IMAD.IADD R7, R7, 0x1, -R0 ;  /* 0x000000010707d824 */ /* 0x000fca00078e0a00 */
[----:B------:R-:W-:Y:S02]  /*f200*/  ISETP.GT.U32.AND P5, PT, R0, R7, PT ;  /* 0x000000070000720c */ /* 0x000fe40003fa4070 */
[----:B----4-:R-:W-:-:S11]  /*f210*/  IABS R6, R25 ;  /* 0x0000001900067213 */ /* 0x010fd60000000000 */
[----:B------:R-:W-:Y:S01]  /*f220*/  @!P5 IMAD.IADD R7, R7, 0x1, -R0 ;  /* 0x000000010707d824 */ /* 0x000fe200078e0a00 */
[----:B------:R-:W-:Y:S02]  /*f230*/  ISETP.GE.AND P5, PT, R25, RZ, PT ;  /* 0x000000ff1900720c */ /* 0x000fe40003fa6270 */
[----:B------:R-:W3:Y:S01]  /*f240*/  LDL.LU R25, [R1+0x4c4] ;  /* 0x0004c40001197983 */ /* 0x000ee20000300800 */
[----:B------:R-:W-:Y:S02]  /*f250*/  IMAD.MOV R8, RZ, RZ, -R8 ;  /* 0x000000ffff087224 */ /* 0x000fe400078e0a08 */
[----:B------:R-:W-:-:S04]  /*f260*/  IMAD.HI.U32 R2, R5, R6, RZ ;  /* 0x0000000605027227 */ /* 0x000fc800078e00ff */
[C---:B------:R-:W-:Y:S01]  /*f270*/  IMAD R10, R0.reuse, R8, R10 ;  /* 0x00000008000a7224 */ /* 0x040fe200078e020a */
[----:B-----5:R-:W-:Y:S01]  /*f280*/  IABS R8, R24 ;  /* 0x0000001800087213 */ /* 0x020fe20000000000 */
[----:B------:R-:W-:Y:S01]  /*f290*/  IMAD.MOV R2, RZ, RZ, -R2 ;  /* 0x000000ffff027224 */ /* 0x000fe200078e0a02 */
[----:B------:R-:W-:-:S03]  /*f2a0*/  ISETP.GT.U32.AND P3, PT, R0, R14, PT ;  /* 0x0000000e0000720c */ /* 0x000fc60003f64070 */
[----:B------:R-:W-:Y:S02]  /*f2b0*/  IMAD R6, R0, R2, R6 ;  /* 0x0000000200067224 */ /* 0x000fe400078e0206 */
[----:B------:R-:W-:-:S04]  /*f2c0*/  IMAD.HI.U32 R2, R5, R8, RZ ;  /* 0x0000000805027227 */ /* 0x000fc800078e00ff */
[----:B------:R-:W-:-:S04]  /*f2d0*/  IMAD.MOV R2, RZ, RZ, -R2 ;  /* 0x000000ffff027224 */ /* 0x000fc800078e0a02 */
[----:B------:R-:W-:Y:S02]  /*f2e0*/  IMAD R8, R0, R2, R8 ;  /* 0x0000000200087224 */ /* 0x000fe400078e0208 */
[----:B------:R-:W-:-:S03]  /*f2f0*/  @!P3 IMAD.IADD R14, R14, 0x1, -R0 ;  /* 0x000000010e0eb824 */ /* 0x000fc600078e0a00 */
[----:B------:R-:W-:Y:S01]  /*f300*/  ISETP.GT.U32.AND P3, PT, R0, R8, PT ;  /* 0x000000080000720c */ /* 0x000fe20003f64070 */
[----:B------:R-:W-:-:S05]  /*f310*/  @!P1 IMAD.MOV R14, RZ, RZ, -R14 ;  /* 0x000000ffff0e9224 */ /* 0x000fca00078e0a0e */
[----:B------:R-:W-:Y:S07]  /*f320*/  STL [R1+0x9c], R14 ;  /* 0x00009c0e01007387 */ /* 0x000fee0000100800 */
[----:B------:R-:W-:Y:S01]  /*f330*/  @!P3 IMAD.IADD R8, R8, 0x1, -R0 ;  /* 0x000000010808b824 */ /* 0x000fe200078e0a00 */
[----:B------:R-:W-:Y:S02]  /*f340*/  ISETP.GE.AND P3, PT, R24, RZ, PT ;  /* 0x000000ff1800720c */ /* 0x000fe40003f66270 */
[----:B------:R-:W4:Y:S01]  /*f350*/  LDL.LU R24, [R1+0x4bc] ;  /* 0x0004bc0001187983 */ /* 0x000f220000300800 */
[----:B------:R-:W-:-:S02]  /*f360*/  ISETP.GT.U32.AND P6, PT, R0, R10, PT ;  /* 0x0000000a0000720c */ /* 0x000fc40003fc4070 */
[----:B------:R-:W-:Y:S02]  /*f370*/  ISETP.GT.U32.AND P4, PT, R0, R6, PT ;  /* 0x000000060000720c */ /* 0x000fe40003f84070 */
[----:B------:R-:W-:-:S09]  /*f380*/  IABS R9, R19 ;  /* 0x0000001300097213 */ /* 0x000fd20000000000 */
[----:B------:R-:W-:Y:S02]  /*f390*/  @!P6 IMAD.IADD R10, R10, 0x1, -R0 ;  /* 0x000000010a0ae824 */ /* 0x000fe400078e0a00 */
[----:B------:R-:W-:-:S03]  /*f3a0*/  IMAD.HI.U32 R13, R5, R9, RZ ;  /* 0x00000009050d7227 */ /* 0x000fc600078e00ff */
[----:B------:R-:W-:Y:S01]  /*f3b0*/  ISETP.GT.U32.AND P6, PT, R0, R10, PT ;  /* 0x0000000a0000720c */ /* 0x000fe20003fc4070 */
[----:B------:R-:W-:Y:S02]  /*f3c0*/  IMAD.MOV R13, RZ, RZ, -R13 ;  /* 0x000000ffff0d7224 */ /* 0x000fe400078e0a0d */
[----:B------:R-:W-:Y:S02]  /*f3d0*/  @!P4 IMAD.IADD R6, R6, 0x1, -R0 ;  /* 0x000000010606c824 */ /* 0x000fe400078e0a00 */
[----:B------:R-:W-:-:S03]  /*f3e0*/  IMAD R9, R0, R13, R9 ;  /* 0x0000000d00097224 */ /* 0x000fc600078e0209 */
[----:B------:R-:W-:Y:S02]  /*f3f0*/  ISETP.GT.U32.AND P4, PT, R0, R6, PT ;  /* 0x000000060000720c */ /* 0x000fe40003f84070 */
[----:B------:R-:W-:-:S03]  /*f400*/  IABS R4, R18 ;  /* 0x0000001200047213 */ /* 0x000fc60000000000 */
[----:B------:R-:W-:Y:S01]  /*f410*/  @!P6 IMAD.IADD R10, R10, 0x1, -R0 ;  /* 0x000000010a0ae824 */ /* 0x000fe200078e0a00 */
[----:B------:R-:W-:Y:S02]  /*f420*/  ISETP.GT.U32.AND P6, PT, R0, R9, PT ;  /* 0x000000090000720c */ /* 0x000fe40003fc4070 */
[----:B------:R-:W-:Y:S01]  /*f430*/  IABS R2, R11 ;  /* 0x0000000b00027213 */ /* 0x000fe20000000000 */
[----:B------:R-:W-:-:S04]  /*f440*/  IMAD.HI.U32 R13, R5, R4, RZ ;  /* 0x00000004050d7227 */ /* 0x000fc800078e00ff */
[----:B------:R-:W-:Y:S01]  /*f450*/  IMAD.HI.U32 R12, R5, R2, RZ ;  /* 0x00000002050c7227 */ /* 0x000fe200078e00ff */
[----:B------:R-:W-:Y:S02]  /*f460*/  ISETP.GE.AND P0, PT, R20, RZ, PT ;  /* 0x000000ff1400720c */ /* 0x000fe40003f06270 */
[----:B------:R-:W-:Y:S01]  /*f470*/  ISETP.GT.U32.AND P1, PT, R0, R8, PT ;  /* 0x000000080000720c */ /* 0x000fe20003f24070 */
[----:B------:R-:W-:Y:S01]  /*f480*/  IMAD.MOV R13, RZ, RZ, -R13 ;  /* 0x000000ffff0d7224 */ /* 0x000fe200078e0a0d */
[----:B------:R-:W0:Y:S01]  /*f490*/  LDC R20, c[0x0][0x23c] ;  /* 0x00008f00ff147b82 */ /* 0x000e220000000800 */
[----:B------:R-:W-:Y:S02]  /*f4a0*/  IMAD.MOV R12, RZ, RZ, -R12 ;  /* 0x000000ffff0c7224 */ /* 0x000fe400078e0a0c */
[--C-:B------:R-:W-:Y:S02]  /*f4b0*/  @!P4 IMAD.IADD R6, R6, 0x1, -R0.reuse ;  /* 0x000000010606c824 */ /* 0x100fe400078e0a00 */
[----:B------:R-:W-:-:S02]  /*f4c0*/  @!P6 IMAD.IADD R9, R9, 0x1, -R0 ;  /* 0x000000010909e824 */ /* 0x000fc400078e0a00 */
[C---:B------:R-:W-:Y:S02]  /*f4d0*/  IMAD R4, R0.reuse, R13, R4 ;  /* 0x0000000d00047224 */ /* 0x040fe400078e0204 */
[C---:B------:R-:W-:Y:S02]  /*f4e0*/  IMAD R2, R0.reuse, R12, R2 ;  /* 0x0000000c00027224 */ /* 0x040fe400078e0202 */
[----:B------:R-:W-:Y:S01]  /*f4f0*/  IMAD.MOV.U32 R12, RZ, RZ, R6 ;  /* 0x000000ffff0c7224 */ /* 0x000fe200078e0006 */
[C---:B------:R-:W-:Y:S02]  /*f500*/  ISETP.GT.U32.AND P6, PT, R0.reuse, R9, PT ;  /* 0x000000090000720c */ /* 0x040fe40003fc4070 */
[C---:B------:R-:W-:Y:S01]  /*f510*/  ISETP.GT.U32.AND P4, PT, R0.reuse, R4, PT ;  /* 0x000000040000720c */ /* 0x040fe20003f84070 */
[----:B------:R-:W-:Y:S01]  /*f520*/  @!P5 IMAD.MOV R12, RZ, RZ, -R12 ;  /* 0x000000ffff0cd224 */ /* 0x000fe200078e0a0c */
[----:B------:R-:W-:Y:S01]  /*f530*/  ISETP.GT.U32.AND P5, PT, R0, R2, PT ;  /* 0x000000020000720c */ /* 0x000fe20003fa4070 */
[----:B------:R-:W-:Y:S01]  /*f540*/  @!P0 IMAD.MOV R10, RZ, RZ, -R10 ;  /* 0x000000ffff0a8224 */ /* 0x000fe200078e0a0a */
[----:B------:R-:W-:Y:S01]  /*f550*/  ISETP.GE.AND P0, PT, R19, RZ, PT ;  /* 0x000000ff1300720c */ /* 0x000fe20003f06270 */
[----:B------:R-:W-:Y:S01]  /*f560*/  @!P1 IMAD.IADD R8, R8, 0x1, -R0 ;  /* 0x0000000108089824 */ /* 0x000fe200078e0a00 */
[----:B------:R-:W-:-:S05]  /*f570*/  ISETP.GE.AND P1, PT, R11, RZ, PT ;  /* 0x000000ff0b00720c */ /* 0x000fca0003f26270 */
[--C-:B------:R-:W-:Y:S02]  /*f580*/  @!P6 IMAD.IADD R9, R9, 0x1, -R0.reuse ;  /* 0x000000010909e824 */ /* 0x100fe400078e0a00 */
[--C-:B------:R-:W-:Y:S02]  /*f590*/  @!P4 IMAD.IADD R4, R4, 0x1, -R0.reuse ;  /* 0x000000010404c824 */ /* 0x100fe400078e0a00 */
[----:B------:R-:W-:Y:S02]  /*f5a0*/  @!P5 IMAD.IADD R2, R2, 0x1, -R0 ;  /* 0x000000010202d824 */ /* 0x000fe400078e0a00 */
[----:B------:R-:W-:Y:S01]  /*f5b0*/  IMAD.MOV.U32 R11, RZ, RZ, R9 ;  /* 0x000000ffff0b7224 */ /* 0x000fe200078e0009 */
[C---:B------:R-:W-:Y:S01]  /*f5c0*/  ISETP.GT.U32.AND P5, PT, R0.reuse, R4, PT ;  /* 0x000000040000720c */ /* 0x040fe20003fa4070 */
[----:B------:R-:W-:Y:S02]  /*f5d0*/  @!P2 IMAD.MOV R7, RZ, RZ, -R7 ;  /* 0x000000ffff07a224 */ /* 0x000fe400078e0a07 */
[----:B------:R-:W-:Y:S01]  /*f5e0*/  @!P3 IMAD.MOV R8, RZ, RZ, -R8 ;  /* 0x000000ffff08b224 */ /* 0x000fe200078e0a08 */
[----:B------:R-:W-:Y:S01]  /*f5f0*/  ISETP.GT.U32.AND P3, PT, R0, R2, PT ;  /* 0x000000020000720c */ /* 0x000fe20003f64070 */
[----:B------:R-:W-:Y:S01]  /*f600*/  @!P0 IMAD.MOV R11, RZ, RZ, -R11 ;  /* 0x000000ffff0b8224 */ /* 0x000fe200078e0a0b */
[----:B------:R-:W-:Y:S04]  /*f610*/  STL [R1+0xa4], R10 ;  /* 0x0000a40a01007387 */ /* 0x000fe80000100800 */
[----:B------:R-:W-:Y:S01]  /*f620*/  STL [R1+0xa8], R7 ;  /* 0x0000a80701007387 */ /* 0x000fe20000100800 */
[----:B------:R-:W-:-:S03]  /*f630*/  ISETP.GE.AND P2, PT, R18, RZ, PT ;  /* 0x000000ff1200720c */ /* 0x000fc60003f46270 */
[----:B------:R-:W-:Y:S04]  /*f640*/  STL [R1+0xac], R12 ;  /* 0x0000ac0c01007387 */ /* 0x000fe80000100800 */
[----:B------:R-:W-:Y:S04]  /*f650*/  STL [R1+0x22c], R8 ;  /* 0x00022c0801007387 */ /* 0x000fe80000100800 */
[----:B------:R1:W-:Y:S01]  /*f660*/  STL [R1+0x228], R11 ;  /* 0x0002280b01007387 */ /* 0x0003e20000100800 */
[--C-:B------:R-:W-:Y:S02]  /*f670*/  @!P5 IMAD.IADD R4, R4, 0x1, -R0.reuse ;  /* 0x000000010404d824 */ /* 0x100fe400078e0a00 */
[----:B------:R-:W-:Y:S01]  /*f680*/  @!P3 IMAD.IADD R2, R2, 0x1, -R0 ;  /* 0x000000010202b824 */ /* 0x000fe200078e0a00 */
[----:B-1----:R-:W5:Y:S01]  /*f690*/  LDL.LU R11, [R1+0x4d8] ;  /* 0x0004d800010b7983 */ /* 0x002f620000300800 */
[----:B------:R-:W-:-:S04]  /*f6a0*/  IMAD.MOV.U32 R14, RZ, RZ, R4 ;  /* 0x000000ffff0e7224 */ /* 0x000fc800078e0004 */
[----:B------:R-:W-:Y:S01]  /*f6b0*/  @!P2 IMAD.MOV R14, RZ, RZ, -R14 ;  /* 0x000000ffff0ea224 */ /* 0x000fe200078e0a0e */
[----:B------:R-:W-:-:S04]  /*f6c0*/  IABS R12, R22 ;  /* 0x00000016000c7213 */ /* 0x000fc80000000000 */
[----:B------:R-:W-:Y:S01]  /*f6d0*/  STL [R1+0x204], R14 ;  /* 0x0002040e01007387 */ /* 0x000fe20000100800 */
[----:B------:R-:W-:Y:S02]  /*f6e0*/  ISETP.GE.AND P2, PT, R22, RZ, PT ;  /* 0x000000ff1600720c */ /* 0x000fe40003f46270 */
[----:B--2---:R-:W-:-:S05]  /*f6f0*/  IABS R6, R29 ;  /* 0x0000001d00067213 */ /* 0x004fca0000000000 */
[----:B------:R-:W-:-:S04]  /*f700*/  IMAD.HI.U32 R10, R5, R6, RZ ;  /* 0x00000006050a7227 */ /* 0x000fc800078e00ff */
[----:B------:R-:W-:Y:S02]  /*f710*/  IMAD.MOV R9, RZ, RZ, -R10 ;  /* 0x000000ffff097224 */ /* 0x000fe400078e0a0a */
[----:B------:R-:W-:-:S04]  /*f720*/  IMAD.MOV.U32 R10, RZ, RZ, R2 ;  /* 0x000000ffff0a7224 */ /* 0x000fc800078e0002 */
[----:B------:R-:W-:Y:S01]  /*f730*/  @!P1 IMAD.MOV R10, RZ, RZ, -R10 ;  /* 0x000000ffff0a9224 */ /* 0x000fe200078e0a0a */
[----:B------:R-:W-:-:S04]  /*f740*/  ISETP.GE.AND P6, PT, R29, RZ, PT ;  /* 0x000000ff1d00720c */ /* 0x000fc80003fc6270 */
[----:B------:R1:W-:Y:S04]  /*f750*/  STL [R1+0x20c], R10 ;  /* 0x00020c0a01007387 */ /* 0x0003e80000100800 */
[----:B------:R-:W2:Y:S01]  /*f760*/  LDL.LU R29, [R1+0x4dc] ;  /* 0x0004dc00011d7983 */ /* 0x000ea20000300800 */
[----:B---3--:R-:W-:Y:S02]  /*f770*/  IABS R7, R25 ;  /* 0x0000001900077213 */ /* 0x008fe40000000000 */
[----:B------:R-:W-:Y:S02]  /*f780*/  ISETP.GE.AND P4, PT, R25, RZ, PT ;  /* 0x000000ff1900720c */ /* 0x000fe40003f86270 */
[----:B------:R-:W3:Y:S04]  /*f790*/  LDL.LU R25, [R1+0x4e0] ;  /* 0x0004e00001197983 */ /* 0x000ee80000300800 */
[----:B------:R-:W3:Y:S01]  /*f7a0*/  LDL R22, [R1+0xd30] ;  /* 0x000d300001167983 */ /* 0x000ee20000100800 */
[----:B------:R-:W-:-:S02]  /*f7b0*/  ISETP.GE.AND P1, PT, R26, RZ, PT ;  /* 0x000000ff1a00720c */ /* 0x000fc40003f26270 */
[----:B-1----:R-:W-:Y:S02]  /*f7c0*/  IABS R10, R26 ;  /* 0x0000001a000a7213 */ /* 0x002fe40000000000 */
[----:B------:R-:W3:Y:S01]  /*f7d0*/  LDL.LU R26, [R1+0x4e4] ;  /* 0x0004e400011a7983 */ /* 0x000ee20000300800 */
[----:B------:R-:W-:-:S05]  /*f7e0*/  IMAD R6, R0, R9, R6 ;  /* 0x0000000900067224 */ /* 0x000fca00078e0206 */
[----:B------:R-:W-:Y:S01]  /*f7f0*/  ISETP.GT.U32.AND P5, PT, R0, R6, PT ;  /* 0x000000060000720c */ /* 0x000fe20003fa4070 */
[----:B------:R-:W-:-:S04]  /*f800*/  IMAD.HI.U32 R8, R5, R7, RZ ;  /* 0x0000000705087227 */ /* 0x000fc800078e00ff */
[----:B------:R-:W-:-:S08]  /*f810*/  IMAD.MOV R8, RZ, RZ, -R8 ;  /* 0x000000ffff087224 */ /* 0x000fd000078e0a08 */
[----:B------:R-:W-:Y:S02]  /*f820*/  @!P5 IMAD.IADD R6, R6, 0x1, -R0 ;  /* 0x000000010606d824 */ /* 0x000fe400078e0a00 */
[----:B------:R-:W-:-:S03]  /*f830*/  IMAD R7, R0, R8, R7 ;  /* 0x0000000800077224 */ /* 0x000fc600078e0207 */
[----:B------:R-:W-:Y:S02]  /*f840*/  ISETP.GT.U32.AND P5, PT, R0, R6, PT ;  /* 0x000000060000720c */ /* 0x000fe40003fa4070 */
[----:B----4-:R-:W-:-:S05]  /*f850*/  IABS R13, R24 ;  /* 0x00000018000d7213 */ /* 0x010fca0000000000 */
[----:B------:R-:W-:Y:S01]  /*f860*/  IMAD.HI.U32 R8, R5, R13, RZ ;  /* 0x0000000d05087227 */ /* 0x000fe200078e00ff */
[----:B------:R-:W-:-:S03]  /*f870*/  ISETP.GT.U32.AND P3, PT, R0, R7, PT ;  /* 0x000000070000720c */ /* 0x000fc60003f64070 */
[----:B------:R-:W-:-:S04]  /*f880*/  IMAD.MOV R8, RZ, RZ, -R8 ;  /* 0x000000ffff087224 */ /* 0x000fc800078e0a08 */
[----:B------:R-:W-:Y:S02]  /*f890*/  IMAD R13, R0, R8, R13 ;  /* 0x00000008000d7224 */ /* 0x000fe400078e020d */
[----:B------:R-:W-:-:S03]  /*f8a0*/  @!P5 IMAD.IADD R6, R6, 0x1, -R0 ;  /* 0x000000010606d824 */ /* 0x000fc600078e0a00 */
[----:B------:R-:W-:Y:S01]  /*f8b0*/  ISETP.GT.U32.AND P5, PT, R0, R13, PT ;  /* 0x0000000d0000720c */ /* 0x000fe20003fa4070 */
[----:B------:R-:W-:Y:S02]  /*f8c0*/  @!P3 IMAD.IADD R7, R7, 0x1, -R0 ;  /* 0x000000010707b824 */ /* 0x000fe400078e0a00 */
[----:B------:R-:W-:-:S03]  /*f8d0*/  IMAD.HI.U32 R14, R5, R12, RZ ;  /* 0x0000000c050e7227 */ /* 0x000fc600078e00ff */
[----:B------:R-:W-:Y:S01]  /*f8e0*/  ISETP.GT.U32.AND P3, PT, R0, R7, PT ;  /* 0x000000070000720c */ /* 0x000fe20003f64070 */
[----:B------:R-:W-:Y:S01]  /*f8f0*/  IMAD.MOV R14, RZ, RZ, -R14 ;  /* 0x000000ffff0e7224 */ /* 0x000fe200078e0a0e */
[----:B------:R-:W-:-:S05]  /*f900*/  IABS R9, R23 ;  /* 0x0000001700097213 */ /* 0x000fca0000000000 */
[----:B------:R-:W-:Y:S02]  /*f910*/  @!P5 IMAD.IADD R13, R13, 0x1, -R0 ;  /* 0x000000010d0dd824 */ /* 0x000fe400078e0a00 */
[C---:B------:R-:W-:Y:S02]  /*f920*/  IMAD R12, R0.reuse, R14, R12 ;  /* 0x0000000e000c7224 */ /* 0x040fe400078e020c */
[----:B------:R-:W-:Y:S01]  /*f930*/  IMAD.HI.U32 R14, R5, R9, RZ ;  /* 0x00000009050e7227 */ /* 0x000fe200078e00ff */
[----:B------:R-:W-:-:S03]  /*f940*/  ISETP.GT.U32.AND P5, PT, R0, R13, PT ;  /* 0x0000000d0000720c */ /* 0x000fc60003fa4070 */
[----:B------:R-:W-:Y:S02]  /*f950*/  @!P3 IMAD.IADD R7, R7, 0x1, -R0 ;  /* 0x000000010707b824 */ /* 0x000fe400078e0a00 */
[----:B------:R-:W-:Y:S02]  /*f960*/  IMAD.MOV R14, RZ, RZ, -R14 ;  /* 0x000000ffff0e7224 */ /* 0x000fe400078e0a0e */
[----:B------:R-:W-:Y:S02]  /*f970*/  IMAD.MOV.U32 R16, RZ, RZ, R7 ;  /* 0x000000ffff107224 */ /* 0x000fe400078e0007 */
[----:B------:R-:W-:-:S04]  /*f980*/  IMAD R7, R0, R14, R9 ;  /* 0x0000000e00077224 */ /* 0x000fc800078e0209 */
[----:B------:R-:W-:Y:S01]  /*f990*/  @!P5 IMAD.IADD R13, R13, 0x1, -R0 ;  /* 0x000000010d0dd824 */ /* 0x000fe200078e0a00 */
[C---:B------:R-:W-:Y:S02]  /*f9a0*/  ISETP.GT.U32.AND P5, PT, R0.reuse, R7, PT ;  /* 0x000000070000720c */ /* 0x040fe40003fa4070 */
[----:B------:R-:W-:Y:S02]  /*f9b0*/  IABS R2, R27 ;  /* 0x0000001b00027213 */ /* 0x000fe40000000000 */
[----:B------:R-:W-:-:S09]  /*f9c0*/  ISETP.GT.U32.AND P3, PT, R0, R12, PT ;  /* 0x0000000c0000720c */ /* 0x000fd20003f64070 */
[--C-:B------:R-:W-:Y:S01]  /*f9d0*/  @!P5 IMAD.IADD R7, R7, 0x1, -R0.reuse ;  /* 0x000000010707d824 */ /* 0x100fe200078e0a00 */
[----:B------:R-:W-:Y:S02]  /*f9e0*/  ISETP.GE.AND P5, PT, R27, RZ, PT ;  /* 0x000000ff1b00720c */ /* 0x000fe40003fa6270 */
[----:B------:R-:W1:Y:S01]  /*f9f0*/  S2R R27, SR_TID.X ;  /* 0x00000000001b7919 */ /* 0x000e620000002100 */
[----:B------:R-:W-:Y:S01]  /*fa00*/  @!P3 IMAD.IADD R12, R12, 0x1, -R0 ;  /* 0x000000010c0cb824 */ /* 0x000fe200078e0a00 */
[----:B------:R-:W-:-:S04]  /*fa10*/  ISETP.GE.AND P0, PT, R24, RZ, PT ;  /* 0x000000ff1800720c */ /* 0x000fc80003f06270 */
[----:B------:R-:W-:Y:S01]  /*fa20*/  ISETP.GT.U32.AND P3, PT, R0, R12, PT ;  /* 0x0000000c0000720c */ /* 0x000fe20003f64070 */
[----:B------:R-:W-:-:S04]  /*fa30*/  IMAD.HI.U32 R4, R5, R10, RZ ;  /* 0x0000000a05047227 */ /* 0x000fc800078e00ff */
[----:B------:R-:W-:Y:S02]  /*fa40*/  IMAD.MOV.U32 R17, RZ, RZ, R6 ;  /* 0x000000ffff117224 */ /* 0x000fe400078e0006 */
[----:B------:R-:W-:Y:S02]  /*fa50*/  IMAD.MOV R4, RZ, RZ, -R4 ;  /* 0x000000ffff047224 */ /* 0x000fe400078e0a04 */
[----:B------:R-:W-:Y:S02]  /*fa60*/  IMAD.MOV.U32 R19, RZ, RZ, R13 ;  /* 0x000000ffff137224 */ /* 0x000fe400078e000d */
[----:B------:R-:W-:Y:S02]  /*fa70*/  @!P6 IMAD.MOV R17, RZ, RZ, -R17 ;  /* 0x000000ffff11e224 */ /* 0x000fe400078e0a11 */
[----:B------:R-:W-:Y:S02]  /*fa80*/  IMAD R10, R0, R4, R10 ;  /* 0x00000004000a7224 */ /* 0x000fe400078e020a */
[----:B------:R-:W-:-:S02]  /*fa90*/  @!P4 IMAD.MOV R16, RZ, RZ, -R16 ;  /* 0x000000ffff10c224 */ /* 0x000fc400078e0a10 */
[----:B------:R-:W-:Y:S02]  /*faa0*/  @!P3 IMAD.IADD R12, R12, 0x1, -R0 ;  /* 0x000000010c0cb824 */ /* 0x000fe400078e0a00 */
[----:B------:R-:W-:Y:S01]  /*fab0*/  @!P0 IMAD.MOV R19, RZ, RZ, -R19 ;  /* 0x000000ffff138224 */ /* 0x000fe200078e0a13 */
[----:B------:R-:W-:Y:S01]  /*fac0*/  STL [R1+0x98], R17 ;  /* 0x0000981101007387 */ /* 0x000fe20000100800 */
[----:B------:R-:W-:Y:S01]  /*fad0*/  ISETP.GT.U32.AND P6, PT, R0, R10, PT ;  /* 0x0000000a0000720c */ /* 0x000fe20003fc4070 */
[----:B------:R-:W-:Y:S02]  /*fae0*/  @!P2 IMAD.MOV R12, RZ, RZ, -R12 ;  /* 0x000000ffff0ca224 */ /* 0x000fe400078e0a0c */
[----:B------:R-:W-:Y:S01]  /*faf0*/  STL [R1+0x1e0], R16 ;  /* 0x0001e01001007387 */ /* 0x000fe20000100800 */
[----:B-1----:R-:W-:-:S03]  /*fb00*/  LOP3.LUT R27, R27, 0x3f, RZ, 0xc0, !PT ;  /* 0x0000003f1b1b7812 */ /* 0x002fc600078ec0ff */
[----:B------:R-:W4:Y:S04]  /*fb10*/  LDL.LU R24, [R1+0x4e8] ;  /* 0x0004e80001187983 */ /* 0x000f280000300800 */
[----:B------:R0:W-:Y:S04]  /*fb20*/  STL [R1+0x90], R19 ;  /* 0x0000901301007387 */ /* 0x0001e80000100800 */
[----:B------:R-:W-:Y:S01]  /*fb30*/  STL [R1+0x8c], R12 ;  /* 0x00008c0c01007387 */ /* 0x000fe20000100800 */
[----:B0-----:R-:W-:Y:S02]  /*fb40*/  IMAD R19, R27, R20, RZ ;  /* 0x000000141b137224 */ /* 0x001fe400078e02ff */
[----:B------:R-:W-:-:S02]  /*fb50*/  IMAD.MOV.U32 R27, RZ, RZ, R28 ;  /* 0x000000ffff1b7224 */ /* 0x000fc400078e001c */
[----:B------:R-:W-:Y:S02]  /*fb60*/  IMAD.MOV.U32 R28, RZ, RZ, R3 ;  /* 0x000000ffff1c7224 */ /* 0x000fe400078e0003 */
[----:B------:R-:W4:Y:S01]  /*fb70*/  LDL.LU R3, [R1+0x4ec] ;  /* 0x0004ec0001037983 */ /* 0x000f220000300800 */
[----:B------:R-:W-:Y:S01]  /*fb80*/  @!P6 IMAD.IADD R10, R10, 0x1, -R0 ;  /* 0x000000010a0ae824 */ /* 0x000fe200078e0a00 */
[----:B-----5:R-:W-:Y:S01]  /*fb90*/  IABS R8, R11 ;  /* 0x0000000b00087213 */ /* 0x020fe20000000000 */
[----:B------:R-:W-:-:S03]  /*fba0*/  IMAD.HI.U32 R15, R5, R2, RZ ;  /* 0x00000002050f7227 */ /* 0x000fc600078e00ff */
[----:B------:R-:W-:Y:S01]  /*fbb0*/  ISETP.GT.U32.AND P6, PT, R0, R10, PT ;  /* 0x0000000a0000720c */ /* 0x000fe20003fc4070 */
[----:B------:R-:W-:Y:S02]  /*fbc0*/  IMAD.MOV R6, RZ, RZ, -R15 ;  /* 0x000000ffff067224 */ /* 0x000fe400078e0a0f */
[----:B------:R-:W-:-:S04]  /*fbd0*/  IMAD.HI.U32 R4, R5, R8, RZ ;  /* 0x0000000805047227 */ /* 0x000fc800078e00ff */
[----:B------:R-:W-:Y:S02]  /*fbe0*/  IMAD R2, R0, R6, R2 ;  /* 0x0000000600027224 */ /* 0x000fe400078e0202 */
[----:B------:R-:W-:-:S03]  /*fbf0*/  IMAD.MOV R4, RZ, RZ, -R4 ;  /* 0x000000ffff047224 */ /* 0x000fc600078e0a04 */
[C---:B------:R-:W-:Y:S01]  /*fc00*/  ISETP.GT.U32.AND P3, PT, R0.reuse, R2, PT ;  /* 0x000000020000720c */ /* 0x040fe20003f64070 */
[----:B------:R-:W-:Y:S02]  /*fc10*/  IMAD R8, R0, R4, R8 ;  /* 0x0000000400087224 */ /* 0x000fe400078e0208 */
[----:B------:R-:W-:-:S03]  /*fc20*/  @!P6 IMAD.IADD R10, R10, 0x1, -R0 ;  /* 0x000000010a0ae824 */ /* 0x000fc600078e0a00 */
[----:B------:R-:W-:-:S07]  /*fc30*/  ISETP.GT.U32.AND P6, PT, R0, R8, PT ;  /* 0x000000080000720c */ /* 0x000fce0003fc4070 */
[----:B------:R-:W-:-:S05]  /*fc40*/  @!P3 IMAD.IADD R2, R2, 0x1, -R0 ;  /* 0x000000010202b824 */ /* 0x000fca00078e0a00 */
[----:B------:R-:W-:Y:S01]  /*fc50*/  ISETP.GT.U32.AND P2, PT, R0, R2, PT ;  /* 0x000000020000720c */ /* 0x000fe20003f44070 */
[----:B------:R-:W-:-:S05]  /*fc60*/  @!P6 IMAD.IADD R8, R8, 0x1, -R0 ;  /* 0x000000010808e824 */ /* 0x000fca00078e0a00 */
[----:B------:R-:W-:Y:S01]  /*fc70*/  ISETP.GT.U32.AND P6, PT, R0, R8, PT ;  /* 0x000000080000720c */ /* 0x000fe20003fc4070 */
[----:B------:R-:W-:-:S06]  /*fc80*/  @!P1 IMAD.MOV R10, RZ, RZ, -R10 ;  /* 0x000000ffff0a9224 */ /* 0x000fcc00078e0a0a */
[----:B------:R-:W-:Y:S01]  /*fc90*/  @!P2 IMAD.IADD R2, R2, 0x1, -R0 ;  /* 0x000000010202a824 */ /* 0x000fe200078e0a00 */
[----:B------:R-:W-:-:S05]  /*fca0*/  ISETP.GE.AND P4, PT, R23, RZ, PT ;  /* 0x000000ff1700720c */ /* 0x000fca0003f86270 */
[----:B------:R-:W-:Y:S01]  /*fcb0*/  @!P6 IMAD.IADD R8, R8, 0x1, -R0 ;  /* 0x000000010808e824 */ /* 0x000fe200078e0a00 */
[----:B------:R-:W-:Y:S04]  /*fcc0*/  STL [R1+0x88], R10 ;  /* 0x0000880a01007387 */ /* 0x000fe80000100800 */
[----:B------:R-:W5:Y:S01]  /*fcd0*/  LDL.LU R23, [R1+0x4f0] ;  /* 0x0004f00001177983 */ /* 0x000f620000300800 */
[----:B------:R-:W-:-:S13]  /*fce0*/  ISETP.GT.U32.AND P0, PT, R0, R7, PT ;  /* 0x000000070000720c */ /* 0x000fda0003f04070 */
[----:B------:R-:W-:-:S04]  /*fcf0*/  @!P0 IMAD.IADD R7, R7, 0x1, -R0 ;  /* 0x0000000107078824 */ /* 0x000fc800078e0a00 */
[----:B------:R-:W-:Y:S01]  /*fd00*/  @!P4 IMAD.MOV R7, RZ, RZ, -R7 ;  /* 0x000000ffff07c224 */ /* 0x000fe200078e0a07 */
[----:B--2---:R-:W-:Y:S02]  /*fd10*/  IABS R16, R29 ;  /* 0x0000001d00107213 */ /* 0x004fe40000000000 */
[----:B---3--:R-:W-:Y:S02]  /*fd20*/  IABS R6, R22 ;  /* 0x0000001600067213 */ /* 0x008fe40000000000 */
[----:B------:R-:W-:-:S03]  /*fd30*/  IABS R9, R25 ;  /* 0x0000001900097213 */ /* 0x000fc60000000000 */
[----:B------:R-:W-:-:S04]  /*fd40*/  IMAD.HI.U32 R18, R5, R6, RZ ;  /* 0x0000000605127227 */ /* 0x000fc800078e00ff */
[----:B------:R-:W-:Y:S02]  /*fd50*/  IMAD.MOV R18, RZ, RZ, -R18 ;  /* 0x000000ffff127224 */ /* 0x000fe400078e0a12 */
[----:B------:R-:W-:Y:S01]  /*fd60*/  IMAD.HI.U32 R4, R5, R9, RZ ;  /* 0x0000000905047227 */ /* 0x000fe200078e00ff */
[----:B------:R-:W-:-:S03]  /*fd70*/  IABS R14, R26 ;  /* 0x0000001a000e7213 */ /* 0x000fc60000000000 */
[----:B------:R-:W-:Y:S02]  /*fd80*/  IMAD R6, R0, R18, R6 ;  /* 0x0000001200067224 */ /* 0x000fe400078e0206 */
[----:B------:R-:W-:-:S04]  /*fd90*/  IMAD.HI.U32 R17, R5, R16, RZ ;  /* 0x0000001005117227 */ /* 0x000fc800078e00ff */
[----:B------:R-:W-:Y:S02]  /*fda0*/  IMAD.MOV R18, RZ, RZ, -R4 ;  /* 0x000000ffff127224 */ /* 0x000fe400078e0a04 */
[----:B------:R-:W-:-:S04]  /*fdb0*/  IMAD.HI.U32 R15, R5, R14, RZ ;  /* 0x0000000e050f7227 */ /* 0x000fc800078e00ff */
[----:B------:R-:W-:Y:S02]  /*fdc0*/  IMAD.MOV R17, RZ, RZ, -R17 ;  /* 0x000000ffff117224 */ /* 0x000fe400078e0a11 */
[C---:B------:R-:W-:Y:S02]  /*fdd0*/  IMAD R9, R0.reuse, R18, R9 ;  /* 0x0000001200097224 */ /* 0x040fe400078e0209 */
[C---:B------:R-:W-:Y:S02]  /*fde0*/  IMAD R4, R0.reuse, R17, R16 ;  /* 0x0000001100047224 */ /* 0x040fe400078e0210 */
[----:B------:R-:W-:Y:S01]  /*fdf0*/  IMAD.MOV R15, RZ, RZ, -R15 ;  /* 0x000000ffff0f7224 */ /* 0x000fe200078e0a0f */
[----:B------:R-:W-:Y:S01]  /*fe00*/  ISETP.GT.U32.AND P2, PT, R0, R9, PT ;  /* 0x000000090000720c */ /* 0x000fe20003f44070 */
[----:B------:R-:W-:Y:S02]  /*fe10*/  IMAD R16, R20, 0x40, R19 ;  /* 0x0000004014107824 */ /* 0x000fe400078e0213 */
[----:B------:R-:W-:Y:S01]  /*fe20*/  IMAD R13, R0, R15, R14 ;  /* 0x0000000f000d7224 */ /* 0x000fe200078e020e */
[----:B------:R-:W-:-:S02]  /*fe30*/  IADD3 R14, P1, R19, UR4, RZ ;  /* 0x00000004130e7c10 */ /* 0x000fc4000ff3e0ff */
[C---:B------:R-:W-:Y:S01]  /*fe40*/  IADD3 R21, P6, R16.reuse, UR4, RZ ;  /* 0x0000000410157c10 */ /* 0x040fe2000ffde0ff */
[----:B------:R-:W-:Y:S01]  /*fe50*/  @!P5 IMAD.MOV R2, RZ, RZ, -R2 ;  /* 0x000000ffff02d224 */ /* 0x000fe200078e0a02 */
[----:B------:R-:W-:Y:S01]  /*fe60*/  LEA.HI.X.SX32 R19, R19, UR5, 0x1, P1 ;  /* 0x0000000513137c11 */ /* 0x000fe200088f0eff */
[----:B------:R-:W-:Y:S01]  /*fe70*/  STL [R1+0x2fe4], R14 ;  /* 0x002fe40e01007387 */ /* 0x000fe20000100800 */
[----:B------:R-:W-:Y:S01]  /*fe80*/  LEA.HI.X.SX32 R16, R16, UR5, 0x1, P6 ;  /* 0x0000000510107c11 */ /* 0x000fe2000b0f0eff */
[----:B------:R-:W-:Y:S02]  /*fe90*/  ULDC UR4, c[0x0][0x234] ;  /* 0x00008d0000047ab9 */ /* 0x000fe40000000800 */
[----:B------:R-:W-:Y:S01]  /*fea0*/  STL [R1+0x2fe8], R21 ;  /* 0x002fe81501007387 */ /* 0x000fe20000100800 */
[----:B------:R-:W-:Y:S01]  /*feb0*/  @!P2 IMAD.IADD R9, R9, 0x1, -R0 ;  /* 0x000000010909a824 */ /* 0x000fe200078e0a00 */
[----:B------:R-:W-:Y:S02]  /*fec0*/  ISETP.GE.AND P2, PT, R22, RZ, PT ;  /* 0x000000ff1600720c */ /* 0x000fe40003f46270 */
[----:B------:R-:W-:Y:S04]  /*fed0*/  STL [R1+0x2fd8], R19 ;  /* 0x002fd81301007387 */ /* 0x000fe80000100800 */
[----:B------:R-:W-:Y:S04]  /*fee0*/  STL [R1+0x2fdc], R16 ;  /* 0x002fdc1001007387 */ /* 0x000fe80000100800 */
[----:B------:R-:W2:Y:S01]  /*fef0*/  LDL.LU R22, [R1+0x4fc] ;  /* 0x0004fc0001167983 */ /* 0x000ea20000300800 */
[----:B------:R-:W-:-:S03]  /*ff00*/  ISETP.GE.AND P6, PT, R11, RZ, PT ;  /* 0x000000ff0b00720c */ /* 0x000fc60003fc6270 */
[----:B------:R0:W-:Y:S02]  /*ff10*/  STL [R1+0x190], R7 ;  /* 0x0001900701007387 */ /* 0x0001e40000100800 */
[----:B0-----:R-:W-:-:S08]  /*ff20*/  IMAD.MOV.U32 R7, RZ, RZ, R8 ;  /* 0x000000ffff077224 */ /* 0x001fd000078e0008 */
[----:B------:R-:W-:Y:S01]  /*ff30*/  @!P6 IMAD.MOV R7, RZ, RZ, -R7 ;  /* 0x000000ffff07e224 */ /* 0x000fe200078e0a07 */
[----:B------:R4:W-:Y:S01]  /*ff40*/  STL [R1+0x80], R2 ;  /* 0x0000800201007387 */ /* 0x0009e20000100800 */
[----:B------:R-:W-:-:S03]  /*ff50*/  ISETP.GE.AND P6, PT, R26, RZ, PT ;  /* 0x000000ff1a00720c */ /* 0x000fc60003fc6270 */
[----:B------:R-:W-:Y:S04]  /*ff60*/  STL [R1+0x188], R7 ;  /* 0x0001880701007387 */ /* 0x000fe80000100800 */
[----:B------:R-:W3:Y:S01]  /*ff70*/  LDL.LU R26, [R1+0x504] ;  /* 0x00050400011a7983 */ /* 0x000ee20000300800 */
[----:B------:R-:W-:-:S13]  /*ff80*/  ISETP.GT.U32.AND P3, PT, R0, R6, PT ;  /* 0x000000060000720c */ /* 0x000fda0003f64070 */
[----:B------:R-:W-:-:S05]  /*ff90*/  @!P3 IMAD.IADD R6, R6, 0x1, -R0 ;  /* 0x000000010606b824 */ /* 0x000fca00078e0a00 */
[C---:B------:R-:W-:Y:S02]  /*ffa0*/  ISETP.GT.U32.AND P3, PT, R0.reuse, R6, PT ;  /* 0x000000060000720c */ /* 0x040fe40003f64070 */
[C---:B------:R-:W-:Y:S02]  /*ffb0*/  ISETP.GT.U32.AND P0, PT, R0.reuse, R4, PT ;  /* 0x000000040000720c */ /* 0x040fe40003f04070 */
[----:B------:R-:W-:-:S09]  /*ffc0*/  ISETP.GT.U32.AND P4, PT, R0, R9, PT ;  /* 0x000000090000720c */ /* 0x000fd20003f84070 */
[----:B------:R-:W-:-:S04]  /*ffd0*/  @!P3 IMAD.IADD R6, R6, 0x1, -R0 ;  /* 0x000000010606b824 */ /* 0x000fc800078e0a00 */
[----:B------:R-:W-:Y:S02]  /*ffe0*/  @!P2 IMAD.MOV R6, RZ, RZ, -R6 ;  /* 0x000000ffff06a224 */ /* 0x000fe400078e0a06 */
[--C-:B------:R-:W-:Y:S01]  /*fff0*/  @!P0 IMAD.IADD R4, R4, 0x1, -R0.reuse ;  /* 0x0000000104048824 */ /* 0x100fe200078e0a00 */
[----:B------:R-:W-:Y:S01]  /*10000*/  ISETP.GE.AND P0, PT, R25, RZ, PT ;  /* 0x000000ff1900720c */ /* 0x000fe20003f06270 */
[----:B------:R-:W-:Y:S01]  /*10010*/  @!P4 IMAD.IADD R9, R9, 0x1, -R0 ;  /* 0x000000010909c824 */ /* 0x000fe200078e0a00 */
[----:B------:R0:W-:Y:S04]  /*10020*/  STL [R1+0x78], R6 ;  /* 0x0000780601007387 */ /* 0x0001e80000100800 */
[----:B------:R-:W5:Y:S01]  /*10030*/  LDL.LU R25, [R1+0x4f4] ;  /* 0x0004f40001197983 */ /* 0x000f620000300800 */
[----:B------:R-:W-:-:S02]  /*10040*/  ISETP.GT.U32.AND P1, PT, R0, R13, PT ;  /* 0x0000000d0000720c */ /* 0x000fc40003f24070 */
[----:B----4-:R-:W-:Y:S02]  /*10050*/  IABS R2, R3 ;  /* 0x0000000300027213 */ /* 0x010fe40000000000 */
[----:B------:R-:W-:Y:S02]  /*10060*/  ISETP.GE.AND P4, PT, R3, RZ, PT ;  /* 0x000000ff0300720c */ /* 0x000fe40003f86270 */
[----:B------:R-:W4:Y:S07]  /*10070*/  LDL.LU R3, [R1+0x4f8] ;  /* 0x0004f80001037983 */ /* 0x000f2e0000300800 */
[----:B------:R-:W-:Y:S01]  /*10080*/  @!P1 IMAD.IADD R13, R13, 0x1, -R0 ;  /* 0x000000010d0d9824 */ /* 0x000fe200078e0a00 */
[----:B------:R-:W-:-:S02]  /*10090*/  ISETP.GT.U32.AND P1, PT, R0, R4, PT ;  /* 0x000000040000720c */ /* 0x000fc40003f24070 */
[----:B------:R-:W-:Y:S02]  /*100a0*/  ISETP.GE.AND P3, PT, R29, RZ, PT ;  /* 0x000000ff1d00720c */ /* 0x000fe40003f66270 */
[----:B------:R-:W-:-:S05]  /*100b0*/  IABS R12, R24 ;  /* 0x00000018000c7213 */ /* 0x000fca0000000000 */
[----:B------:R-:W-:-:S04]  /*100c0*/  IMAD.HI.U32 R10, R5, R12, RZ ;  /* 0x0000000c050a7227 */ /* 0x000fc800078e00ff */
[----:B------:R-:W-:-:S04]  /*100d0*/  @!P1 IMAD.IADD R4, R4, 0x1, -R0 ;  /* 0x0000000104049824 */ /* 0x000fc800078e0a00 */
[----:B------:R-:W-:Y:S02]  /*100e0*/  IMAD.MOV.U32 R11, RZ, RZ, R4 ;  /* 0x000000ffff0b7224 */ /* 0x000fe400078e0004 */
[----:B------:R-:W-:Y:S02]  /*100f0*/  IMAD.MOV R10, RZ, RZ, -R10 ;  /* 0x000000ffff0a7224 */ /* 0x000fe400078e0a0a */
[----:B------:R-:W-:Y:S01]  /*10100*/  @!P3 IMAD.MOV R11, RZ, RZ, -R11 ;  /* 0x000000ffff0bb224 */ /* 0x000fe200078e0a0b */
[----:B------:R-:W-:Y:S01]  /*10110*/  ISETP.GE.AND P1, PT, R24, RZ, PT ;  /* 0x000000ff1800720c */ /* 0x000fe20003f26270 */
[----:B------:R-:W-:-:S03]  /*10120*/  IMAD R8, R0, R10, R12 ;  /* 0x0000000a00087224 */ /* 0x000fc600078e020c */
[----:B------:R1:W-:Y:S04]  /*10130*/  STL [R1+0x180], R11 ;  /* 0x0001800b01007387 */ /* 0x0003e80000100800 */
[----:B------:R-:W4:Y:S01]  /*10140*/  LDL.LU R24, [R1+0x500] ;  /* 0x0005000001187983 */ /* 0x000f220000300800 */
[----:B------:R-:W-:Y:S01]  /*10150*/  ISETP.GT.U32.AND P2, PT, R0, R8, PT ;  /* 0x000000080000720c */ /* 0x000fe20003f44070 */
[----:B------:R-:W-:-:S05]  /*10160*/  @!P0 IMAD.MOV R9, RZ, RZ, -R9 ;  /* 0x000000ffff098224 */ /* 0x000fca00078e0a09 */
[----:B------:R-:W-:Y:S07]  /*10170*/  STL [R1+0x74], R9 ;  /* 0x0000740901007387 */ /* 0x000fee0000100800 */
[----:B------:R-:W-:Y:S01]  /*10180*/  @!P2 IMAD.IADD R8, R8, 0x1, -R0 ;  /* 0x000000010808a824 */ /* 0x000fe200078e0a00 */
[----:B------:R-:W-:Y:S01]  /*10190*/  ISETP.GT.U32.AND P5, PT, R0, R13, PT ;  /* 0x0000000d0000720c */ /* 0x000fe20003fa4070 */
[----:B0-----:R-:W-:-:S04]  /*101a0*/  IMAD.HI.U32 R6, R5, R2, RZ ;  /* 0x0000000205067227 */ /* 0x001fc800078e00ff */
[----:B------:R-:W-:-:S08]  /*101b0*/  IMAD.MOV R6, RZ, RZ, -R6 ;  /* 0x000000ffff067224 */ /* 0x000fd000078e0a06 */
[----:B------:R-:W-:-:S04]  /*101c0*/  @!P5 IMAD.IADD R13, R13, 0x1, -R0 ;  /* 0x000000010d0dd824 */ /* 0x000fc800078e0a00 */
[----:B-1----:R-:W-:-:S04]  /*101d0*/  IMAD.MOV.U32 R11, RZ, RZ, R13 ;  /* 0x000000ffff0b7224 */ /* 0x002fc800078e000d */
[----:B------:R-:W-:Y:S02]  /*101e0*/  @!P6 IMAD.MOV R11, RZ, RZ, -R11 ;  /* 0x000000ffff0be224 */ /* 0x000fe400078e0a0b */
[----:B------:R-:W-:Y:S01]  /*101f0*/  IMAD R2, R0, R6, R2 ;  /* 0x0000000600027224 */ /* 0x000fe200078e0202 */
[----:B--2---:R-:W-:Y:S02]  /*10200*/  IABS R10, R22 ;  /* 0x00000016000a7213 */ /* 0x004fe40000000000 */
[----:B------:R-:W-:Y:S02]  /*10210*/  ISETP.GE.AND P2, PT, R22, RZ, PT ;  /* 0x000000ff1600720c */ /* 0x000fe40003f46270 */
[----:B------:R-:W2:Y:S04]  /*10220*/  LDL.LU R22, [R1+0x508] ;  /* 0x0005080001167983 */ /* 0x000ea80000300800 */
[----:B------:R0:W-:Y:S01]  /*10230*/  STL [R1+0x70], R11 ;  /* 0x0000700b01007387 */ /* 0x0001e20000100800 */
[----:B---3--:R-:W-:-:S02]  /*10240*/  ISETP.GE.AND P6, PT, R26, RZ, PT ;  /* 0x000000ff1a00720c */ /* 0x008fc40003fc6270 */
[----:B------:R-:W-:Y:S02]  /*10250*/  IABS R6, R26 ;  /* 0x0000001a00067213 */ /* 0x000fe40000000000 */
[----:B------:R-:W3:Y:S01]  /*10260*/  LDL.LU R26, [R1+0x50c] ;  /* 0x00050c00011a7983 */ /* 0x000ee20000300800 */
[----:B-----5:R-:W-:Y:S02]  /*10270*/  IABS R7, R23 ;  /* 0x0000001700077213 */ /* 0x020fe40000000000 */
[----:B------:R-:W-:-:S03]  /*10280*/  ISETP.GT.U32.AND P3, PT, R0, R8, PT ;  /* 0x000000080000720c */ /* 0x000fc60003f64070 */
[----:B------:R-:W-:-:S04]  /*10290*/  IMAD.HI.U32 R4, R5, R7, RZ ;  /* 0x0000000705047227 */ /* 0x000fc800078e00ff */
[----:B------:R-:W-:-:S04]  /*102a0*/  IMAD.MOV R4, RZ, RZ, -R4 ;  /* 0x000000ffff047224 */ /* 0x000fc800078e0a04 */
[C---:B------:R-:W-:Y:S01]  /*102b0*/  IMAD R7, R0.reuse, R4, R7 ;  /* 0x0000000400077224 */ /* 0x040fe200078e0207 */
[----:B------:R-:W-:Y:S01]  /*102c0*/  ISETP.GT.U32.AND P0, PT, R0, R2, PT ;  /* 0x000000020000720c */ /* 0x000fe20003f04070 */
[----:B------:R-:W-:-:S04]  /*102d0*/  IMAD.HI.U32 R12, R5, R10, RZ ;  /* 0x0000000a050c7227 */ /* 0x000fc800078e00ff */
[----:B------:R-:W-:Y:S01]  /*102e0*/  @!P3 IMAD.IADD R8, R8, 0x1, -R0 ;  /* 0x000000010808b824 */ /* 0x000fe200078e0a00 */
[C---:B------:R-:W-:Y:S01]  /*102f0*/  ISETP.GT.U32.AND P3, PT, R0.reuse, R7, PT ;  /* 0x000000070000720c */ /* 0x040fe20003f64070 */
[----:B------:R-:W-:Y:S02]  /*10300*/  IMAD.MOV R12, RZ, RZ, -R12 ;  /* 0x000000ffff0c7224 */ /* 0x000fe400078e0a0c */
[----:B0-----:R-:W-:Y:S02]  /*10310*/  IMAD.MOV.U32 R11, RZ, RZ, R8 ;  /* 0x000000ffff0b7224 */ /* 0x001fe400078e0008 */
[----:B------:R-:W-:Y:S02]  /*10320*/  IMAD R10, R0, R12, R10 ;  /* 0x0000000c000a7224 */ /* 0x000fe400078e020a */
[----:B------:R-:W-:Y:S02]  /*10330*/  @!P1 IMAD.MOV R11, RZ, RZ, -R11 ;  /* 0x000000ffff0b9224 */ /* 0x000fe400078e0a0b */
[----:B------:R-:W-:Y:S01]  /*10340*/  @!P0 IMAD.IADD R2, R2, 0x1, -R0 ;  /* 0x0000000102028824 */ /* 0x000fe200078e0a00 */
[----:B------:R-:W-:-:S03]  /*10350*/  ISETP.GT.U32.AND P1, PT, R0, R10, PT ;  /* 0x0000000a0000720c */ /* 0x000fc60003f24070 */
[----:B------:R-:W-:Y:S01]  /*10360*/  @!P3 IMAD.IADD R7, R7, 0x1, -R0 ;  /* 0x000000010707b824 */ /* 0x000fe200078e0a00 */
[----:B------:R-:W-:-:S04]  /*10370*/  ISETP.GT.U32.AND P0, PT, R0, R2, PT ;  /* 0x000000020000720c */ /* 0x000fc80003f04070 */
[----:B------:R-:W-:Y:S02]  /*10380*/  ISETP.GT.U32.AND P3, PT, R0, R7, PT ;  /* 0x000000070000720c */ /* 0x000fe40003f64070 */
[----:B------:R-:W-:-:S03]  /*10390*/  ISETP.GE.AND P5, PT, R23, RZ, PT ;  /* 0x000000ff1700720c */ /* 0x000fc60003fa6270 */
[--C-:B------:R-:W-:Y:S01]  /*103a0*/  @!P1 IMAD.IADD R10, R10, 0x1, -R0.reuse ;  /* 0x000000010a0a9824 */ /* 0x100fe200078e0a00 */
[----:B------:R0:W-:Y:S03]  /*103b0*/  STL [R1+0x158], R11 ;  /* 0x0001580b01007387 */ /* 0x0001e60000100800 */
[--C-:B------:R-:W-:Y:S01]  /*103c0*/  @!P0 IMAD.IADD R2, R2, 0x1, -R0.reuse ;  /* 0x0000000102028824 */ /* 0x100fe200078e0a00 */
[----:B------:R-:W-:Y:S01]  /*103d0*/  ISETP.GT.U32.AND P1, PT, R0, R10, PT ;  /* 0x0000000a0000720c */ /* 0x000fe20003f24070 */
[----:B------:R-:W5:Y:S02]  /*103e0*/  LDL.LU R14, [R1+0x510] ;  /* 0x00051000010e7983 */ /* 0x000f640000300800 */
[----:B------:R-:W-:Y:S02]  /*103f0*/  @!P3 IMAD.IADD R7, R7, 0x1, -R0 ;  /* 0x000000010707b824 */ /* 0x000fe400078e0a00 */
[----:B------:R-:W-:Y:S01]  /*10400*/  IMAD.MOV.U32 R17, RZ, RZ, R2 ;  /* 0x000000ffff117224 */ /* 0x000fe200078e0002 */
[----:B------:R-:W5:Y:S01]  /*10410*/  LDL.LU R23, [R1+0x514] ;  /* 0x0005140001177983 */ /* 0x000f620000300800 */
[----:B------:R-:W-:-:S02]  /*10420*/  IMAD.MOV.U32 R16, RZ, RZ, R7 ;  /* 0x000000ffff107224 */ /* 0x000fc400078e0007 */
[----:B------:R-:W-:Y:S01]  /*10430*/  @!P4 IMAD.MOV R17, RZ, RZ, -R17 ;  /* 0x000000ffff11c224 */ /* 0x000fe200078e0a11 */
[----:B0-----:R-:W5:Y:S01]  /*10440*/  LDL.LU R11, [R1+0x518] ;  /* 0x00051800010b7983 */ /* 0x001f620000300800 */
[----:B------:R-:W-:Y:S02]  /*10450*/  @!P5 IMAD.MOV R16, RZ, RZ, -R16 ;  /* 0x000000ffff10d224 */ /* 0x000fe400078e0a10 */
[----:B------:R-:W-:Y:S01]  /*10460*/  @!P1 IMAD.IADD R10, R10, 0x1, -R0 ;  /* 0x000000010a0a9824 */ /* 0x000fe200078e0a00 */
[----:B------:R-:W-:Y:S04]  /*10470*/  STL [R1+0x108], R17 ;  /* 0x0001081101007387 */ /* 0x000fe80000100800 */
[----:B------:R-:W-:Y:S01]  /*10480*/  STL [R1+0x10c], R16 ;  /* 0x00010c1001007387 */ /* 0x000fe20000100800 */
[----:B----4-:R-:W-:-:S02]  /*10490*/  IABS R4, R3 ;  /* 0x0000000300047213 */ /* 0x010fc40000000000 */
[----:B------:R-:W-:Y:S02]  /*104a0*/  ISETP.GE.AND P1, PT, R3, RZ, PT ;  /* 0x000000ff0300720c */ /* 0x000fe40003f26270 */
[----:B------:R-:W4:Y:S01]  /*104b0*/  LDL.LU R3, [R1+0x51c] ;  /* 0x00051c0001037983 */ /* 0x000f220000300800 */
[----:B------:R-:W-:-:S04]  /*104c0*/  IMAD.HI.U32 R15, R5, R6, RZ ;  /* 0x00000006050f7227 */ /* 0x000fc800078e00ff */
[----:B------:R-:W-:-:S04]  /*104d0*/  IMAD.MOV R15, RZ, RZ, -R15 ;  /* 0x000000ffff0f7224 */ /* 0x000fc800078e0a0f */
[----:B------:R-:W-:-:S05]  /*104e0*/  IMAD R6, R0, R15, R6 ;  /* 0x0000000f00067224 */ /* 0x000fca00078e0206 */
[----:B------:R-:W-:Y:S02]  /*104f0*/  ISETP.GT.U32.AND P0, PT, R0, R6, PT ;  /* 0x000000060000720c */ /* 0x000fe40003f04070 */
[----:B------:R-:W-:-:S11]  /*10500*/  IABS R9, R25 ;  /* 0x0000001900097213 */ /* 0x000fd60000000000 */
[----:B------:R-:W-:Y:S02]  /*10510*/  @!P0 IMAD.IADD R6, R6, 0x1, -R0 ;  /* 0x0000000106068824 */ /* 0x000fe400078e0a00 */
[----:B------:R-:W-:-:S03]  /*10520*/  IMAD.HI.U32 R8, R5, R9, RZ ;  /* 0x0000000905087227 */ /* 0x000fc600078e00ff */
[----:B------:R-:W-:Y:S01]  /*10530*/  ISETP.GT.U32.AND P0, PT, R0, R6, PT ;  /* 0x000000060000720c */ /* 0x000fe20003f04070 */
[----:B------:R-:W-:Y:S02]  /*10540*/  IMAD.MOV R8, RZ, RZ, -R8 ;  /* 0x000000ffff087224 */ /* 0x000fe400078e0a08 */
[----:B------:R-:W-:-:S04]  /*10550*/  IMAD.HI.U32 R12, R5, R4, RZ ;  /* 0x00000004050c7227 */ /* 0x000fc800078e00ff */
[----:B------:R-:W-:Y:S02]  /*10560*/  @!P2 IMAD.MOV R10, RZ, RZ, -R10 ;  /* 0x000000ffff0aa224 */ /* 0x000fe400078e0a0a */
[----:B------:R-:W-:Y:S02]  /*10570*/  IMAD R8, R0, R8, R9 ;  /* 0x0000000800087224 */ /* 0x000fe400078e0209 */
[----:B------:R-:W-:Y:S01]  /*10580*/  IMAD.MOV R9, RZ, RZ, -R12 ;  /* 0x000000ffff097224 */ /* 0x000fe200078e0a0c */
[----:B------:R-:W-:Y:S01]  /*10590*/  IABS R13, R24 ;  /* 0x00000018000d7213 */ /* 0x000fe20000000000 */
[----:B------:R-:W-:Y:S01]  /*105a0*/  @!P0 IMAD.IADD R6, R6, 0x1, -R0 ;  /* 0x0000000106068824 */ /* 0x000fe200078e0a00 */
[----:B------:R-:W-:Y:S01]  /*105b0*/  STL [R1+0x110], R10 ;  /* 0x0001100a01007387 */ /* 0x000fe20000100800 */
[----:B------:R-:W-:Y:S01]  /*105c0*/  ISETP.GE.AND P0, PT, R24, RZ, PT ;  /* 0x000000ff1800720c */ /* 0x000fe20003f06270 */
[C---:B------:R-:W-:Y:S02]  /*105d0*/  IMAD R4, R0.reuse, R9, R4 ;  /* 0x0000000900047224 */ /* 0x040fe400078e0204 */
[----:B------:R-:W4:Y:S01]  /*105e0*/  LDL.LU R24, [R1+0x520] ;  /* 0x0005200001187983 */ /* 0x000f220000300800 */
[----:B------:R-:W-:-:S02]  /*105f0*/  ISETP.GT.U32.AND P3, PT, R0, R8, PT ;  /* 0x000000080000720c */ /* 0x000fc40003f64070 */
[----:B------:R-:W-:-:S11]  /*10600*/  ISETP.GT.U32.AND P4, PT, R0, R4, PT ;  /* 0x000000040000720c */ /* 0x000fd60003f84070 */
[--C-:B------:R-:W-:Y:S02]  /*10610*/  @!P3 IMAD.IADD R8, R8, 0x1, -R0.reuse ;  /* 0x000000010808b824 */ /* 0x100fe400078e0a00 */
[----:B------:R-:W-:-:S03]  /*10620*/  @!P4 IMAD.IADD R4, R4, 0x1, -R0 ;  /* 0x000000010404c824 */ /* 0x000fc600078e0a00 */
[C---:B------:R-:W-:Y:S02]  /*10630*/  ISETP.GT.U32.AND P4, PT, R0.reuse, R8, PT ;  /* 0x000000080000720c */ /* 0x040fe40003f84070 */
[----:B------:R-:W-:Y:S02]  /*10640*/  ISETP.GT.U32.AND P2, PT, R0, R4, PT ;  /* 0x000000040000720c */ /* 0x000fe40003f44070 */
[----:B------:R-:W-:Y:S01]  /*10650*/  ISETP.GE.AND P5, PT, R25, RZ, PT ;  /* 0x000000ff1900720c */ /* 0x000fe20003fa6270 */
[----:B------:R-:W-:-:S08]  /*10660*/  @!P6 IMAD.MOV R6, RZ, RZ, -R6 ;  /* 0x000000ffff06e224 */ /* 0x000fd000078e0a06 */
[--C-:B------:R-:W-:Y:S02]  /*10670*/  @!P4 IMAD.IADD R8, R8, 0x1, -R0.reuse ;  /* 0x000000010808c824 */ /* 0x100fe400078e0a00 */
[----:B------:R-:W-:-:S04]  /*10680*/  @!P2 IMAD.IADD R4, R4, 0x1, -R0 ;  /* 0x000000010404a824 */ /* 0x000fc800078e0a00 */
[----:B------:R-:W-:Y:S01]  /*10690*/  @!P1 IMAD.MOV R4, RZ, RZ, -R4 ;  /* 0x000000ffff049224 */ /* 0x000fe200078e0a04 */
[----:B--2---:R-:W-:-:S05]  /*106a0*/  IABS R9, R22 ;  /* 0x0000001600097213 */ /* 0x004fca0000000000 */
[----:B------:R-:W-:-:S04]  /*106b0*/  IMAD.HI.U32 R7, R5, R9, RZ ;  /* 0x0000000905077227 */ /* 0x000fc800078e00ff */
[----:B------:R-:W-:-:S04]  /*106c0*/  IMAD.MOV R7, RZ, RZ, -R7 ;  /* 0x000000ffff077224 */ /* 0x000fc800078e0a07 */
[----:B------:R-:W-:Y:S01]  /*106d0*/  IMAD R9, R0, R7, R9 ;  /* 0x0000000700097224 */ /* 0x000fe200078e0209 */
[----:B------:R-:W-:Y:S02]  /*106e0*/  ISETP.GE.AND P2, PT, R22, RZ, PT ;  /* 0x000000ff1600720c */ /* 0x000fe40003f46270 */
[----:B------:R-:W2:Y:S02]  /*106f0*/  LDL.LU R22, [R1+0x524] ;  /* 0x0005240001167983 */ /* 0x000ea40000300800 */
[----:B------:R-:W-:Y:S02]  /*10700*/  ISETP.GT.U32.AND P4, PT, R0, R9, PT ;  /* 0x000000090000720c */ /* 0x000fe40003f84070 */
[----:B------:R0:W-:Y:S02]  /*10710*/  STL [R1+0x48], R6 ;  /* 0x0000480601007387 */ /* 0x0001e40000100800 */
[----:B0-----:R-:W-:-:S04]  /*10720*/  IMAD.MOV.U32 R6, RZ, RZ, R8 ;  /* 0x000000ffff067224 */ /* 0x001fc800078e0008 */
[----:B------:R-:W-:Y:S01]  /*10730*/  @!P5 IMAD.MOV R6, RZ, RZ, -R6 ;  /* 0x000000ffff06d224 */ /* 0x000fe200078e0a06 */
[----:B---3--:R-:W-:-:S04]  /*10740*/  IABS R18, R26 ;  /* 0x0000001a00127213 */ /* 0x008fc80000000000 */
[----:B------:R-:W-:Y:S01]  /*10750*/  @!P4 IMAD.IADD R9, R9, 0x1, -R0 ;  /* 0x000000010909c824 */ /* 0x000fe200078e0a00 */
[----:B------:R-:W-:Y:S01]  /*10760*/  ISETP.GE.AND P4, PT, R26, RZ, PT ;  /* 0x000000ff1a00720c */ /* 0x000fe20003f86270 */
[----:B------:R-:W-:Y:S01]  /*10770*/  IMAD.MOV.U32 R26, RZ, RZ, R28 ;  /* 0x000000ffff1a7224 */ /* 0x000fe200078e001c */
[----:B------:R0:W-:Y:S04]  /*10780*/  STL [R1+0x44], R6 ;  /* 0x0000440601007387 */ /* 0x0001e80000100800 */
[----:B------:R-:W3:Y:S04]  /*10790*/  LDL.LU R28, [R1+0x528] ;  /* 0x00052800011c7983 */ /* 0x000ee80000300800 */
[----:B------:R-:W-:Y:S04]  /*107a0*/  STL [R1+0x40], R4 ;  /* 0x0000400401007387 */ /* 0x000fe80000100800 */
[----:B------:R-:W3:Y:S01]  /*107b0*/  LDL.LU R29, [R1+0x52c] ;  /* 0x00052c00011d7983 */ /* 0x000ee20000300800 */
[----:B------:R-:W-:-:S04]  /*107c0*/  IMAD.MOV.U32 R12, RZ, RZ, R13 ;  /* 0x000000ffff0c7224 */ /* 0x000fc800078e000d */
[----:B------:R-:W-:-:S04]  /*107d0*/  IMAD.HI.U32 R13, R5, R12, RZ ;  /* 0x0000000c050d7227 */ /* 0x000fc800078e00ff */
[----:B------:R-:W-:-:S04]  /*107e0*/  IMAD.MOV R13, RZ, RZ, -R13 ;  /* 0x000000ffff0d7224 */ /* 0x000fc800078e0a0d */
[----:B------:R-:W-:-:S05]  /*107f0*/  IMAD R2, R0, R13, R12 ;  /* 0x0000000d00027224 */ /* 0x000fca00078e020c */
[----:B------:R-:W-:Y:S01]  /*10800*/  ISETP.GT.U32.AND P3, PT, R0, R2, PT ;  /* 0x000000020000720c */ /* 0x000fe20003f64070 */
[----:B------:R-:W-:-:S12]  /*10810*/  IMAD.HI.U32 R10, R5, R18, RZ ;  /* 0x00000012050a7227 */ /* 0x000fd800078e00ff */
[----:B------:R-:W-:-:S05]  /*10820*/  @!P3 IMAD.IADD R2, R2, 0x1, -R0 ;  /* 0x000000010202b824 */ /* 0x000fca00078e0a00 */
[----:B------:R-:W-:Y:S01]  /*10830*/  ISETP.GT.U32.AND P3, PT, R0, R2, PT ;  /* 0x000000020000720c */ /* 0x000fe20003f64070 */
[----:B------:R-:W-:-:S04]  /*10840*/  IMAD.MOV R10, RZ, RZ, -R10 ;  /* 0x000000ffff0a7224 */ /* 0x000fc800078e0a0a */
[----:B------:R-:W-:Y:S01]  /*10850*/  IMAD R18, R0, R10, R18 ;  /* 0x0000000a00127224 */ /* 0x000fe200078e0212 */
[----:B-----5:R-:W-:-:S07]  /*10860*/  IABS R25, R14 ;  /* 0x0000000e00197213 */ /* 0x020fce0000000000 */
[----:B------:R-:W-:Y:S01]  /*10870*/  @!P3 IMAD.IADD R2, R2, 0x1, -R0 ;  /* 0x000000010202b824 */ /* 0x000fe200078e0a00 */
[----:B------:R-:W-:Y:S01]  /*10880*/  ISETP.GT.U32.AND P3, PT, R0, R18, PT ;  /* 0x000000120000720c */ /* 0x000fe20003f64070 */
[----:B------:R-:W-:Y:S01]  /*10890*/  IMAD.HI.U32 R12, R5, R25, RZ ;  /* 0x00000019050c7227 */ /* 0x000fe200078e00ff */
[----:B------:R-:W-:-:S03]  /*108a0*/  IABS R13, R23 ;  /* 0x00000017000d7213 */ /* 0x000fc60000000000 */
[----:B------:R-:W-:Y:S01]  /*108b0*/  IMAD.MOV R12, RZ, RZ, -R12 ;  /* 0x000000ffff0c7224 */ /* 0x000fe200078e0a0c */
[----:B----4-:R-:W-:Y:S01]  /*108c0*/  IABS R10, R3 ;  /* 0x00000003000a7213 */ /* 0x010fe20000000000 */
[----:B------:R-:W-:-:S04]  /*108d0*/  IMAD.HI.U32 R20, R5, R13, RZ ;  /* 0x0000000d05147227 */ /* 0x000fc800078e00ff */
[----:B------:R-:W-:Y:S02]  /*108e0*/  IMAD R25, R0, R12, R25 ;  /* 0x0000000c00197224 */ /* 0x000fe400078e0219 */
[----:B------:R-:W-:Y:S02]  /*108f0*/  @!P3 IMAD.IADD R18, R18, 0x1, -R0 ;  /* 0x000000011212b824 */ /* 0x000fe400078e0a00 */
[----:B------:R-:W-:Y:S01]  /*10900*/  IMAD.MOV R20, RZ, RZ, -R20 ;  /* 0x000000ffff147224 */ /* 0x000fe200078e0a14 */
[C---:B------:R-:W-:Y:S01]  /*10910*/  ISETP.GT.U32.AND P5, PT, R0.reuse, R25, PT ;  /* 0x000000190000720c */ /* 0x040fe20003fa4070 */
[----:B------:R-:W-:Y:S01]  /*10920*/  IMAD.HI.U32 R15, R5, R10, RZ ;  /* 0x0000000a050f7227 */ /* 0x000fe200078e00ff */
[----:B------:R-:W-:-:S03]  /*10930*/  ISETP.GT.U32.AND P3, PT, R0, R18, PT ;  /* 0x000000120000720c */ /* 0x000fc60003f64070 */
[C---:B------:R-:W-:Y:S02]  /*10940*/  IMAD R13, R0.reuse, R20, R13 ;  /* 0x00000014000d7224 */ /* 0x040fe400078e020d */
[----:B------:R-:W-:Y:S01]  /*10950*/  IMAD.MOV R15, RZ, RZ, -R15 ;  /* 0x000000ffff0f7224 */ /* 0x000fe200078e0a0f */
[C---:B------:R-:W-:Y:S01]  /*10960*/  ISETP.GT.U32.AND P6, PT, R0.reuse, R9, PT ;  /* 0x000000090000720c */ /* 0x040fe20003fc4070 */
[----:B------:R-:W-:Y:S01]  /*10970*/  @!P0 IMAD.MOV R2, RZ, RZ, -R2 ;  /* 0x000000ffff028224 */ /* 0x000fe200078e0a02 */
[C---:B------:R-:W-:Y:S01]  /*10980*/  ISETP.GT.U32.AND P1, PT, R0.reuse, R13, PT ;  /* 0x0000000d0000720c */ /* 0x040fe20003f24070 */
[----:B0-----:R-:W-:Y:S02]  /*10990*/  IMAD R6, R0, R15, R10 ;  /* 0x0000000f00067224 */ /* 0x001fe400078e020a */
[--C-:B------:R-:W-:Y:S01]  /*109a0*/  @!P5 IMAD.IADD R25, R25, 0x1, -R0.reuse ;  /* 0x000000011919d824 */ /* 0x100fe200078e0a00 */
[----:B------:R-:W-:Y:S01]  /*109b0*/  STL [R1+0xa0], R2 ;  /* 0x0000a00201007387 */ /* 0x000fe20000100800 */
[----:B------:R-:W-:Y:S01]  /*109c0*/  @!P3 IMAD.IADD R18, R18, 0x1, -R0 ;  /* 0x000000011212b824 */ /* 0x000fe200078e0a00 */
[----:B------:R-:W-:-:S02]  /*109d0*/  ISETP.GE.AND P3, PT, R23, RZ, PT ;  /* 0x000000ff1700720c */ /* 0x000fc40003f66270 */
[----:B------:R-:W-:Y:S01]  /*109e0*/  ISETP.GT.U32.AND P5, PT, R0, R6, PT ;  /* 0x000000060000720c */ /* 0x000fe20003fa4070 */
[----:B------:R-:W4:Y:S01]  /*109f0*/  LDL.LU R23, [R1+0x530] ;  /* 0x0005300001177983 */ /* 0x000f220000300800 */
[----:B------:R-:W-:Y:S01]  /*10a00*/  IABS R7, R11 ;  /* 0x0000000b00077213 */ /* 0x000fe20000000000 */
[--C-:B------:R-:W-:Y:S02]  /*10a10*/  @!P6 IMAD.IADD R9, R9, 0x1, -R0.reuse ;  /* 0x000000010909e824 */ /* 0x100fe400078e0a00 */
[----:B------:R-:W-:Y:S02]  /*10a20*/  @!P1 IMAD.IADD R13, R13, 0x1, -R0 ;  /* 0x000000010d0d9824 */ /* 0x000fe400078e0a00 */
[----:B------:R-:W-:-:S04]  /*10a30*/  IMAD.HI.U32 R17, R5, R7, RZ ;  /* 0x0000000705117227 */ /* 0x000fc800078e00ff */
[----:B------:R-:W-:Y:S01]  /*10a40*/  @!P2 IMAD.MOV R9, RZ, RZ, -R9 ;  /* 0x000000ffff09a224 */ /* 0x000fe200078e0a09 */
[----:B------:R-:W-:Y:S01]  /*10a50*/  ISETP.GT.U32.AND P2, PT, R0, R13, PT ;  /* 0x0000000d0000720c */ /* 0x000fe20003f44070 */
[----:B------:R-:W-:Y:S02]  /*10a60*/  @!P5 IMAD.IADD R6, R6, 0x1, -R0 ;  /* 0x000000010606d824 */ /* 0x000fe400078e0a00 */
[----:B------:R-:W-:Y:S02]  /*10a70*/  IMAD.MOV R17, RZ, RZ, -R17 ;  /* 0x000000ffff117224 */ /* 0x000fe400078e0a11 */
[----:B------:R-:W-:Y:S01]  /*10a80*/  @!P4 IMAD.MOV R18, RZ, RZ, -R18 ;  /* 0x000000ffff12c224 */ /* 0x000fe200078e0a12 */
[C---:B------:R-:W-:Y:S01]  /*10a90*/  ISETP.GT.U32.AND P4, PT, R0.reuse, R6, PT ;  /* 0x000000060000720c */ /* 0x040fe20003f84070 */
[C---:B------:R-:W-:Y:S01]  /*10aa0*/  IMAD R7, R0.reuse, R17, R7 ;  /* 0x0000001100077224 */ /* 0x040fe200078e0207 */
[----:B------:R0:W-:Y:S04]  /*10ab0*/  STL [R1+0x310c], R9 ;  /* 0x00310c0901007387 */ /* 0x0001e80000100800 */
[----:B------:R-:W-:Y:S01]  /*10ac0*/  ISETP.GT.U32.AND P6, PT, R0, R7, PT ;  /* 0x000000070000720c */ /* 0x000fe20003fc4070 */
[----:B------:R-:W-:Y:S01]  /*10ad0*/  @!P2 IMAD.IADD R13, R13, 0x1, -R0 ;  /* 0x000000010d0da824 */ /* 0x000fe200078e0a00 */
[----:B------:R-:W-:Y:S01]  /*10ae0*/  STL [R1+0x3110], R18 ;  /* 0x0031101201007387 */ /* 0x000fe20000100800 */
[----:B------:R-:W-:-:S03]  /*10af0*/  ISETP.GE.AND P2, PT, R3, RZ, PT ;  /* 0x000000ff0300720c */ /* 0x000fc60003f46270 */
[----:B------:R-:W5:Y:S01]  /*10b00*/  LDL.LU R3, [R1+0x534] ;  /* 0x0005340001037983 */ /* 0x000f620000300800 */
[--C-:B------:R-:W-:Y:S01]  /*10b10*/  @!P4 IMAD.IADD R6, R6, 0x1, -R0.reuse ;  /* 0x000000010606c824 */ /* 0x100fe200078e0a00 */
[----:B------:R-:W-:Y:S02]  /*10b20*/  IABS R12, R24 ;  /* 0x00000018000c7213 */ /* 0x000fe40000000000 */
[----:B------:R-:W-:Y:S02]  /*10b30*/  ISETP.GE.AND P4, PT, R24, RZ, PT ;  /* 0x000000ff1800720c */ /* 0x000fe40003f86270 */
[----:B------:R-:W5:Y:S01]  /*10b40*/  LDL.LU R24, [R1+0x538] ;  /* 0x0005380001187983 */ /* 0x000f620000300800 */
[----:B------:R-:W-:Y:S01]  /*10b50*/  @!P6 IMAD.IADD R7, R7, 0x1, -R0 ;  /* 0x000000010707e824 */ /* 0x000fe200078e0a00 */
[----:B------:R-:W-:Y:S01]  /*10b60*/  ISETP.GT.U32.AND P6, PT, R0, R25, PT ;  /* 0x000000190000720c */ /* 0x000fe20003fc4070 */
[----:B------:R-:W-:-:S04]  /*10b70*/  IMAD.HI.U32 R10, R5, R12, RZ ;  /* 0x0000000c050a7227 */ /* 0x000fc800078e00ff */
[----:B------:R-:W-:-:S04]  /*10b80*/  IMAD.MOV R10, RZ, RZ, -R10 ;  /* 0x000000ffff0a7224 */ /* 0x000fc800078e0a0a */
[----:B------:R-:W-:-:S04]  /*10b90*/  IMAD R10, R0, R10, R12 ;  /* 0x0000000a000a7224 */ /* 0x000fc800078e020c */
[----:B------:R-:W-:Y:S01]  /*10ba0*/  @!P6 IMAD.IADD R25, R25, 0x1, -R0 ;  /* 0x000000011919e824 */ /* 0x000fe200078e0a00 */
[----:B------:R-:W-:Y:S02]  /*10bb0*/  ISETP.GT.U32.AND P6, PT, R0, R10, PT ;  /* 0x0000000a0000720c */ /* 0x000fe40003fc4070 */
[----:B------:R-:W-:Y:S02]  /*10bc0*/  ISETP.GE.AND P0, PT, R14, RZ, PT ;  /* 0x000000ff0e00720c */ /* 0x000fe40003f06270 */
[----:B------:R-:W-:Y:S02]  /*10bd0*/  ISETP.GT.U32.AND P5, PT, R0, R7, PT ;  /* 0x000000070000720c */ /* 0x000fe40003fa4070 */
[----:B------:R-:W-:Y:S01]  /*10be0*/  ISETP.GE.AND P1, PT, R11, RZ, PT ;  /* 0x000000ff0b00720c */ /* 0x000fe20003f26270 */
[----:B0-----:R-:W-:-:S06]  /*10bf0*/  IMAD.MOV.U32 R9, RZ, RZ, R13 ;  /* 0x000000ffff097224 */ /* 0x001fcc00078e000d */
[----:B------:R-:W-:Y:S02]  /*10c00*/  @!P6 IMAD.IADD R10, R10, 0x1, -R0 ;  /* 0x000000010a0ae824 */ /* 0x000fe400078e0a00 */
[----:B------:R-:W-:-:S03]  /*10c10*/  @!P0 IMAD.MOV R25, RZ, RZ, -R25 ;  /* 0x000000ffff198224 */ /* 0x000fc600078e0a19 */
[----:B------:R-:W-:Y:S01]  /*10c20*/  ISETP.GT.U32.AND P0, PT, R0, R10, PT ;  /* 0x0000000a0000720c */ /* 0x000fe20003f04070 */
[----:B------:R-:W-:Y:S02]  /*10c30*/  @!P5 IMAD.IADD R7, R7, 0x1, -R0 ;  /* 0x000000010707d824 */ /* 0x000fe400078e0a00 */
[----:B------:R-:W-:Y:S02]  /*10c40*/  @!P3 IMAD.MOV R9, RZ, RZ, -R9 ;  /* 0x000000ffff09b224 */ /* 0x000fe400078e0a09 */
[----:B------:R-:W-:Y:S01]  /*10c50*/  @!P1 IMAD.MOV R7, RZ, RZ, -R7 ;  /* 0x000000ffff079224 */ /* 0x000fe200078e0a07 */
[----:B------:R-:W-:Y:S01]  /*10c60*/  STL [R1+0x3114], R25 ;  /* 0x0031141901007387 */ /* 0x000fe20000100800 */
[----:B------:R-:W-:-:S03]  /*10c70*/  @!P2 IMAD.MOV R6, RZ, RZ, -R6 ;  /* 0x000000ffff06a224 */ /* 0x000fc600078e0a06 */
[----:B------:R-:W-:Y:S03]  /*10c80*/  STL [R1+0x4c], R9 ;  /* 0x00004c0901007387 */ /* 0x000fe60000100800 */
[----:B------:R-:W-:Y:S01]  /*10c90*/  @!P0 IMAD.IADD R10, R10, 0x1, -R0 ;  /* 0x000000010a0a8824 */ /* 0x000fe200078e0a00 */
[----:B--2---:R-:W-:Y:S02]  /*10ca0*/  IABS R2, R22 ;  /* 0x0000001600027213 */ /* 0x004fe40000000000 */
[----:B------:R-:W-:Y:S02]  /*10cb0*/  ISETP.GE.AND P6, PT, R22, RZ, PT ;  /* 0x000000ff1600720c */ /* 0x000fe40003fc6270 */
[----:B------:R-:W2:Y:S04]  /*10cc0*/  LDL.LU R22, [R1+0x53c] ;  /* 0x00053c0001167983 */ /* 0x000ea80000300800 */
[----:B------:R5:W-:Y:S01]  /*10cd0*/  STL [R1+0x58], R7 ;  /* 0x0000580701007387 */ /* 0x000be20000100800 */
[----:B---3--:R-:W-:-:S02]  /*10ce0*/  IABS R12, R28 ;  /* 0x0000001c000c7213 */ /* 0x008fc40000000000 */
[----:B------:R-:W-:Y:S02]  /*10cf0*/  ISETP.GE.AND P1, PT, R28, RZ, PT ;  /* 0x000000ff1c00720c */ /* 0x000fe40003f26270 */
[----:B------:R-:W3:Y:S01]  /*10d00*/  LDL.LU R28, [R1+0x540] ;  /* 0x00054000011c7983 */ /* 0x000ee20000300800 */
[----:B------:R-:W-:-:S03]  /*10d10*/  IABS R4, R29 ;  /* 0x0000001d00047213 */ /* 0x000fc60000000000 */
[----:B------:R0:W-:Y:S01]  /*10d20*/  STL [R1+0x5c], R6 ;  /* 0x00005c0601007387 */ /* 0x0001e20000100800 */
[----:B------:R-:W-:-:S03]  /*10d30*/  ISETP.GE.AND P0, PT, R29, RZ, PT ;  /* 0x000000ff1d00720c */ /* 0x000fc60003f06270 */
[----:B------:R-:W2:Y:S01]  /*10d40*/  LDL.LU R29, [R1+0x544] ;  /* 0x00054400011d7983 */ /* 0x000ea20000300800 */
[----:B------:R-:W-:-:S04]  /*10d50*/  IMAD.HI.U32 R8, R5, R2, RZ ;  /* 0x0000000205087227 */ /* 0x000fc800078e00ff */
[----:B------:R-:W-:-:S04]  /*10d60*/  IMAD.MOV R8, RZ, RZ, -R8 ;  /* 0x000000ffff087224 */ /* 0x000fc800078e0a08 */
[----:B------:R-:W-:-:S05]  /*10d70*/  IMAD R2, R0, R8, R2 ;  /* 0x0000000800027224 */ /* 0x000fca00078e0202 */
[----:B------:R-:W-:Y:S01]  /*10d80*/  ISETP.GT.U32.AND P5, PT, R0, R2, PT ;  /* 0x000000020000720c */ /* 0x000fe20003fa4070 */
[----:B------:R-:W-:-:S04]  /*10d90*/  IMAD.HI.U32 R15, R5, R4, RZ ;  /* 0x00000004050f7227 */ /* 0x000fc800078e00ff */
[----:B------:R-:W-:Y:S02]  /*10da0*/  IMAD.MOV R15, RZ, RZ, -R15 ;  /* 0x000000ffff0f7224 */ /* 0x000fe400078e0a0f */
[----:B------:R-:W-:-:S06]  /*10db0*/  IMAD.HI.U32 R17, R5, R12, RZ ;  /* 0x0000000c05117227 */ /* 0x000fcc00078e00ff */
[----:B------:R-:W-:Y:S02]  /*10dc0*/  @!P5 IMAD.IADD R2, R2, 0x1, -R0 ;  /* 0x000000010202d824 */ /* 0x000fe400078e0a00 */
[C---:B------:R-:W-:Y:S02]  /*10dd0*/  IMAD R4, R0.reuse, R15, R4 ;  /* 0x0000000f00047224 */ /* 0x040fe400078e0204 */
[----:B------:R-:W-:Y:S01]  /*10de0*/  IMAD.MOV R17, RZ, RZ, -R17 ;  /* 0x000000ffff117224 */ /* 0x000fe200078e0a11 */
[----:B------:R-:W-:-:S03]  /*10df0*/  ISETP.GT.U32.AND P3, PT, R0, R2, PT ;  /* 0x000000020000720c */ /* 0x000fc60003f64070 */
[----:B------:R-:W-:-:S05]  /*10e00*/  IMAD R12, R0, R17, R12 ;  /* 0x00000011000c7224 */ /* 0x000fca00078e020c */
[----:B------:R-:W-:-:S05]  /*10e10*/  ISETP.GT.U32.AND P5, PT, R0, R12, PT ;  /* 0x0000000c0000720c */ /* 0x000fca0003fa4070 */
[----:B------:R-:W-:Y:S02]  /*10e20*/  @!P3 IMAD.IADD R2, R2, 0x1, -R0 ;  /* 0x000000010202b824 */ /* 0x000fe400078e0a00 */
[----:B------:R-:W-:-:S06]  /*10e30*/  IMAD.MOV.U32 R21, RZ, RZ, R10 ;  /* 0x000000ffff157224 */ /* 0x000fcc00078e000a */
[----:B------:R-:W-:Y:S01]  /*10e40*/  @!P5 IMAD.IADD R12, R12, 0x1, -R0 ;  /* 0x000000010c0cd824 */ /* 0x000fe200078e0a00 */
[----:B----4-:R-:W-:-:S05]  /*10e50*/  IABS R8, R23 ;  /* 0x0000001700087213 */ /* 0x010fca0000000000 */
[----:B------:R-:W-:-:S04]  /*10e60*/  IMAD.HI.U32 R15, R5, R8, RZ ;  /* 0x00000008050f7227 */ /* 0x000fc800078e00ff */
[----:B------:R-:W-:-:S04]  /*10e70*/  IMAD.MOV R13, RZ, RZ, -R15 ;  /* 0x000000ffff0d7224 */ /* 0x000fc800078e0a0f */
[----:B------:R-:W-:-:S05]  /*10e80*/  IMAD R8, R0, R13, R8 ;  /* 0x0000000d00087224 */ /* 0x000fca00078e0208 */
[C---:B------:R-:W-:Y:S01]  /*10e90*/  ISETP.GT.U32.AND P3, PT, R0.reuse, R8, PT ;  /* 0x000000080000720c */ /* 0x040fe20003f64070 */
[----:B------:R-:W-:Y:S01]  /*10ea0*/  @!P4 IMAD.MOV R21, RZ, RZ, -R21 ;  /* 0x000000ffff15c224 */ /* 0x000fe200078e0a15 */
[----:B------:R-:W-:Y:S01]  /*10eb0*/  ISETP.GE.AND P5, PT, R23, RZ, PT ;  /* 0x000000ff1700720c */ /* 0x000fe20003fa6270 */
[----:B------:R-:W-:Y:S01]  /*10ec0*/  IMAD.MOV.U32 R23, RZ, RZ, R26 ;  /* 0x000000ffff177224 */ /* 0x000fe200078e001a */
[----:B------:R-:W-:Y:S01]  /*10ed0*/  ISETP.GT.U32.AND P4, PT, R0, R12, PT ;  /* 0x0000000c0000720c */ /* 0x000fe20003f84070 */
[----:B------:R-:W4:Y:S01]  /*10ee0*/  LDL.LU R26, [R1+0x548] ;  /* 0x00054800011a7983 */ /* 0x000f220000300800 */
[----:B-----5:R-:W-:-:S07]  /*10ef0*/  IABS R7, R3 ;  /* 0x0000000300077213 */ /* 0x020fce0000000000 */
[----:B------:R-:W-:Y:S02]  /*10f00*/  @!P3 IMAD.IADD R8, R8, 0x1, -R0 ;  /* 0x000000010808b824 */ /* 0x000fe400078e0a00 */
[C---:B------:R-:W-:Y:S01]  /*10f10*/  IMAD.HI.U32 R13, R5.reuse, R7, RZ ;  /* 0x00000007050d7227 */ /* 0x040fe200078e00ff */
[----:B0-----:R-:W-:Y:S02]  /*10f20*/  IABS R6, R24 ;  /* 0x0000001800067213 */ /* 0x001fe40000000000 */
[C---:B------:R-:W-:Y:S01]  /*10f30*/  ISETP.GT.U32.AND P3, PT, R0.reuse, R8, PT ;  /* 0x000000080000720c */ /* 0x040fe20003f64070 */
[----:B------:R-:W-:Y:S01]  /*10f40*/  IMAD.MOV R13, RZ, RZ, -R13 ;  /* 0x000000ffff0d7224 */ /* 0x000fe200078e0a0d */
[----:B------:R-:W-:Y:S01]  /*10f50*/  ISETP.GT.U32.AND P2, PT, R0, R4, PT ;  /* 0x000000040000720c */ /* 0x000fe20003f44070 */
[----:B------:R-:W-:-:S04]  /*10f60*/  IMAD.HI.U32 R10, R5, R6, RZ ;  /* 0x00000006050a7227 */ /* 0x000fc800078e00ff */
[----:B------:R-:W-:Y:S02]  /*10f70*/  IMAD R7, R0, R13, R7 ;  /* 0x0000000d00077224 */ /* 0x000fe400078e0207 */
[----:B------:R-:W-:Y:S02]  /*10f80*/  IMAD.MOV R10, RZ, RZ, -R10 ;  /* 0x000000ffff0a7224 */ /* 0x000fe400078e0a0a */
[----:B------:R-:W-:Y:S01]  /*10f90*/  @!P4 IMAD.IADD R12, R12, 0x1, -R0 ;  /* 0x000000010c0cc824 */ /* 0x000fe200078e0a00 */
[C---:B------:R-:W-:Y:S01]  /*10fa0*/  ISETP.GT.U32.AND P4, PT, R0.reuse, R7, PT ;  /* 0x000000070000720c */ /* 0x040fe20003f84070 */
[----:B------:R-:W-:Y:S02]  /*10fb0*/  IMAD R6, R0, R10, R6 ;  /* 0x0000000a00067224 */ /* 0x000fe400078e0206 */
[--C-:B------:R-:W-:Y:S02]  /*10fc0*/  @!P3 IMAD.IADD R8, R8, 0x1, -R0.reuse ;  /* 0x000000010808b824 */ /* 0x100fe400078e0a00 */
[----:B------:R-:W-:Y:S01]  /*10fd0*/  @!P2 IMAD.IADD R4, R4, 0x1, -R0 ;  /* 0x000000010404a824 */ /* 0x000fe200078e0a00 */
[----:B------:R-:W-:-:S04]  /*10fe0*/  ISETP.GT.U32.AND P3, PT, R0, R6, PT ;  /* 0x000000060000720c */ /* 0x000fc80003f64070 */
[----:B------:R-:W-:Y:S01]  /*10ff0*/  ISETP.GT.U32.AND P2, PT, R0, R4, PT ;  /* 0x000000040000720c */ /* 0x000fe20003f44070 */
[----:B------:R-:W-:Y:S02]  /*11000*/  IMAD.MOV.U32 R14, RZ, RZ, R2 ;  /* 0x000000ffff0e7224 */ /* 0x000fe400078e0002 */
[----:B------:R-:W-:Y:S02]  /*11010*/  @!P4 IMAD.IADD R7, R7, 0x1, -R0 ;  /* 0x000000010707c824 */ /* 0x000fe400078e0a00 */
[----:B------:R-:W-:Y:S02]  /*11020*/  IMAD.MOV.U32 R9, RZ, RZ, R12 ;  /* 0x000000ffff097224 */ /* 0x000fe400078e000c */
[----:B------:R-:W-:Y:S02]  /*11030*/  @!P6 IMAD.MOV R14, RZ, RZ, -R14 ;  /* 0x000000ffff0ee224 */ /* 0x000fe400078e0a0e */
[--C-:B------:R-:W-:Y:S01]  /*11040*/  @!P3 IMAD.IADD R6, R6, 0x1, -R0.reuse ;  /* 0x000000010606b824 */ /* 0x100fe200078e0a00 */
[C---:B------:R-:W-:Y:S01]  /*11050*/  ISETP.GT.U32.AND P3, PT, R0.reuse, R7, PT ;  /* 0x000000070000720c */ /* 0x040fe20003f64070 */
[----:B------:R-:W-:Y:S01]  /*11060*/  @!P1 IMAD.MOV R9, RZ, RZ, -R9 ;  /* 0x000000ffff099224 */ /* 0x000fe200078e0a09 */
[----:B------:R-:W-:Y:S01]  /*11070*/  ISETP.GE.AND P6, PT, R3, RZ, PT ;  /* 0x000000ff0300720c */ /* 0x000fe20003fc6270 */
[----:B------:R-:W-:Y:S01]  /*11080*/  STL [R1+0x3100], R21 ;  /* 0x0031001501007387 */ /* 0x000fe20000100800 */
[----:B------:R-:W-:Y:S01]  /*11090*/  ISETP.GT.U32.AND P1, PT, R0, R6, PT ;  /* 0x000000060000720c */ /* 0x000fe20003f24070 */
[----:B------:R-:W-:-:S02]  /*110a0*/  @!P2 IMAD.IADD R4, R4, 0x1, -R0 ;  /* 0x000000010404a824 */ /* 0x000fc400078e0a00 */
[----:B------:R-:W-:Y:S01]  /*110b0*/  STL [R1+0x3104], R14 ;  /* 0x0031040e01007387 */ /* 0x000fe20000100800 */
[----:B------:R-:W-:-:S03]  /*110c0*/  ISETP.GE.AND P2, PT, R24, RZ, PT ;  /* 0x000000ff1800720c */ /* 0x000fc60003f46270 */
[----:B------:R-:W5:Y:S04]  /*110d0*/  LDL.LU R3, [R1+0x54c] ;  /* 0x00054c0001037983 */ /* 0x000f680000300800 */
[----:B------:R0:W-:Y:S01]  /*110e0*/  STL [R1+0x24], R9 ;  /* 0x0000240901007387 */ /* 0x0001e20000100800 */
[----:B------:R-:W-:Y:S02]  /*110f0*/  @!P3 IMAD.IADD R7, R7, 0x1, -R0 ;  /* 0x000000010707b824 */ /* 0x000fe400078e0a00 */
[----:B------:R-:W-:Y:S02]  /*11100*/  @!P5 IMAD.MOV R8, RZ, RZ, -R8 ;  /* 0x000000ffff08d224 */ /* 0x000fe400078e0a08 */
[----:B0-----:R-:W-:-:S04]  /*11110*/  IMAD.MOV.U32 R9, RZ, RZ, R4 ;  /* 0x000000ffff097224 */ /* 0x001fc800078e0004 */
[----:B------:R-:W-:Y:S02]  /*11120*/  @!P0 IMAD.MOV R9, RZ, RZ, -R9 ;  /* 0x000000ffff098224 */ /* 0x000fe400078e0a09 */
[----:B------:R-:W-:Y:S02]  /*11130*/  @!P1 IMAD.IADD R6, R6, 0x1, -R0 ;  /* 0x0000000106069824 */ /* 0x000fe400078e0a00 */
[----:B------:R-:W-:Y:S01]  /*11140*/  @!P6 IMAD.MOV R7, RZ, RZ, -R7 ;  /* 0x000000ffff07e224 */ /* 0x000fe200078e0a07 */
[----:B------:R-:W-:Y:S01]  /*11150*/  STL [R1+0x34], R9 ;  /* 0x0000340901007387 */ /* 0x000fe20000100800 */
[----:B------:R-:W-:-:S03]  /*11160*/  IMAD.MOV.U32 R16, RZ, RZ, R27 ;  /* 0x000000ffff107224 */ /* 0x000fc600078e001b */
[----:B------:R-:W-:Y:S01]  /*11170*/  STL [R1+0x38], R8 ;  /* 0x0000380801007387 */ /* 0x000fe20000100800 */
[----:B------:R-:W-:-:S03]  /*11180*/  @!P2 IMAD.MOV R6, RZ, RZ, -R6 ;  /* 0x000000ffff06a224 */ /* 0x000fc600078e0a06 */
[----:B------:R-:W5:Y:S01]  /*11190*/  LDL R27, [R1+0x558] ;  /* 0x00055800011b7983 */ /* 0x000f620000100800 */
[----:B---3--:R-:W-:Y:S02]  /*111a0*/  IABS R13, R28 ;  /* 0x0000001c000d7213 */ /* 0x008fe40000000000 */
[----:B------:R-:W-:Y:S02]  /*111b0*/  ISETP.GE.AND P1, PT, R28, RZ, PT ;  /* 0x000000ff1c00720c */ /* 0x000fe40003f26270 */
[----:B------:R-:W3:Y:S04]  /*111c0*/  LDL R28, [R1+0x55c] ;  /* 0x00055c00011c7983 */ /* 0x000ee80000100800 */
[----:B------:R-:W3:Y:S01]  /*111d0*/  LDL.LU R11, [R1+0x560] ;  /* 0x00056000010b7983 */ /* 0x000ee20000300800 */
[----:B--2---:R-:W-:-:S02]  /*111e0*/  IABS R17, R29 ;  /* 0x0000001d00117213 */ /* 0x004fc40000000000 */
[----:B------:R-:W-:Y:S01]  /*111f0*/  ISETP.GE.AND P2, PT, R29, RZ, PT ;  /* 0x000000ff1d00720c */ /* 0x000fe20003f46270 */
[----:B------:R0:W-:Y:S04]  /*11200*/  STL [R1+0x28], R7 ;  /* 0x0000280701007387 */ /* 0x0001e80000100800 */
[----:B------:R-:W2:Y:S01]  /*11210*/  LDL.LU R29, [R1+0x564] ;  /* 0x00056400011d7983 */ /* 0x000ea20000300800 */
[----:B------:R-:W-:-:S05]  /*11220*/  IABS R2, R22 ;  /* 0x0000001600027213 */ /* 0x000fca0000000000 */
[----:B------:R-:W-:-:S04]  /*11230*/  IMAD.HI.U32 R20, R5, R2, RZ ;  /* 0x0000000205147227 */ /* 0x000fc800078e00ff */
[----:B------:R-:W-:Y:S02]  /*11240*/  IMAD.MOV R20, RZ, RZ, -R20 ;  /* 0x000000ffff147224 */ /* 0x000fe400078e0a14 */
[----:B------:R-:W-:-:S04]  /*11250*/  IMAD.HI.U32 R10, R5, R17, RZ ;  /* 0x00000011050a7227 */ /* 0x000fc800078e00ff */
[C---:B------:R-:W-:Y:S02]  /*11260*/  IMAD R2, R0.reuse, R20, R2 ;  /* 0x0000001400027224 */ /* 0x040fe400078e0202 */
[----:B------:R-:W-:Y:S02]  /*11270*/  IMAD.MOV R10, RZ, RZ, -R10 ;  /* 0x000000ffff0a7224 */ /* 0x000fe400078e0a0a */
[----:B------:R-:W-:Y:S01]  /*11280*/  IMAD.HI.U32 R15, R5, R13, RZ ;  /* 0x0000000d050f7227 */ /* 0x000fe200078e00ff */
[----:B------:R-:W-:-:S03]  /*11290*/  ISETP.GT.U32.AND P0, PT, R0, R2, PT ;  /* 0x000000020000720c */ /* 0x000fc60003f04070 */
[----:B------:R-:W-:Y:S02]  /*112a0*/  IMAD R17, R0, R10, R17 ;  /* 0x0000000a00117224 */ /* 0x000fe400078e0211 */
[----:B------:R-:W-:-:S03]  /*112b0*/  IMAD.MOV R15, RZ, RZ, -R15 ;  /* 0x000000ffff0f7224 */ /* 0x000fc600078e0a0f */
[C---:B------:R-:W-:Y:S01]  /*112c0*/  ISETP.GT.U32.AND P3, PT, R0.reuse, R17, PT ;  /* 0x000000110000720c */ /* 0x040fe20003f64070 */
[----:B------:R-:W-:-:S04]  /*112d0*/  IMAD R13, R0, R15, R13 ;  /* 0x0000000f000d7224 */ /* 0x000fc800078e020d */
[----:B------:R-:W-:Y:S01]  /*112e0*/  @!P0 IMAD.IADD R2, R2, 0x1, -R0 ;  /* 0x0000000102028824 */ /* 0x000fe200078e0a00 */
[----:B------:R-:W-:-:S07]  /*112f0*/  ISETP.GT.U32.AND P5, PT, R0, R13, PT ;  /* 0x0000000d0000720c */ /* 0x000fce0003fa4070 */
[----:B------:R-:W-:-:S05]  /*11300*/  @!P3 IMAD.IADD R17, R17, 0x1, -R0 ;  /* 0x000000011111b824 */ /* 0x000fca00078e0a00 */
[C---:B------:R-:W-:Y:S01]  /*11310*/  ISETP.GT.U32.AND P6, PT, R0.reuse, R17, PT ;  /* 0x000000110000720c */ /* 0x040fe20003fc4070 */
[----:B------:R-:W-:Y:S01]  /*11320*/  @!P5 IMAD.IADD R13, R13, 0x1, -R0 ;  /* 0x000000010d0dd824 */ /* 0x000fe200078e0a00 */
[----:B------:R-:W-:Y:S02]  /*11330*/  ISETP.GT.U32.AND P5, PT, R0, R2, PT ;  /* 0x000000020000720c */ /* 0x000fe40003fa4070 */
[----:B------:R-:W-:Y:S01]  /*11340*/  ISETP.GE.AND P4, PT, R22, RZ, PT ;  /* 0x000000ff1600720c */ /* 0x000fe20003f86270 */
[----:B------:R-:W-:Y:S01]  /*11350*/  STL [R1+0x30], R6 ;  /* 0x0000300601007387 */ /* 0x000fe20000100800 */
[----:B----4-:R-:W-:-:S05]  /*11360*/  IABS R20, R26 ;  /* 0x0000001a00147213 */ /* 0x010fca0000000000 */
[----:B------:R-:W-:-:S04]  /*11370*/  IMAD.HI.U32 R4, R5, R20, RZ ;  /* 0x0000001405047227 */ /* 0x000fc800078e00ff */
[----:B------:R-:W-:-:S04]  /*11380*/  IMAD.MOV R4, RZ, RZ, -R4 ;  /* 0x000000ffff047224 */ /* 0x000fc800078e0a04 */
[----:B------:R-:W-:-:S05]  /*11390*/  IMAD R20, R0, R4, R20 ;  /* 0x0000000400147224 */ /* 0x000fca00078e0214 */
[----:B------:R-:W-:Y:S01]  /*113a0*/  ISETP.GT.U32.AND P0, PT, R0, R20, PT ;  /* 0x000000140000720c */ /* 0x000fe20003f04070 */
[----:B------:R-:W-:-:S12]  /*113b0*/  @!P6 IMAD.IADD R17, R17, 0x1, -R0 ;  /* 0x000000011111e824 */ /* 0x000fd800078e0a00 */
[----:B------:R-:W-:-:S05]  /*113c0*/  @!P0 IMAD.IADD R20, R20, 0x1, -R0 ;  /* 0x0000000114148824 */ /* 0x000fca00078e0a00 */
[----:B------:R-:W-:Y:S01]  /*113d0*/  ISETP.GT.U32.AND P0, PT, R0, R20, PT ;  /* 0x000000140000720c */ /* 0x000fe20003f04070 */
[----:B------:R-:W-:-:S04]  /*113e0*/  @!P5 IMAD.IADD R2, R2, 0x1, -R0 ;  /* 0x000000010202d824 */ /* 0x000fc800078e0a00 */
[----:B0-----:R-:W-:-:S04]  /*113f0*/  IMAD.MOV.U32 R7, RZ, RZ, R2 ;  /* 0x000000ffff077224 */ /* 0x001fc800078e0002 */
[----:B------:R-:W-:-:S04]  /*11400*/  @!P4 IMAD.MOV R7, RZ, RZ, -R7 ;  /* 0x000000ffff07c224 */ /* 0x000fc800078e0a07 */
[----:B------:R-:W-:Y:S01]  /*11410*/  @!P0 IMAD.IADD R20, R20, 0x1, -R0 ;  /* 0x0000000114148824 */ /* 0x000fe200078e0a00 */
[----:B-----5:R-:W-:Y:S02]  /*11420*/  IABS R22, R3 ;  /* 0x0000000300167213 */ /* 0x020fe40000000000 */
[----:B------:R-:W-:Y:S02]  /*11430*/  ISETP.GE.AND P6, PT, R3, RZ, PT ;  /* 0x000000ff0300720c */ /* 0x000fe40003fc6270 */
[----:B------:R-:W4:Y:S04]  /*11440*/  LDL.LU R3, [R1+0x568] ;  /* 0x0005680001037983 */ /* 0x000f280000300800 */
[----:B------:R-:W5:Y:S04]  /*11450*/  LDL.LU R14, [R1+0x56c] ;  /* 0x00056c00010e7983 */ /* 0x000f680000300800 */
[----:B------:R-:W5:Y:S01]  /*11460*/  LDL.LU R21, [R1+0x570] ;  /* 0x0005700001157983 */ /* 0x000f620000300800 */
[----:B------:R-:W-:Y:S01]  /*11470*/  IMAD.MOV.U32 R19, RZ, RZ, R23 ;  /* 0x000000ffff137224 */ /* 0x000fe200078e0017 */
[----:B------:R-:W-:-:S04]  /*11480*/  IABS R24, R16 ;  /* 0x0000001000187213 */ /* 0x000fc80000000000 */
[----:B------:R-:W-:Y:S02]  /*11490*/  IABS R23, R19 ;  /* 0x0000001300177213 */ /* 0x000fe40000000000 */
[----:B------:R-:W-:Y:S01]  /*114a0*/  IABS R15, R27 ;  /* 0x0000001b000f7213 */ /* 0x000fe20000000000 */
[----:B---3--:R-:W-:Y:S04]  /*114b0*/  STL [R1+0x3164], R11 ;  /* 0x0031640b01007387 */ /* 0x008fe80000100800 */
[----:B------:R-:W-:Y:S04]  /*114c0*/  STL [R1+0x3170], R20 ;  /* 0x0031701401007387 */ /* 0x000fe80000100800 */
[----:B--2---:R-:W-:Y:S04]  /*114d0*/  STL [R1+0x3168], R29 ;  /* 0x0031681d01007387 */ /* 0x004fe80000100800 */
[----:B------:R0:W-:Y:S04]  /*114e0*/  STL [R1+0x2c], R7 ;  /* 0x00002c0701007387 */ /* 0x0001e80000100800 */
[----:B------:R-:W2:Y:S04]  /*114f0*/  LDL.LU R25, [R1+0x574] ;  /* 0x0005740001197983 */ /* 0x000ea80000300800 */
[----:B------:R-:W3:Y:S04]  /*11500*/  LDL.LU R18, [R1+0x578] ;  /* 0x0005780001127983 */ /* 0x000ee80000300800 */
[----:B------:R-:W3:Y:S01]  /*11510*/  LDL.LU R9, [R1+0x57c] ;  /* 0x00057c0001097983 */ /* 0x000ee20000300800 */
[----:B------:R-:W-:Y:S01]  /*11520*/  IABS R27, R11 ;  /* 0x0000000b001b7213 */ /* 0x000fe20000000000 */
[----:B0-----:R-:W-:-:S02]  /*11530*/  IMAD.MOV.U32 R7, RZ, RZ, R16 ;  /* 0x000000ffff077224 */ /* 0x001fc400078e0010 */
[----:B------:R-:W-:Y:S01]  /*11540*/  IMAD.MOV.U32 R11, RZ, RZ, R19 ;  /* 0x000000ffff0b7224 */ /* 0x000fe200078e0013 */
[----:B------:R-:W3:Y:S04]  /*11550*/  LDL.LU R16, [R1+0x580] ;  /* 0x0005800001107983 */ /* 0x000ee80000300800 */
[----:B------:R-:W3:Y:S01]  /*11560*/  LDL.LU R19, [R1+0x584] ;  /* 0x0005840001137983 */ /* 0x000ee20000300800 */
[----:B------:R-:W-:Y:S01]  /*11570*/  ISETP.GT.U32.AND P3, PT, R0, R13, PT ;  /* 0x0000000d0000720c */ /* 0x000fe20003f64070 */
[----:B------:R-:W-:-:S04]  /*11580*/  IMAD.HI.U32 R4, R5, R22, RZ ;  /* 0x0000001605047227 */ /* 0x000fc800078e00ff */
[----:B------:R-:W-:-:S04]  /*11590*/  IMAD.MOV R4, RZ, RZ, -R4 ;  /* 0x000000ffff047224 */ /* 0x000fc800078e0a04 */
[----:B------:R-:W-:Y:S02]  /*115a0*/  IMAD R22, R0, R4, R22 ;  /* 0x0000000400167224 */ /* 0x000fe400078e0216 */
[----:B------:R-:W-:-:S04]  /*115b0*/  IMAD.HI.U32 R4, R5, R24, RZ ;  /* 0x0000001805047227 */ /* 0x000fc800078e00ff */
[----:B------:R-:W-:Y:S01]  /*115c0*/  @!P3 IMAD.IADD R13, R13, 0x1, -R0 ;  /* 0x000000010d0db824 */ /* 0x000fe200078e0a00 */
[----:B------:R-:W-:Y:S01]  /*115d0*/  ISETP.GT.U32.AND P3, PT, R0, R22, PT ;  /* 0x000000160000720c */ /* 0x000fe20003f64070 */
[----:B------:R-:W-:Y:S02]  /*115e0*/  IMAD.MOV R4, RZ, RZ, -R4 ;  /* 0x000000ffff047224 */ /* 0x000fe400078e0a04 */
[----:B------:R-:W-:-:S04]  /*115f0*/  IMAD.HI.U32 R6, R5, R23, RZ ;  /* 0x0000001705067227 */ /* 0x000fc800078e00ff */
[----:B------:R-:W-:Y:S02]  /*11600*/  IMAD R24, R0, R4, R24 ;  /* 0x0000000400187224 */ /* 0x000fe400078e0218 */
[----:B------:R-:W-:-:S04]  /*11610*/  IMAD.MOV R6, RZ, RZ, -R6 ;  /* 0x000000ffff067224 */ /* 0x000fc800078e0a06 */
[----:B------:R-:W-:Y:S01]  /*11620*/  @!P3 IMAD.IADD R22, R22, 0x1, -R0 ;  /* 0x000000011616b824 */ /* 0x000fe200078e0a00 */
[C---:B------:R-:W-:Y:S01]  /*11630*/  ISETP.GT.U32.AND P3, PT, R0.reuse, R24, PT ;  /* 0x000000180000720c */ /* 0x040fe20003f64070 */
[----:B------:R-:W-:-:S05]  /*11640*/  IMAD R23, R0, R6, R23 ;  /* 0x0000000600177224 */ /* 0x000fca00078e0217 */
[----:B------:R-:W-:Y:S01]  /*11650*/  ISETP.GT.U32.AND P0, PT, R0, R23, PT ;  /* 0x000000170000720c */ /* 0x000fe20003f04070 */
[----:B------:R-:W-:-:S06]  /*11660*/  IMAD.HI.U32 R2, R5, R27, RZ ;  /* 0x0000001b05027227 */ /* 0x000fcc00078e00ff */
[----:B------:R-:W-:-:S05]  /*11670*/  @!P3 IMAD.IADD R24, R24, 0x1, -R0 ;  /* 0x000000011818b824 */ /* 0x000fca00078e0a00 */
[----:B------:R-:W-:Y:S01]  /*11680*/  ISETP.GT.U32.AND P3, PT, R0, R24, PT ;  /* 0x000000180000720c */ /* 0x000fe20003f64070 */
[----:B------:R-:W-:Y:S01]  /*11690*/  @!P0 IMAD.IADD R23, R23, 0x1, -R0 ;  /* 0x0000000117178824 */ /* 0x000fe200078e0a00 */
[----:B------:R-:W-:Y:S01]  /*116a0*/  IABS R28, R28 ;  /* 0x0000001c001c7213 */ /* 0x000fe20000000000 */
[----:B------:R-:W-:Y:S01]  /*116b0*/  IMAD.MOV R2, RZ, RZ, -R2 ;  /* 0x000000ffff027224 */ /* 0x000fe200078e0a02 */
[----:B------:R-:W-:Y:S02]  /*116c0*/  ISETP.GE.AND P5, PT, R26, RZ, PT ;  /* 0x000000ff1a00720c */ /* 0x000fe40003fa6270 */
[----:B------:R-:W-:Y:S01]  /*116d0*/  IABS R26, R29 ;  /* 0x0000001d001a7213 */ /* 0x000fe20000000000 */
[C---:B------:R-:W-:Y:S01]  /*116e0*/  IMAD R27, R0.reuse, R2, R27 ;  /* 0x00000002001b7224 */ /* 0x040fe200078e021b */
[----:B------:R-:W-:Y:S01]  /*116f0*/  ISETP.GT.U32.AND P0, PT, R0, R23, PT ;  /* 0x000000170000720c */ /* 0x000fe20003f04070 */
[----:B------:R-:W-:-:S04]  /*11700*/  IMAD.HI.U32 R4, R5, R28, RZ ;  /* 0x0000001c05047227 */ /* 0x000fc800078e00ff */
[----:B------:R-:W-:-:S04]  /*11710*/  IMAD.HI.U32 R6, R5, R15, RZ ;  /* 0x0000000f05067227 */ /* 0x000fc800078e00ff */
[----:B------:R-:W-:-:S04]  /*11720*/  IMAD.HI.U32 R2, R5, R26, RZ ;  /* 0x0000001a05027227 */ /* 0x000fc800078e00ff */
[----:B------:R-:W-:Y:S01]  /*11730*/  @!P3 IMAD.IADD R24, R24, 0x1, -R0 ;  /* 0x000000011818b824 */ /* 0x000fe200078e0a00 */
[C---:B------:R-:W-:Y:S01]  /*11740*/  ISETP.GT.U32.AND P3, PT, R0.reuse, R27, PT ;  /* 0x0000001b0000720c */ /* 0x040fe20003f64070 */
[----:B------:R-:W-:Y:S02]  /*11750*/  IMAD.MOV R4, RZ, RZ, -R4 ;  /* 0x000000ffff047224 */ /* 0x000fe400078e0a04 */
[----:B------:R-:W-:Y:S02]  /*11760*/  IMAD.MOV R6, RZ, RZ, -R6 ;  /* 0x000000ffff067224 */ /* 0x000fe400078e0a06 */
[----:B------:R-:W-:Y:S02]  /*11770*/  IMAD.MOV R2, RZ, RZ, -R2 ;  /* 0x000000ffff027224 */ /* 0x000fe400078e0a02 */
[C---:B------:R-:W-:Y:S02]  /*11780*/  IMAD R28, R0.reuse, R4, R28 ;  /* 0x00000004001c7224 */ /* 0x040fe400078e021c */
[----:B------:R-:W-:-:S02]  /*11790*/  IMAD R15, R0, R6, R15 ;  /* 0x00000006000f7224 */ /* 0x000fc400078e020f */
[C---:B------:R-:W-:Y:S02]  /*117a0*/  IMAD R26, R0.reuse, R2, R26 ;  /* 0x00000002001a7224 */ /* 0x040fe400078e021a */
[--C-:B------:R-:W-:Y:S01]  /*117b0*/  @!P0 IMAD.IADD R23, R23, 0x1, -R0.reuse ;  /* 0x0000000117178824 */ /* 0x100fe200078e0a00 */
[----:B------:R-:W-:Y:S01]  /*117c0*/  ISETP.GT.U32.AND P0, PT, R0, R28, PT ;  /* 0x0000001c0000720c */ /* 0x000fe20003f04070 */
[----:B------:R-:W-:Y:S01]  /*117d0*/  @!P3 IMAD.IADD R27, R27, 0x1, -R0 ;  /* 0x000000011b1bb824 */ /* 0x000fe200078e0a00 */
[----:B------:R-:W-:-:S11]  /*117e0*/  ISETP.GE.AND P3, PT, R7, RZ, PT ;  /* 0x000000ff0700720c */ /* 0x000fd60003f66270 */
[----:B------:R-:W-:Y:S01]  /*117f0*/  @!P0 IMAD.IADD R28, R28, 0x1, -R0 ;  /* 0x000000011c1c8824 */ /* 0x000fe200078e0a00 */
[----:B------:R-:W-:Y:S02]  /*11800*/  ISETP.GE.AND P0, PT, R11, RZ, PT ;  /* 0x000000ff0b00720c */ /* 0x000fe40003f06270 */
[----:B----4-:R-:W-:Y:S02]  /*11810*/  IABS R12, R3 ;  /* 0x00000003000c7213 */ /* 0x010fe40000000000 */
[----:B-----5:R-:W-:-:S03]  /*11820*/  IABS R8, R21 ;  /* 0x0000001500087213 */ /* 0x020fc60000000000 */
[----:B------:R-:W-:Y:S01]  /*11830*/  IMAD.HI.U32 R6, R5, R12, RZ ;  /* 0x0000000c05067227 */ /* 0x000fe200078e00ff */
[----:B------:R-:W-:-:S03]  /*11840*/  IABS R10, R14 ;  /* 0x0000000e000a7213 */ /* 0x000fc60000000000 */
[----:B------:R-:W-:-:S04]  /*11850*/  IMAD.HI.U32 R2, R5, R8, RZ ;  /* 0x0000000805027227 */ /* 0x000fc800078e00ff */
[----:B------:R-:W-:Y:S02]  /*11860*/  IMAD.MOV R6, RZ, RZ, -R6 ;  /* 0x000000ffff067224 */ /* 0x000fe400078e0a06 */
[----:B------:R-:W-:Y:S02]  /*11870*/  IMAD.MOV R2, RZ, RZ, -R2 ;  /* 0x000000ffff027224 */ /* 0x000fe400078e0a02 */
[C---:B------:R-:W-:Y:S02]  /*11880*/  IMAD R12, R0.reuse, R6, R12 ;  /* 0x00000006000c7224 */ /* 0x040fe400078e020c */
[----:B------:R-:W-:Y:S01]  /*11890*/  IMAD.HI.U32 R4, R5, R10, RZ ;  /* 0x0000000a05047227 */ /* 0x000fe200078e00ff */
[----:B------:R-:W-:Y:S03]  /*118a0*/  STL [R1+0x316c], R3 ;  /* 0x00316c0301007387 */ /* 0x000fe60000100800 */
[----:B------:R-:W-:Y:S01]  /*118b0*/  IMAD R8, R0, R2, R8 ;  /* 0x0000000200087224 */ /* 0x000fe200078e0208 */
[----:B------:R0:W-:Y:S01]  /*118c0*/  STL [R1+0x3174], R14 ;  /* 0x0031740e01007387 */ /* 0x0001e20000100800 */
[----:B------:R-:W-:-:S04]  /*118d0*/  IMAD.MOV R4, RZ, RZ, -R4 ;  /* 0x000000ffff047224 */ /* 0x000fc800078e0a04 */
[----:B------:R-:W-:Y:S01]  /*118e0*/  IMAD R10, R0, R4, R10 ;  /* 0x00000004000a7224 */ /* 0x000fe200078e020a */
[----:B--2---:R-:W-:Y:S02]  /*118f0*/  IABS R7, R25 ;  /* 0x0000001900077213 */ /* 0x004fe40000000000 */
[----:B---3--:R-:W-:Y:S02]  /*11900*/  IABS R6, R18 ;  /* 0x0000001200067213 */ /* 0x008fe40000000000 */
[----:B------:R-:W-:Y:S01]  /*11910*/  IABS R2, R9 ;  /* 0x0000000900027213 */ /* 0x000fe20000000000 */
[----:B------:R-:W-:-:S04]  /*11920*/  IMAD.HI.U32 R29, R5, R7, RZ ;  /* 0x00000007051d7227 */ /* 0x000fc800078e00ff */
[----:B0-----:R-:W-:Y:S01]  /*11930*/  IMAD.HI.U32 R14, R5, R6, RZ ;  /* 0x00000006050e7227 */ /* 0x001fe200078e00ff */
[----:B------:R-:W-:-:S03]  /*11940*/  IABS R4, R16 ;  /* 0x0000001000047213 */ /* 0x000fc60000000000 */
[----:B------:R-:W-:Y:S01]  /*11950*/  IMAD.HI.U32 R20, R5, R2, RZ ;  /* 0x0000000205147227 */ /* 0x000fe200078e00ff */
[----:B------:R-:W-:-:S03]  /*11960*/  IABS R11, R19 ;  /* 0x00000013000b7213 */ /* 0x000fc60000000000 */
[----:B------:R-:W-:Y:S02]  /*11970*/  IMAD.MOV R29, RZ, RZ, -R29 ;  /* 0x000000ffff1d7224 */ /* 0x000fe400078e0a1d */
[----:B------:R-:W-:Y:S02]  /*11980*/  IMAD.MOV R14, RZ, RZ, -R14 ;  /* 0x000000ffff0e7224 */ /* 0x000fe400078e0a0e */
[----:B------:R-:W-:Y:S02]  /*11990*/  IMAD.MOV R20, RZ, RZ, -R20 ;  /* 0x000000ffff147224 */ /* 0x000fe400078e0a14 */
[----:B------:R-:W-:Y:S02]  /*119a0*/  IMAD R7, R0, R29, R7 ;  /* 0x0000001d00077224 */ /* 0x000fe400078e0207 */
[----:B------:R-:W-:-:S04]  /*119b0*/  IMAD.HI.U32 R3, R5, R4, RZ ;  /* 0x0000000405037227 */ /* 0x000fc800078e00ff */
[----:B------:R-:W-:-:S04]  /*119c0*/  IMAD.HI.U32 R29, R5, R11, RZ ;  /* 0x0000000b051d7227 */ /* 0x000fc800078e00ff */
[C---:B------:R-:W-:Y:S02]  /*119d0*/  IMAD R6, R0.reuse, R14, R6 ;  /* 0x0000000e00067224 */ /* 0x040fe400078e0206 */
[----:B------:R-:W2:Y:S01]  /*119e0*/  LDL.LU R14, [R1+0x3174] ;  /* 0x00317400010e7983 */ /* 0x000ea20000300800 */
[----:B------:R-:W-:-:S03]  /*119f0*/  IMAD R5, R0, R20, R2 ;  /* 0x0000001400057224 */ /* 0x000fc600078e0202 */
[----:B------:R-:W3:Y:S01]  /*11a00*/  LDL.LU R20, [R1+0x3170] ;  /* 0x0031700001147983 */ /* 0x000ee20000300800 */
[C---:B------:R-:W-:Y:S01]  /*11a10*/  ISETP.GT.U32.AND P4, PT, R0.reuse, R22, PT ;  /* 0x000000160000720c */ /* 0x040fe20003f84070 */
[----:B------:R-:W-:Y:S02]  /*11a20*/  IMAD.MOV R3, RZ, RZ, -R3 ;  /* 0x000000ffff037224 */ /* 0x000fe400078e0a03 */
[----:B------:R-:W-:Y:S02]  /*11a30*/  @!P1 IMAD.MOV R13, RZ, RZ, -R13 ;  /* 0x000000ffff0d9224 */ /* 0x000fe400078e0a0d */
[----:B------:R-:W-:Y:S02]  /*11a40*/  IMAD R4, R0, R3, R4 ;  /* 0x0000000300047224 */ /* 0x000fe400078e0204 */
[----:B------:R-:W-:Y:S01]  /*11a50*/  @!P2 IMAD.MOV R17, RZ, RZ, -R17 ;  /* 0x000000ffff11a224 */ /* 0x000fe200078e0a11 */
[----:B------:R-:W4:Y:S01]  /*11a60*/  LDL.LU R3, [R1+0x316c] ;  /* 0x00316c0001037983 */ /* 0x000f220000300800 */
[----:B------:R-:W-:-:S03]  /*11a70*/  IMAD.MOV R2, RZ, RZ, -R29 ;  /* 0x000000ffff027224 */ /* 0x000fc600078e0a1d */
[----:B------:R-:W5:Y:S01]  /*11a80*/  LDL.LU R29, [R1+0x3168] ;  /* 0x00316800011d7983 */ /* 0x000f620000300800 */
[----:B------:R-:W-:Y:S02]  /*11a90*/  @!P4 IMAD.IADD R22, R22, 0x1, -R0 ;  /* 0x000000011616c824 */ /* 0x000fe400078e0a00 */
[----:B------:R-:W-:Y:S01]  /*11aa0*/  @!P0 IMAD.MOV R23, RZ, RZ, -R23 ;  /* 0x000000ffff178224 */ /* 0x000fe200078e0a17 */
[----:B------:R0:W-:Y:S01]  /*11ab0*/  STL [R1+0x3108], R13 ;  /* 0x0031080d01007387 */ /* 0x0001e20000100800 */
[----:B------:R-:W-:Y:S02]  /*11ac0*/  @!P6 IMAD.MOV R22, RZ, RZ, -R22 ;  /* 0x000000ffff16e224 */ /* 0x000fe400078e0a16 */
[C---:B------:R-:W-:Y:S01]  /*11ad0*/  IMAD R2, R0.reuse, R2, R11 ;  /* 0x0000000200027224 */ /* 0x040fe200078e020b */
[----:B0-----:R-:W2:Y:S04]  /*11ae0*/  LDL.LU R13, [R1+0x55c] ;  /* 0x00055c00010d7983 */ /* 0x001ea80000300800 */
[----:B------:R0:W-:Y:S04]  /*11af0*/  STL [R1+0x3118], R17 ;  /* 0x0031181101007387 */ /* 0x0001e80000100800 */
[----:B0-----:R-:W4:Y:S01]  /*11b00*/  LDL.LU R17, [R1+0x558] ;  /* 0x0005580001117983 */ /* 0x001f220000300800 */
[----:B------:R-:W-:-:S13]  /*11b10*/  ISETP.GT.U32.AND P4, PT, R0, R15, PT ;  /* 0x0000000f0000720c */ /* 0x000fda0003f84070 */
[----:B------:R-:W-:Y:S01]  /*11b20*/  @!P4 IMAD.IADD R15, R15, 0x1, -R0 ;  /* 0x000000010f0fc824 */ /* 0x000fe200078e0a00 */
[----:B------:R-:W-:Y:S01]  /*11b30*/  ISETP.GT.U32.AND P4, PT, R0, R26, PT ;  /* 0x0000001a0000720c */ /* 0x000fe20003f84070 */
[----:B---3--:R-:W-:-:S05]  /*11b40*/  @!P5 IMAD.MOV R20, RZ, RZ, -R20 ;  /* 0x000000ffff14d224 */ /* 0x008fca00078e0a14 */
[----:B------:R-:W-:Y:S04]  /*11b50*/  STL [R1+0x311c], R20 ;  /* 0x00311c1401007387 */ /* 0x000fe80000100800 */
[----:B------:R-:W-:Y:S04]  /*11b60*/  STL [R1+0x3120], R22 ;  /* 0x0031201601007387 */ /* 0x000fe80000100800 */
[----:B------:R0:W-:Y:S04]  /*11b70*/  STL [R1+0x3124], R23 ;  /* 0x0031241701007387 */ /* 0x0001e80000100800 */
[----:B------:R-:W3:Y:S01]  /*11b80*/  LDL.LU R11, [R1+0x3164] ;  /* 0x00316400010b7983 */ /* 0x000ee20000300800 */
[----:B------:R-:W-:Y:S01]  /*11b90*/  @!P4 IMAD.IADD R26, R26, 0x1, -R0 ;  /* 0x000000011a1ac824 */ /* 0x000fe200078e0a00 */
[----:B------:R-:W-:-:S02]  /*11ba0*/  ISETP.GT.U32.AND P4, PT, R0, R12, PT ;  /* 0x0000000c0000720c */ /* 0x000fc40003f84070 */
[----:B------:R-:W-:-:S11]  /*11bb0*/  ISETP.GT.U32.AND P2, PT, R0, R28, PT ;  /* 0x0000001c0000720c */ /* 0x000fd60003f44070 */
[--C-:B------:R-:W-:Y:S01]  /*11bc0*/  @!P4 IMAD.IADD R12, R12, 0x1, -R0.reuse ;  /* 0x000000010c0cc824 */ /* 0x100fe200078e0a00 */
[C---:B------:R-:W-:Y:S02]  /*11bd0*/  ISETP.GT.U32.AND P4, PT, R0.reuse, R10, PT ;  /* 0x0000000a0000720c */ /* 0x040fe40003f84070 */
[C---:B------:R-:W-:Y:S02]  /*11be0*/  ISETP.GT.U32.AND P1, PT, R0.reuse, R15, PT ;  /* 0x0000000f0000720c */ /* 0x040fe40003f24070 */
[----:B------:R-:W-:Y:S01]  /*11bf0*/  ISETP.GT.U32.AND P5, PT, R0, R26, PT ;  /* 0x0000001a0000720c */ /* 0x000fe20003fa4070 */
[----:B------:R-:W-:Y:S01]  /*11c00*/  @!P2 IMAD.IADD R28, R28, 0x1, -R0 ;  /* 0x000000011c1ca824 */ /* 0x000fe200078e0a00 */
[----:B------:R-:W-:-:S07]  /*11c10*/  ISETP.GT.U32.AND P2, PT, R0, R6, PT ;  /* 0x000000060000720c */ /* 0x000fce0003f44070 */
[----:B------:R-:W-:Y:S01]  /*11c20*/  @!P4 IMAD.IADD R10, R10, 0x1, -R0 ;  /* 0x000000010a0ac824 */ /* 0x000fe200078e0a00 */
[C---:B------:R-:W-:Y:S02]  /*11c30*/  ISETP.GT.U32.AND P4, PT, R0.reuse, R27, PT ;  /* 0x0000001b0000720c */ /* 0x040fe40003f84070 */
[C---:B------:R-:W-:Y:S01]  /*11c40*/  ISETP.GT.U32.AND P6, PT, R0.reuse, R12, PT ;  /* 0x0000000c0000720c */ /* 0x040fe20003fc4070 */
[----:B------:R-:W-:Y:S01]  /*11c50*/  @!P3 IMAD.MOV R24, RZ, RZ, -R24 ;  /* 0x000000ffff18b224 */ /* 0x000fe200078e0a18 */
[C---:B------:R-:W-:Y:S01]  /*11c60*/  ISETP.GT.U32.AND P0, PT, R0.reuse, R10, PT ;  /* 0x0000000a0000720c */ /* 0x040fe20003f04070 */
[--C-:B------:R-:W-:Y:S01]  /*11c70*/  @!P1 IMAD.IADD R15, R15, 0x1, -R0.reuse ;  /* 0x000000010f0f9824 */ /* 0x100fe200078e0a00 */
[C---:B------:R-:W-:Y:S02]  /*11c80*/  ISETP.GT.U32.AND P3, PT, R0.reuse, R8, PT ;  /* 0x000000080000720c */ /* 0x040fe40003f64070 */
[----:B------:R-:W-:Y:S01]  /*11c90*/  ISETP.GT.U32.AND P1, PT, R0, R7, PT ;  /* 0x000000070000720c */ /* 0x000fe20003f24070 */
[----:B------:R-:W-:Y:S01]  /*11ca0*/  @!P5 IMAD.IADD R26, R26, 0x1, -R0 ;  /* 0x000000011a1ad824 */ /* 0x000fe200078e0a00 */
[----:B------:R-:W-:-:S03]  /*11cb0*/  ISETP.GT.U32.AND P5, PT, R0, R4, PT ;  /* 0x000000040000720c */ /* 0x000fc60003fa4070 */
[--C-:B------:R-:W-:Y:S01]  /*11cc0*/  @!P4 IMAD.IADD R27, R27, 0x1, -R0.reuse ;  /* 0x000000011b1bc824 */ /* 0x100fe200078e0a00 */
[----:B------:R-:W-:Y:S01]  /*11cd0*/  ISETP.GT.U32.AND P4, PT, R0, R5, PT ;  /* 0x000000050000720c */ /* 0x000fe20003f84070 */
[--C-:B------:R-:W-:Y:S01]  /*11ce0*/  @!P2 IMAD.IADD R6, R6, 0x1, -R0.reuse ;  /* 0x000000010606a824 */ /* 0x100fe200078e0a00 */
[----:B-----5:R-:W-:Y:S01]  /*11cf0*/  ISETP.GE.AND P2, PT, R29, RZ, PT ;  /* 0x000000ff1d00720c */ /* 0x020fe20003f46270 */
[--C-:B------:R-:W-:Y:S01]  /*11d00*/  @!P6 IMAD.IADD R12, R12, 0x1, -R0.reuse ;  /* 0x000000010c0ce824 */ /* 0x100fe200078e0a00 */
[----:B------:R-:W-:Y:S01]  /*11d10*/  ISETP.GT.U32.AND P6, PT, R0, R2, PT ;  /* 0x000000020000720c */ /* 0x000fe20003fc4070 */
[--C-:B------:R-:W-:Y:S01]  /*11d20*/  @!P0 IMAD.IADD R10, R10, 0x1, -R0.reuse ;  /* 0x000000010a0a8824 */ /* 0x100fe200078e0a00 */
[----:B----4-:R-:W-:Y:S01]  /*11d30*/  ISETP.GE.AND P0, PT, R17, RZ, PT ;  /* 0x000000ff1100720c */ /* 0x010fe20003f06270 */
[--C-:B------:R-:W-:Y:S01]  /*11d40*/  @!P3 IMAD.IADD R8, R8, 0x1, -R0.reuse ;  /* 0x000000010808b824 */ /* 0x100fe200078e0a00 */
[----:B--2---:R-:W-:Y:S01]  /*11d50*/  ISETP.GE.AND P3, PT, R13, RZ, PT ;  /* 0x000000ff0d00720c */ /* 0x004fe20003f66270 */
[----:B------:R-:W-:-:S02]  /*11d60*/  @!P1 IMAD.IADD R7, R7, 0x1, -R0 ;  /* 0x0000000107079824 */ /* 0x000fc400078e0a00 */
[--C-:B------:R-:W-:Y:S02]  /*11d70*/  @!P5 IMAD.IADD R4, R4, 0x1, -R0.reuse ;  /* 0x000000010404d824 */ /* 0x100fe400078e0a00 */
[----:B------:R-:W-:Y:S01]  /*11d80*/  @!P4 IMAD.IADD R5, R5, 0x1, -R0 ;  /* 0x000000010505c824 */ /* 0x000fe200078e0a00 */
[----:B------:R-:W-:Y:S02]  /*11d90*/  ISETP.GE.AND P4, PT, R3, RZ, PT ;  /* 0x000000ff0300720c */ /* 0x000fe40003f86270 */
[----:B------:R-:W-:Y:S01]  /*11da0*/  ISETP.GE.AND P5, PT, R14, RZ, PT ;  /* 0x000000ff0e00720c */ /* 0x000fe20003fa6270 */
[----:B------:R-:W-:Y:S01]  /*11db0*/  @!P2 IMAD.MOV R26, RZ, RZ, -R26 ;  /* 0x000000ffff1aa224 */ /* 0x000fe200078e0a1a */
[----:B------:R-:W-:Y:S01]  /*11dc0*/  ISETP.GT.U32.AND P2, PT, R0, R5, PT ;  /* 0x000000050000720c */ /* 0x000fe20003f44070 */
[----:B------:R-:W-:Y:S01]  /*11dd0*/  @!P6 IMAD.IADD R2, R2, 0x1, -R0 ;  /* 0x000000010202e824 */ /* 0x000fe200078e0a00 */
[----:B------:R-:W-:Y:S01]  /*11de0*/  ISETP.GT.U32.AND P6, PT, R0, R4, PT ;  /* 0x000000040000720c */ /* 0x000fe20003fc4070 */
[----:B------:R-:W-:Y:S01]  /*11df0*/  @!P0 IMAD.MOV R15, RZ, RZ, -R15 ;  /* 0x000000ffff0f8224 */ /* 0x000fe200078e0a0f */
[----:B------:R-:W-:Y:S01]  /*11e00*/  STL [R1+0x3128], R24 ;  /* 0x0031281801007387 */ /* 0x000fe20000100800 */
[----:B------:R-:W-:-:S04]  /*11e10*/  @!P3 IMAD.MOV R28, RZ, RZ, -R28 ;  /* 0x000000ffff1cb224 */ /* 0x000fc800078e0a1c */
[----:B------:R-:W-:Y:S02]  /*11e20*/  @!P4 IMAD.MOV R12, RZ, RZ, -R12 ;  /* 0x000000ffff0cc224 */ /* 0x000fe400078e0a0c */
[----:B------:R-:W-:Y:S02]  /*11e30*/  @!P5 IMAD.MOV R10, RZ, RZ, -R10 ;  /* 0x000000ffff0ad224 */ /* 0x000fe400078e0a0a */
[--C-:B------:R-:W-:Y:S01]  /*11e40*/  @!P2 IMAD.IADD R5, R5, 0x1, -R0.reuse ;  /* 0x000000010505a824 */ /* 0x100fe200078e0a00 */
[----:B------:R-:W-:Y:S01]  /*11e50*/  ISETP.GE.AND P2, PT, R16, RZ, PT ;  /* 0x000000ff1000720c */ /* 0x000fe20003f46270 */
[----:B------:R-:W-:Y:S01]  /*11e60*/  @!P6 IMAD.IADD R4, R4, 0x1, -R0 ;  /* 0x000000010404e824 */ /* 0x000fe200078e0a00 */
[----:B------:R-:W-:Y:S02]  /*11e70*/  ISETP.GE.AND P6, PT, R19, RZ, PT ;  /* 0x000000ff1300720c */ /* 0x000fe40003fc6270 */
[----:B---3--:R-:W-:Y:S02]  /*11e80*/  ISETP.GE.AND P1, PT, R11, RZ, PT ;  /* 0x000000ff0b00720c */ /* 0x008fe40003f26270 */
[----:B------:R-:W2:Y:S04]  /*11e90*/  LDL.LU R11, [R1+0x3160] ;  /* 0x00316000010b7983 */ /* 0x000ea80000300800 */
[----:B------:R-:W3:Y:S04]  /*11ea0*/  LDL.LU R29, [R1+0x315c] ;  /* 0x00315c00011d7983 */ /* 0x000ee80000300800 */
[----:B------:R-:W4:Y:S03]  /*11eb0*/  LDL.LU R3, [R1+0x3158] ;  /* 0x0031580001037983 */ /* 0x000f260000300800 */
[----:B------:R-:W-:Y:S01]  /*11ec0*/  @!P1 IMAD.MOV R27, RZ, RZ, -R27 ;  /* 0x000000ffff1b9224 */ /* 0x000fe200078e0a1b */
[----:B------:R1:W-:Y:S04]  /*11ed0*/  STL [R1+0x312c], R15 ;  /* 0x00312c0f01007387 */ /* 0x0003e80000100800 */
[----:B------:R-:W-:Y:S04]  /*11ee0*/  STL [R1+0x3130], R28 ;  /* 0x0031301c01007387 */ /* 0x000fe80000100800 */
[----:B------:R-:W-:Y:S04]  /*11ef0*/  STL [R1+0x3134], R27 ;  /* 0x0031341b01007387 */ /* 0x000fe80000100800 */
[----:B------:R-:W-:Y:S04]  /*11f00*/  STL [R1+0x3138], R26 ;  /* 0x0031381a01007387 */ /* 0x000fe80000100800 */
[----:B------:R-:W-:Y:S04]  /*11f10*/  STL [R1+0x313c], R12 ;  /* 0x00313c0c01007387 */ /* 0x000fe80000100800 */
[----:B------:R-:W-:Y:S04]  /*11f20*/  STL [R1+0x3140], R10 ;  /* 0x0031400a01007387 */ /* 0x000fe80000100800 */
[----:B------:R-:W5:Y:S04]  /*11f30*/  LDL.LU R16, [R1+0x58c] ;  /* 0x00058c0001107983 */ /* 0x000f680000300800 */
[----:B------:R-:W2:Y:S01]  /*11f40*/  LDL.LU R19, [R1+0x588] ;  /* 0x0005880001137983 */ /* 0x000ea20000300800 */
[----:B------:R-:W-:-:S02]  /*11f50*/  ISETP.GT.U32.AND P1, PT, R0, R6, PT ;  /* 0x000000060000720c */ /* 0x000fc40003f24070 */
[C---:B------:R-:W-:Y:S01]  /*11f60*/  ISETP.GT.U32.AND P0, PT, R0.reuse, R8, PT ;  /* 0x000000080000720c */ /* 0x040fe20003f04070 */
[----:B0-----:R-:W3:Y:S01]  /*11f70*/  LDL.LU R23, [R1+0x460] ;  /* 0x0004600001177983 */ /* 0x001ee20000300800 */
[C---:B------:R-:W-:Y:S02]  /*11f80*/  ISETP.GT.U32.AND P3, PT, R0.reuse, R7, PT ;  /* 0x000000070000720c */ /* 0x040fe40003f64070 */
[----:B------:R-:W-:-:S07]  /*11f90*/  ISETP.GT.U32.AND P4, PT, R0, R2, PT ;  /* 0x000000020000720c */ /* 0x000fce0003f84070 */
[--C-:B------:R-:W-:Y:S01]  /*11fa0*/  @!P1 IMAD.IADD R6, R6, 0x1, -R0.reuse ;  /* 0x0000000106069824 */ /* 0x100fe200078e0a00 */
[----:B------:R-:W-:Y:S01]  /*11fb0*/  ISETP.GE.AND P1, PT, R9, RZ, PT ;  /* 0x000000ff0900720c */ /* 0x000fe20003f26270 */
[--C-:B------:R-:W-:Y:S02]  /*11fc0*/  @!P0 IMAD.IADD R8, R8, 0x1, -R0.reuse ;  /* 0x0000000108088824 */ /* 0x100fe400078e0a00 */
[--C-:B------:R-:W-:Y:S02]  /*11fd0*/  @!P3 IMAD.IADD R7, R7, 0x1, -R0.reuse ;  /* 0x000000010707b824 */ /* 0x100fe400078e0a00 */
[----:B------:R-:W-:Y:S01]  /*11fe0*/  @!P4 IMAD.IADD R2, R2, 0x1, -R0 ;  /* 0x000000010202c824 */ /* 0x000fe200078e0a00 */
[----:B------:R-:W-:Y:S02]  /*11ff0*/  ISETP.GE.AND P0, PT, R25, RZ, PT ;  /* 0x000000ff1900720c */ /* 0x000fe40003f06270 */
[----:B------:R-:W-:Y:S01]  /*12000*/  ISETP.GE.AND P3, PT, R18, RZ, PT ;  /* 0x000000ff1200720c */ /* 0x000fe20003f66270 */
[----:B-----5:R-:W-:-:S02]  /*12010*/  IMAD R9, R16, UR4, RZ ;  /* 0x0000000410097c24 */ /* 0x020fc4000f8e02ff */
[----:B--2---:R-:W-:-:S03]  /*12020*/  IMAD R0, R19, UR4, RZ ;  /* 0x0000000413007c24 */ /* 0x004fc6000f8e02ff */
[----:B------:R0:W-:Y:S01]  /*12030*/  STL [R1+0x400], R9 ;  /* 0x0004000901007387 */ /* 0x0001e20000100800 */
[----:B------:R-:W-:-:S04]  /*12040*/  ISETP.GE.AND P5, PT, R21, RZ, PT ;  /* 0x000000ff1500720c */ /* 0x000fc80003fa6270 */
[----:B------:R-:W-:Y:S01]  /*12050*/  @!P0 IMAD.MOV R7, RZ, RZ, -R7 ;  /* 0x000000ffff078224 */ /* 0x000fe200078e0a07 */
[----:B----4-:R-:W-:Y:S01]  /*12060*/  ISETP.NE.AND P4, PT, R3, RZ, PT ;  /* 0x000000ff0300720c */ /* 0x010fe20003f85270 */
[----:B------:R-:W2:Y:S01]  /*12070*/  LDL.LU R16, [R1+0x45c] ;  /* 0x00045c0001107983 */ /* 0x000ea20000300800 */
[----:B------:R-:W-:Y:S01]  /*12080*/  @!P3 IMAD.MOV R6, RZ, RZ, -R6 ;  /* 0x000000ffff06b224 */ /* 0x000fe200078e0a06 */
[----:B------:R-:W-:Y:S02]  /*12090*/  ULDC.64 UR4, c[0x0][0x210] ;  /* 0x0000840000047ab9 */ /* 0x000fe40000000a00 */
[----:B------:R3:W-:Y:S04]  /*120a0*/  STL [R1+0x404], R0 ;  /* 0x0004040001007387 */ /* 0x0007e80000100800 */
[----:B------:R-:W4:Y:S04]  /*120b0*/  LDL.LU R19, [R1+0x458] ;  /* 0x0004580001137983 */ /* 0x000f280000300800 */
[----:B------:R-:W5:Y:S04]  /*120c0*/  LDL.LU R20, [R1+0x3f0] ;  /* 0x0003f00001147983 */ /* 0x000f680000300800 */
[----:B------:R-:W2:Y:S04]  /*120d0*/  LDL.LU R14, [R1+0x454] ;  /* 0x00045400010e7983 */ /* 0x000ea80000300800 */
[----:B-1----:R-:W4:Y:S04]  /*120e0*/  LDL.LU R15, [R1+0x450] ;  /* 0x00045000010f7983 */ /* 0x002f280000300800 */
[----:B------:R-:W4:Y:S04]  /*120f0*/  LDL.LU R17, [R1+0x44c] ;  /* 0x00044c0001117983 */ /* 0x000f280000300800 */
[----:B------:R-:W4:Y:S04]  /*12100*/  LDL.LU R25, [R1+0x3e0] ;  /* 0x0003e00001197983 */ /* 0x000f280000300800 */
[----:B------:R-:W4:Y:S04]  /*12110*/  LDL.LU R22, [R1+0x3dc] ;  /* 0x0003dc0001167983 */ /* 0x000f280000300800 */
[----:B------:R-:W4:Y:S04]  /*12120*/  LDL.LU R13, [R1+0x448] ;  /* 0x00044800010d7983 */ /* 0x000f280000300800 */
[----:B------:R-:W4:Y:S04]  /*12130*/  LDL.LU R18, [R1+0x444] ;  /* 0x0004440001127983 */ /* 0x000f280000300800 */
[----:B0-----:R-:W4:Y:S04]  /*12140*/  LDL.LU R9, [R1+0x3d0] ;  /* 0x0003d00001097983 */ /* 0x001f280000300800 */
[----:B------:R-:W4:Y:S01]  /*12150*/  LDL.LU R21, [R1+0x440] ;  /* 0x0004400001157983 */ /* 0x000f220000300800 */
[----:B------:R-:W-:Y:S01]  /*12160*/  @!P5 IMAD.MOV R8, RZ, RZ, -R8 ;  /* 0x000000ffff08d224 */ /* 0x000fe200078e0a08 */
[----:B------:R-:W-:Y:S01]  /*12170*/  LOP3.LUT R3, RZ, R3, RZ, 0x33, !PT ;  /* 0x00000003ff037212 */ /* 0x000fe200078e33ff */
[----:B------:R-:W-:-:S02]  /*12180*/  @!P1 IMAD.MOV R5, RZ, RZ, -R5 ;  /* 0x000000ffff059224 */ /* 0x000fc400078e0a05 */
[----:B------:R-:W-:Y:S01]  /*12190*/  @!P2 IMAD.MOV R4, RZ, RZ, -R4 ;  /* 0x000000ffff04a224 */ /* 0x000fe200078e0a04 */
[----:B------:R-:W-:Y:S01]  /*121a0*/  STL [R1+0x3144], R8 ;  /* 0x0031440801007387 */ /* 0x000fe20000100800 */
[----:B---3--:R-:W-:-:S03]  /*121b0*/  SEL R0, R3, R23, !P4 ;  /* 0x0000001703007207 */ /* 0x008fc60006000000 */
[----:B------:R-:W-:Y:S04]  /*121c0*/  STL [R1+0x3148], R7 ;  /* 0x0031480701007387 */ /* 0x000fe80000100800 */
[----:B------:R-:W-:Y:S04]  /*121d0*/  STL [R1+0x314c], R6 ;  /* 0x00314c0601007387 */ /* 0x000fe80000100800 */
[----:B------:R-:W-:Y:S04]  /*121e0*/  STL [R1+0x3150], R5 ;  /* 0x0031500501007387 */ /* 0x000fe80000100800 */
[----:B------:R0:W-:Y:S04]  /*121f0*/  STL [R1+0x3154], R4 ;  /* 0x0031540401007387 */ /* 0x0001e80000100800 */
[----:B------:R2:W-:Y:S04]  /*12200*/  STL [R1+0x3fc], R0 ;  /* 0x0003fc0001007387 */ /* 0x0005e80000100800 */
[----:B0-----:R-:W3:Y:S01]  /*12210*/  LDL.LU R4, [R1+0x3c8] ;  /* 0x0003c80001047983 */ /* 0x001ee20000300800 */
[----:B-----5:R-:W-:-:S02]  /*12220*/  SEL R5, R3, R20, !P4 ;  /* 0x0000001403057207 */ /* 0x020fc40006000000 */
[----:B--2---:R-:W-:-:S03]  /*12230*/  SEL R0, R3, R14, !P4 ;  /* 0x0000000e03007207 */ /* 0x004fc60006000000 */
[----:B------:R0:W-:Y:S04]  /*12240*/  STL [R1+0x3f0], R5 ;  /* 0x0003f00501007387 */ /* 0x0001e80000100800 */
[----:B0-----:R-:W2:Y:S04]  /*12250*/  LDL.LU R5, [R1+0x43c] ;  /* 0x00043c0001057983 */ /* 0x001ea80000300800 */
[----:B------:R0:W-:Y:S04]  /*12260*/  STL [R1+0x3ec], R0 ;  /* 0x0003ec0001007387 */ /* 0x0001e80000100800 */
[----:B------:R-:W5:Y:S04]  /*12270*/  LDL.LU R24, [R1+0x438] ;  /* 0x0004380001187983 */ /* 0x000f680000300800 */
[----:B------:R-:W5:Y:S04]  /*12280*/  LDL.LU R23, [R1+0x434] ;  /* 0x0004340001177983 */ /* 0x000f680000300800 */
[----:B------:R-:W5:Y:S01]  /*12290*/  LDL.LU R20, [R1+0x430] ;  /* 0x0004300001147983 */ /* 0x000f620000300800 */
[----:B----4-:R-:W-:-:S03]  /*122a0*/  SEL R7, R3, R15, !P4 ;  /* 0x0000000f03077207 */ /* 0x010fc60006000000 */
[----:B------:R-:W4:Y:S01]  /*122b0*/  LDL.LU R14, [R1+0x42c] ;  /* 0x00042c00010e7983 */ /* 0x000f220000300800 */
[----:B------:R-:W-:-:S03]  /*122c0*/  SEL R6, R3, R17, !P4 ;  /* 0x0000001103067207 */ /* 0x000fc60006000000 */
[----:B------:R1:W-:Y:S01]  /*122d0*/  STL [R1+0x3e8], R7 ;  /* 0x0003e80701007387 */ /* 0x0003e20000100800 */
[----:B0-----:R-:W-:-:S03]  /*122e0*/  SEL R0, R3, R25, !P4 ;  /* 0x0000001903007207 */ /* 0x001fc60006000000 */
[----:B------:R-:W4:Y:S04]  /*122f0*/  LDL.LU R17, [R1+0x428] ;  /* 0x0004280001117983 */ /* 0x000f280000300800 */
[----:B------:R0:W-:Y:S04]  /*12300*/  STL [R1+0x3e4], R6 ;  /* 0x0003e40601007387 */ /* 0x0001e80000100800 */
[----:B------:R-:W4:Y:S01]  /*12310*/  LDL.LU R25, [R1+0x424] ;  /* 0x0004240001197983 */ /* 0x000f220000300800 */
[----:B-1----:R-:W-:-:S03]  /*12320*/  SEL R7, R3, R22, !P4 ;  /* 0x0000001603077207 */ /* 0x002fc60006000000 */
[----:B------:R1:W-:Y:S01]  /*12330*/  STL [R1+0x3e0], R0 ;  /* 0x0003e00001007387 */ /* 0x0003e20000100800 */
[----:B0-----:R-:W-:-:S03]  /*12340*/  SEL R6, R3, R18, !P4 ;  /* 0x0000001203067207 */ /* 0x001fc60006000000 */
[----:B------:R-:W-:Y:S04]  /*12350*/  STL [R1+0x3dc], R7 ;  /* 0x0003dc0701007387 */ /* 0x000fe80000100800 */
[----:B------:R-:W4:Y:S01]  /*12360*/  LDL.LU R18, [R1+0x420] ;  /* 0x0004200001127983 */ /* 0x000f220000300800 */
[----:B-1----:R-:W-:-:S05]  /*12370*/  SEL R0, R3, R13, !P4 ;  /* 0x0000000d03007207 */ /* 0x002fca0006000000 */
[----:B------:R0:W-:Y:S04]  /*12380*/  STL [R1+0x3d8], R0 ;  /* 0x0003d80001007387 */ /* 0x0001e80000100800 */
[----:B------:R1:W-:Y:S01]  /*12390*/  STL [R1+0x3d4], R6 ;  /* 0x0003d40601007387 */ /* 0x0003e20000100800 */
[----:B0-----:R-:W-:-:S03]  /*123a0*/  SEL R0, R3, R9, !P4 ;  /* 0x0000000903007207 */ /* 0x001fc60006000000 */
[----:B-1----:R-:W4:Y:S04]  /*123b0*/  LDL.LU R6, [R1+0x41c] ;  /* 0x00041c0001067983 */ /* 0x002f280000300800 */
[----:B------:R-:W4:Y:S04]  /*123c0*/  LDL.LU R9, [R1+0x418] ;  /* 0x0004180001097983 */ /* 0x000f280000300800 */
[----:B------:R0:W-:Y:S04]  /*123d0*/  STL [R1+0x3d0], R0 ;  /* 0x0003d00001007387 */ /* 0x0001e80000100800 */
[----:B------:R-:W4:Y:S04]  /*123e0*/  LDL.LU R7, [R1+0x414] ;  /* 0x0004140001077983 */ /* 0x000f280000300800 */
[----:B------:R-:W4:Y:S01]  /*123f0*/  LDL.LU R8, [R1+0x410] ;  /* 0x0004100001087983 */ /* 0x000f220000300800 */
[----:B0-----:R-:W-:-:S05]  /*12400*/  SEL R0, R3, R21, !P4 ;  /* 0x0000001503007207 */ /* 0x001fca0006000000 */
[----:B------:R0:W-:Y:S04]  /*12410*/  STL [R1+0x3cc], R0 ;  /* 0x0003cc0001007387 */ /* 0x0001e80000100800 */
[----:B0-----:R-:W4:Y:S04]  /*12420*/  LDL.LU R0, [R1+0x394] ;  /* 0x0003940001007983 */ /* 0x001f280000300800 */
[----:B------:R-:W4:Y:S04]  /*12430*/  LDL.LU R10, [R1+0x390] ;  /* 0x00039000010a7983 */ /* 0x000f280000300800 */
[----:B------:R-:W4:Y:S04]  /*12440*/  LDL.LU R12, [R1+0x38c] ;  /* 0x00038c00010c7983 */ /* 0x000f280000300800 */
[----:B------:R-:W4:Y:S04]  /*12450*/  LDL.LU R26, [R1+0x388] ;  /* 0x00038800011a7983 */ /* 0x000f280000300800 */
[----:B------:R-:W4:Y:S04]  /*12460*/  LDL.LU R27, [R1+0x384] ;  /* 0x00038400011b7983 */ /* 0x000f280000300800 */
[----:B------:R-:W4:Y:S04]  /*12470*/  LDL.LU R28, [R1+0x380] ;  /* 0x00038000011c7983 */ /* 0x000f280000300800 */
[----:B------:R-:W4:Y:S04]  /*12480*/  LDL.LU R15, [R1+0x37c] ;  /* 0x00037c00010f7983 */ /* 0x000f280000300800 */
[----:B------:R-:W4:Y:S04]  /*12490*/  LDL.LU R22, [R1+0x378] ;  /* 0x0003780001167983 */ /* 0x000f280000300800 */
[----:B------:R-:W4:Y:S01]  /*124a0*/  LDL.LU R13, [R1+0x374] ;  /* 0x00037400010d7983 */ /* 0x000f220000300800 */
[----:B---3--:R-:W-:-:S03]  /*124b0*/  SEL R4, R3, R4, !P4 ;  /* 0x0000000403047207 */ /* 0x008fc60006000000 */
[----:B------:R-:W3:Y:S04]  /*124c0*/  LDL.LU R21, [R1+0x40c] ;  /* 0x00040c0001157983 */ /* 0x000ee80000300800 */
[----:B------:R5:W-:Y:S01]  /*124d0*/  STL [R1+0x3c8], R4 ;  /* 0x0003c80401007387 */ /* 0x000be20000100800 */
[----:B--2---:R-:W-:-:S05]  /*124e0*/  SEL R5, R3, R5, !P4 ;  /* 0x0000000503057207 */ /* 0x004fca0006000000 */
[----:B------:R0:W-:Y:S01]  /*124f0*/  STL [R1+0x3c4], R5 ;  /* 0x0003c40501007387 */ /* 0x0001e20000100800 */
[C---:B-----5:R-:W-:Y:S02]  /*12500*/  SEL R4, R3.reuse, R24, !P4 ;  /* 0x0000001803047207 */ /* 0x060fe40006000000 */
[----:B------:R-:W-:-:S03]  /*12510*/  SEL R23, R3, R23, !P4 ;  /* 0x0000001703177207 */ /* 0x000fc60006000000 */
[----:B------:R4:W-:Y:S01]  /*12520*/  STL [R1+0x3c0], R4 ;  /* 0x0003c00401007387 */ /* 0x0009e20000100800 */
[----:B0-----:R-:W-:-:S03]  /*12530*/  SEL R5, R3, R20, !P4 ;  /* 0x0000001403057207 */ /* 0x001fc60006000000 */
[----:B------:R-:W-:Y:S04]  /*12540*/  STL [R1+0x3bc], R23 ;  /* 0x0003bc1701007387 */ /* 0x000fe80000100800 */
[----:B------:R-:W2:Y:S01]  /*12550*/  LDL.LU R24, [R1+0x408] ;  /* 0x0004080001187983 */ /* 0x000ea20000300800 */
[----:B----4-:R-:W-:-:S03]  /*12560*/  SEL R4, R3, R14, !P4 ;  /* 0x0000000e03047207 */ /* 0x010fc60006000000 */
[----:B------:R0:W-:Y:S04]  /*12570*/  STL [R1+0x3b8], R5 ;  /* 0x0003b80501007387 */ /* 0x0001e80000100800 */
[----:B------:R-:W4:Y:S04]  /*12580*/  LDL.LU R20, [R1+0x368] ;  /* 0x0003680001147983 */ /* 0x000f280000300800 */
[----:B------:R1:W-:Y:S04]  /*12590*/  STL [R1+0x3b4], R4 ;  /* 0x0003b40401007387 */ /* 0x0003e80000100800 */
[----:B------:R-:W5:Y:S01]  /*125a0*/  LDL.LU R14, [R1+0x360] ;  /* 0x00036000010e7983 */ /* 0x000f620000300800 */
[----:B0-----:R-:W-:-:S03]  /*125b0*/  SEL R5, R3, R17, !P4 ;  /* 0x0000001103057207 */ /* 0x001fc60006000000 */
[----:B------:R-:W5:Y:S01]  /*125c0*/  LDL.LU R23, [R1+0x35c] ;  /* 0x00035c0001177983 */ /* 0x000f620000300800 */
[----:B-1----:R-:W-:-:S03]  /*125d0*/  SEL R4, R3, R25, !P4 ;  /* 0x0000001903047207 */ /* 0x002fc60006000000 */
[----:B------:R0:W-:Y:S04]  /*125e0*/  STL [R1+0x3b0], R5 ;  /* 0x0003b00501007387 */ /* 0x0001e80000100800 */
[----:B------:R-:W5:Y:S04]  /*125f0*/  LDL.LU R17, [R1+0x358] ;  /* 0x0003580001117983 */ /* 0x000f680000300800 */
[----:B------:R-:W-:Y:S04]  /*12600*/  STL [R1+0x3ac], R4 ;  /* 0x0003ac0401007387 */ /* 0x000fe80000100800 */
[----:B------:R-:W5:Y:S01]  /*12610*/  LDL.LU R25, [R1+0x354] ;  /* 0x0003540001197983 */ /* 0x000f620000300800 */
[----:B0-----:R-:W-:-:S03]  /*12620*/  SEL R5, R3, R18, !P4 ;  /* 0x0000001203057207 */ /* 0x001fc60006000000 */
[----:B------:R-:W5:Y:S04]  /*12630*/  LDL.LU R18, [R1+0x350] ;  /* 0x0003500001127983 */ /* 0x000f680000300800 */
[----:B------:R0:W-:Y:S02]  /*12640*/  STL [R1+0x3a8], R5 ;  /* 0x0003a80501007387 */ /* 0x0001e40000100800 */
[C---:B0-----:R-:W-:Y:S02]  /*12650*/  SEL R5, R3.reuse, R9, !P4 ;  /* 0x0000000903057207 */ /* 0x041fe40006000000 */
[----:B------:R-:W5:Y:S01]  /*12660*/  LDL.LU R9, [R1+0x34c] ;  /* 0x00034c0001097983 */ /* 0x000f620000300800 */
[----:B------:R-:W-:-:S05]  /*12670*/  SEL R4, R3, R6, !P4 ;  /* 0x0000000603047207 */ /* 0x000fca0006000000 */
[----:B------:R0:W-:Y:S04]  /*12680*/  STL [R1+0x3a4], R4 ;  /* 0x0003a40401007387 */ /* 0x0001e80000100800 */
[----:B------:R1:W-:Y:S01]  /*12690*/  STL [R1+0x3a0], R5 ;  /* 0x0003a00501007387 */ /* 0x0003e20000100800 */
[C---:B0-----:R-:W-:Y:S02]  /*126a0*/  SEL R4, R3.reuse, R7, !P4 ;  /* 0x0000000703047207 */ /* 0x041fe40006000000 */
[----:B-1----:R-:W-:-:S03]  /*126b0*/  SEL R5, R3, R8, !P4 ;  /* 0x0000000803057207 */ /* 0x002fc60006000000 */
[----:B------:R0:W-:Y:S01]  /*126c0*/  STL [R1+0x39c], R4 ;  /* 0x00039c0401007387 */ /* 0x0001e20000100800 */
[----:B------:R-:W-:-:S03]  /*126d0*/  SEL R0, R3, R0, !P4 ;  /* 0x0000000003007207 */ /* 0x000fc60006000000 */
[----:B------:R1:W-:Y:S01]  /*126e0*/  STL [R1+0x398], R5 ;  /* 0x0003980501007387 */ /* 0x0003e20000100800 */
[----:B0-----:R-:W-:-:S03]  /*126f0*/  SEL R4, R3, R10, !P4 ;  /* 0x0000000a03047207 */ /* 0x001fc60006000000 */
[----:B------:R0:W-:Y:S01]  /*12700*/  STL [R1+0x394], R0 ;  /* 0x0003940001007387 */ /* 0x0001e20000100800 */
[----:B-1----:R-:W-:-:S03]  /*12710*/  SEL R5, R3, R12, !P4 ;  /* 0x0000000c03057207 */ /* 0x002fc60006000000 */
        /* <DEDUP_REMOVED lines=13> */
[----:B---3--:R-:W-:-:S03]  /*127f0*/  SEL R0, R3, R21, !P4 ;  /* 0x0000001503007207 */ /* 0x008fc60006000000 */
[----:B0-----:R-:W3:Y:S04]  /*12800*/  LDL.LU R4, [R1+0x348] ;  /* 0x0003480001047983 */ /* 0x001ee80000300800 */
[----:B------:R0:W-:Y:S04]  /*12810*/  STL [R1+0x374], R5 ;  /* 0x0003740501007387 */ /* 0x0001e80000100800 */
[----:B0-----:R-:W3:Y:S04]  /*12820*/  LDL.LU R5, [R1+0x338] ;  /* 0x0003380001057983 */ /* 0x001ee80000300800 */
[----:B------:R5:W-:Y:S04]  /*12830*/  STL [R1+0x370], R0 ;  /* 0x0003700001007387 */ /* 0x000be80000100800 */
[----:B------:R-:W3:Y:S04]  /*12840*/  LDL.LU R15, [R1+0x334] ;  /* 0x00033400010f7983 */ /* 0x000ee80000300800 */
[----:B------:R-:W3:Y:S04]  /*12850*/  LDL.LU R22, [R1+0x330] ;  /* 0x0003300001167983 */ /* 0x000ee80000300800 */
[----:B------:R-:W3:Y:S04]  /*12860*/  LDL.LU R13, [R1+0x318] ;  /* 0x00031800010d7983 */ /* 0x000ee80000300800 */
[----:B------:R-:W3:Y:S01]  /*12870*/  LDL.LU R21, [R1+0x314] ;  /* 0x0003140001157983 */ /* 0x000ee20000300800 */
[----:B--2---:R-:W-:-:S05]  /*12880*/  SEL R7, R3, R24, !P4 ;  /* 0x0000001803077207 */ /* 0x004fca0006000000 */
[----:B------:R0:W-:Y:S01]  /*12890*/  STL [R1+0x36c], R7 ;  /* 0x00036c0701007387 */ /* 0x0001e20000100800 */
[----:B----4-:R-:W-:-:S03]  /*128a0*/  SEL R6, R3, R20, !P4 ;  /* 0x0000001403067207 */ /* 0x010fc60006000000 */
[----:B------:R-:W2:Y:S04]  /*128b0*/  LDL.LU R20, [R1+0x310] ;  /* 0x0003100001147983 */ /* 0x000ea80000300800 */
[----:B------:R-:W-:Y:S01]  /*128c0*/  STL [R1+0x368], R6 ;  /* 0x0003680601007387 */ /* 0x000fe20000100800 */
[----:B-----5:R-:W-:-:S03]  /*128d0*/  SEL R0, R3, R14, !P4 ;  /* 0x0000000e03007207 */ /* 0x020fc60006000000 */
[----:B------:R-:W4:Y:S01]  /*128e0*/  LDL.LU R14, [R1+0x30c] ;  /* 0x00030c00010e7983 */ /* 0x000f220000300800 */
[----:B0-----:R-:W-:-:S03]  /*128f0*/  SEL R7, R3, R23, !P4 ;  /* 0x0000001703077207 */ /* 0x001fc60006000000 */
[----:B------:R0:W-:Y:S04]  /*12900*/  STL [R1+0x364], R0 ;  /* 0x0003640001007387 */ /* 0x0001e80000100800 */
[----:B------:R-:W-:Y:S01]  /*12910*/  STL [R1+0x360], R7 ;  /* 0x0003600701007387 */ /* 0x000fe20000100800 */
[C---:B0-----:R-:W-:Y:S02]  /*12920*/  SEL R0, R3.reuse, R17, !P4 ;  /* 0x0000001103007207 */ /* 0x041fe40006000000 */
[C---:B------:R-:W-:Y:S02]  /*12930*/  SEL R6, R3.reuse, R25, !P4 ;  /* 0x0000001903067207 */ /* 0x040fe40006000000 */
[----:B------:R-:W5:Y:S04]  /*12940*/  LDL.LU R25, [R1+0x300] ;  /* 0x0003000001197983 */ /* 0x000f680000300800 */
[----:B------:R0:W-:Y:S04]  /*12950*/  STL [R1+0x35c], R0 ;  /* 0x00035c0001007387 */ /* 0x0001e80000100800 */
[----:B------:R1:W-:Y:S01]  /*12960*/  STL [R1+0x358], R6 ;  /* 0x0003580601007387 */ /* 0x0003e20000100800 */
[----:B0-----:R-:W-:-:S03]  /*12970*/  SEL R0, R3, R18, !P4 ;  /* 0x0000001203007207 */ /* 0x001fc60006000000 */
[----:B-1----:R-:W5:Y:S04]  /*12980*/  LDL.LU R6, [R1+0x2fc] ;  /* 0x0002fc0001067983 */ /* 0x002f680000300800 */
[----:B------:R-:W5:Y:S04]  /*12990*/  LDL.LU R18, [R1+0x2f8] ;  /* 0x0002f80001127983 */ /* 0x000f680000300800 */
[----:B------:R0:W-:Y:S04]  /*129a0*/  STL [R1+0x354], R0 ;  /* 0x0003540001007387 */ /* 0x0001e80000100800 */
[----:B------:R-:W5:Y:S04]  /*129b0*/  LDL.LU R7, [R1+0x2f4] ;  /* 0x0002f40001077983 */ /* 0x000f680000300800 */
[----:B------:R-:W5:Y:S01]  /*129c0*/  LDL.LU R8, [R1+0x2f0] ;  /* 0x0002f00001087983 */ /* 0x000f620000300800 */
[----:B0-----:R-:W-:-:S05]  /*129d0*/  SEL R0, R3, R9, !P4 ;  /* 0x0000000903007207 */ /* 0x001fca0006000000 */
[----:B------:R0:W-:Y:S04]  /*129e0*/  STL [R1+0x350], R0 ;  /* 0x0003500001007387 */ /* 0x0001e80000100800 */
[----:B0-----:R-:W5:Y:S04]  /*129f0*/  LDL.LU R0, [R1+0x2ec] ;  /* 0x0002ec0001007983 */ /* 0x001f680000300800 */
[----:B------:R-:W5:Y:S04]  /*12a00*/  LDL.LU R10, [R1+0x2e8] ;  /* 0x0002e800010a7983 */ /* 0x000f680000300800 */
[----:B------:R-:W5:Y:S04]  /*12a10*/  LDL.LU R12, [R1+0x2e4] ;  /* 0x0002e400010c7983 */ /* 0x000f680000300800 */
[----:B------:R-:W5:Y:S04]  /*12a20*/  LDL.LU R26, [R1+0x2e0] ;  /* 0x0002e000011a7983 */ /* 0x000f680000300800 */
[----:B------:R-:W5:Y:S04]  /*12a30*/  LDL.LU R27, [R1+0x2dc] ;  /* 0x0002dc00011b7983 */ /* 0x000f680000300800 */
[----:B------:R-:W5:Y:S04]  /*12a40*/  LDL.LU R28, [R1+0x2d8] ;  /* 0x0002d800011c7983 */ /* 0x000f680000300800 */
[----:B------:R-:W5:Y:S04]  /*12a50*/  LDL.LU R24, [R1+0x2c8] ;  /* 0x0002c80001187983 */ /* 0x000f680000300800 */
[----:B------:R-:W5:Y:S04]  /*12a60*/  LDL.LU R23, [R1+0x2c0] ;  /* 0x0002c00001177983 */ /* 0x000f680000300800 */
[----:B------:R-:W5:Y:S04]  /*12a70*/  LDL.LU R17, [R1+0x2bc] ;  /* 0x0002bc0001117983 */ /* 0x000f680000300800 */
[----:B------:R-:W5:Y:S01]  /*12a80*/  LDL.LU R9, [R1+0x2b0] ;  /* 0x0002b00001097983 */ /* 0x000f620000300800 */
[----:B---3--:R-:W-:-:S05]  /*12a90*/  SEL R4, R3, R4, !P4 ;  /* 0x0000000403047207 */ /* 0x008fca0006000000 */
[----:B------:R0:W-:Y:S01]  /*12aa0*/  STL [R1+0x34c], R4 ;  /* 0x00034c0401007387 */ /* 0x0001e20000100800 */
[----:B------:R-:W-:-:S05]  /*12ab0*/  SEL R5, R3, R5, !P4 ;  /* 0x0000000503057207 */ /* 0x000fca0006000000 */
[----:B------:R1:W-:Y:S01]  /*12ac0*/  STL [R1+0x348], R5 ;  /* 0x0003480501007387 */ /* 0x0003e20000100800 */
[C---:B0-----:R-:W-:Y:S02]  /*12ad0*/  SEL R4, R3.reuse, R15, !P4 ;  /* 0x0000000f03047207 */ /* 0x041fe40006000000 */
[----:B------:R-:W-:-:S03]  /*12ae0*/  SEL R15, R3, R22, !P4 ;  /* 0x00000016030f7207 */ /* 0x000fc60006000000 */
[----:B------:R0:W-:Y:S01]  /*12af0*/  STL [R1+0x344], R4 ;  /* 0x0003440401007387 */ /* 0x0001e20000100800 */
[----:B-1----:R-:W-:-:S03]  /*12b00*/  SEL R5, R3, R13, !P4 ;  /* 0x0000000d03057207 */ /* 0x002fc60006000000 */
[----:B------:R1:W-:Y:S01]  /*12b10*/  STL [R1+0x340], R15 ;  /* 0x0003400f01007387 */ /* 0x0003e20000100800 */
[----:B0-----:R-:W-:-:S03]  /*12b20*/  SEL R4, R3, R21, !P4 ;  /* 0x0000001503047207 */ /* 0x001fc60006000000 */
[----:B-1----:R-:W3:Y:S04]  /*12b30*/  LDL.LU R15, [R1+0x2ac] ;  /* 0x0002ac00010f7983 */ /* 0x002ee80000300800 */
[----:B------:R2:W-:Y:S04]  /*12b40*/  STL [R1+0x33c], R5 ;  /* 0x00033c0501007387 */ /* 0x0005e80000100800 */
[----:B------:R-:W3:Y:S04]  /*12b50*/  LDL.LU R13, [R1+0x2a8] ;  /* 0x0002a800010d7983 */ /* 0x000ee80000300800 */
[----:B------:R4:W-:Y:S04]  /*12b60*/  STL [R1+0x338], R4 ;  /* 0x0003380401007387 */ /* 0x0009e80000100800 */
[----:B------:R-:W3:Y:S04]  /*12b70*/  LDL.LU R21, [R1+0x2a4] ;  /* 0x0002a40001157983 */ /* 0x000ee80000300800 */
[----:B------:R-:W3:Y:S01]  /*12b80*/  LDL.LU R22, [R1+0x2a0] ;  /* 0x0002a00001167983 */ /* 0x000ee20000300800 */
[----:B--2---:R-:W-:-:S05]  /*12b90*/  SEL R5, R3, R20, !P4 ;  /* 0x0000001403057207 */ /* 0x004fca0006000000 */
[----:B------:R5:W-:Y:S01]  /*12ba0*/  STL [R1+0x334], R5 ;  /* 0x0003340501007387 */ /* 0x000be20000100800 */
[----:B----4-:R-:W-:-:S03]  /*12bb0*/  SEL R4, R3, R14, !P4 ;  /* 0x0000000e03047207 */ /* 0x010fc60006000000 */
[----:B------:R-:W2:Y:S04]  /*12bc0*/  LDL.LU R20, [R1+0x29c] ;  /* 0x00029c0001147983 */ /* 0x000ea80000300800 */
[----:B------:R0:W-:Y:S04]  /*12bd0*/  STL [R1+0x330], R4 ;  /* 0x0003300401007387 */ /* 0x0001e80000100800 */
[----:B------:R-:W4:Y:S01]  /*12be0*/  LDL.LU R14, [R1+0x298] ;  /* 0x00029800010e7983 */ /* 0x000f220000300800 */
[----:B-----5:R-:W-:-:S03]  /*12bf0*/  SEL R5, R3, R25, !P4 ;  /* 0x0000001903057207 */ /* 0x020fc60006000000 */
[----:B------:R-:W5:Y:S04]  /*12c00*/  LDL.LU R25, [R1+0x294] ;  /* 0x0002940001197983 */ /* 0x000f680000300800 */
[----:B------:R1:W-:Y:S01]  /*12c10*/  STL [R1+0x32c], R5 ;  /* 0x00032c0501007387 */ /* 0x0003e20000100800 */
[C---:B0-----:R-:W-:Y:S02]  /*12c20*/  SEL R4, R3.reuse, R6, !P4 ;  /* 0x0000000603047207 */ /* 0x041fe40006000000 */
[C---:B-1----:R-:W-:Y:S02]  /*12c30*/  SEL R5, R3.reuse, R18, !P4 ;  /* 0x0000001203057207 */ /* 0x042fe40006000000 */
[----:B------:R-:W5:Y:S04]  /*12c40*/  LDL.LU R18, [R1+0x290] ;  /* 0x0002900001127983 */ /* 0x000f680000300800 */
[----:B------:R0:W-:Y:S04]  /*12c50*/  STL [R1+0x328], R4 ;  /* 0x0003280401007387 */ /* 0x0001e80000100800 */
[----:B------:R1:W-:Y:S01]  /*12c60*/  STL [R1+0x324], R5 ;  /* 0x0003240501007387 */ /* 0x0003e20000100800 */
[----:B0-----:R-:W-:-:S02]  /*12c70*/  SEL R4, R3, R7, !P4 ;  /* 0x0000000703047207 */ /* 0x001fc40006000000 */
[----:B-1----:R-:W-:-:S03]  /*12c80*/  SEL R5, R3, R8, !P4 ;  /* 0x0000000803057207 */ /* 0x002fc60006000000 */
[----:B------:R0:W-:Y:S04]  /*12c90*/  STL [R1+0x320], R4 ;  /* 0x0003200401007387 */ /* 0x0001e80000100800 */
[----:B------:R1:W-:Y:S01]  /*12ca0*/  STL [R1+0x31c], R5 ;  /* 0x00031c0501007387 */ /* 0x0003e20000100800 */
[C---:B------:R-:W-:Y:S02]  /*12cb0*/  SEL R0, R3.reuse, R0, !P4 ;  /* 0x0000000003007207 */ /* 0x040fe40006000000 */
[----:B0-----:R-:W-:-:S03]  /*12cc0*/  SEL R4, R3, R10, !P4 ;  /* 0x0000000a03047207 */ /* 0x001fc60006000000 */
[----:B------:R0:W-:Y:S01]  /*12cd0*/  STL [R1+0x318], R0 ;  /* 0x0003180001007387 */ /* 0x0001e20000100800 */
[----:B-1----:R-:W-:-:S03]  /*12ce0*/  SEL R5, R3, R12, !P4 ;  /* 0x0000000c03057207 */ /* 0x002fc60006000000 */
[----:B------:R1:W-:Y:S01]  /*12cf0*/  STL [R1+0x314], R4 ;  /* 0x0003140401007387 */ /* 0x0003e20000100800 */
[----:B0-----:R-:W-:-:S03]  /*12d00*/  SEL R0, R3, R26, !P4 ;  /* 0x0000001a03007207 */ /* 0x001fc60006000000 */
[----:B------:R0:W-:Y:S01]  /*12d10*/  STL [R1+0x310], R5 ;  /* 0x0003100501007387 */ /* 0x0001e20000100800 */
[----:B-1----:R-:W-:-:S03]  /*12d20*/  SEL R4, R3, R27, !P4 ;  /* 0x0000001b03047207 */ /* 0x002fc60006000000 */
[----:B------:R1:W-:Y:S04]  /*12d30*/  STL [R1+0x30c], R0 ;  /* 0x00030c0001007387 */ /* 0x0003e80000100800 */
[----:B------:R1:W-:Y:S01]  /*12d40*/  STL [R1+0x308], R4 ;  /* 0x0003080401007387 */ /* 0x0003e20000100800 */
[C---:B0-----:R-:W-:Y:S02]  /*12d50*/  SEL R5, R3.reuse, R28, !P4 ;  /* 0x0000001c03057207 */ /* 0x041fe40006000000 */
[----:B-1----:R-:W-:-:S03]  /*12d60*/  SEL R0, R3, R24, !P4 ;  /* 0x0000001803007207 */ /* 0x002fc60006000000 */
[----:B------:R0:W-:Y:S01]  /*12d70*/  STL [R1+0x304], R5 ;  /* 0x0003040501007387 */ /* 0x0001e20000100800 */
[----:B------:R-:W-:-:S03]  /*12d80*/  SEL R4, R3, R23, !P4 ;  /* 0x0000001703047207 */ /* 0x000fc60006000000 */
[----:B------:R1:W-:Y:S04]  /*12d90*/  STL [R1+0x300], R0 ;  /* 0x0003000001007387 */ /* 0x0003e80000100800 */
[----:B------:R1:W-:Y:S01]  /*12da0*/  STL [R1+0x2fc], R4 ;  /* 0x0002fc0401007387 */ /* 0x0003e20000100800 */
[C---:B0-----:R-:W-:Y:S02]  /*12db0*/  SEL R5, R3.reuse, R17, !P4 ;  /* 0x0000001103057207 */ /* 0x041fe40006000000 */
[C---:B-1----:R-:W-:Y:S01]  /*12dc0*/  SEL R0, R3.reuse, R9, !P4 ;  /* 0x0000000903007207 */ /* 0x042fe20006000000 */
[----:B------:R-:W5:Y:S04]  /*12dd0*/  LDL.LU R4, [R1+0x28c] ;  /* 0x00028c0001047983 */ /* 0x000f680000300800 */
[----:B------:R0:W-:Y:S04]  /*12de0*/  STL [R1+0x2f8], R5 ;  /* 0x0002f80501007387 */ /* 0x0001e80000100800 */
[----:B0-----:R-:W5:Y:S04]  /*12df0*/  LDL.LU R5, [R1+0x288] ;  /* 0x0002880001057983 */ /* 0x001f680000300800 */
[----:B------:R0:W-:Y:S04]  /*12e00*/  STL [R1+0x2f4], R0 ;  /* 0x0002f40001007387 */ /* 0x0001e80000100800 */
[----:B------:R-:W5:Y:S04]  /*12e10*/  LDL.LU R24, [R1+0x284] ;  /* 0x0002840001187983 */ /* 0x000f680000300800 */
[----:B------:R-:W5:Y:S04]  /*12e20*/  LDL.LU R23, [R1+0x280] ;  /* 0x0002800001177983 */ /* 0x000f680000300800 */
[----:B------:R-:W5:Y:S04]  /*12e30*/  LDL.LU R17, [R1+0x27c] ;  /* 0x00027c0001117983 */ /* 0x000f680000300800 */
[----:B------:R-:W5:Y:S01]  /*12e40*/  LDL.LU R9, [R1+0x278] ;  /* 0x0002780001097983 */ /* 0x000f620000300800 */
[----:B---3--:R-:W-:-:S05]  /*12e50*/  SEL R7, R3, R15, !P4 ;  /* 0x0000000f03077207 */ /* 0x008fca0006000000 */
[----:B------:R1:W-:Y:S01]  /*12e60*/  STL [R1+0x2f0], R7 ;  /* 0x0002f00701007387 */ /* 0x0003e20000100800 */
[----:B------:R-:W-:-:S03]  /*12e70*/  SEL R6, R3, R13, !P4 ;  /* 0x0000000d03067207 */ /* 0x000fc60006000000 */
[----:B------:R-:W3:Y:S04]  /*12e80*/  LDL.LU R13, [R1+0x274] ;  /* 0x00027400010d7983 */ /* 0x000ee80000300800 */
[----:B------:R-:W-:Y:S01]  /*12e90*/  STL [R1+0x2ec], R6 ;  /* 0x0002ec0601007387 */ /* 0x000fe20000100800 */
[----:B0-----:R-:W-:-:S03]  /*12ea0*/  SEL R0, R3, R21, !P4 ;  /* 0x0000001503007207 */ /* 0x001fc60006000000 */
[----:B------:R-:W3:Y:S01]  /*12eb0*/  LDL.LU R21, [R1+0x270] ;  /* 0x0002700001157983 */ /* 0x000ee20000300800 */
[----:B-1----:R-:W-:-:S03]  /*12ec0*/  SEL R7, R3, R22, !P4 ;  /* 0x0000001603077207 */ /* 0x002fc60006000000 */
[----:B------:R2:W-:Y:S04]  /*12ed0*/  STL [R1+0x2e8], R0 ;  /* 0x0002e80001007387 */ /* 0x0005e80000100800 */
[----:B------:R-:W-:Y:S01]  /*12ee0*/  STL [R1+0x2e4], R7 ;  /* 0x0002e40701007387 */ /* 0x000fe20000100800 */
[C---:B--2---:R-:W-:Y:S02]  /*12ef0*/  SEL R0, R3.reuse, R20, !P4 ;  /* 0x0000001403007207 */ /* 0x044fe40006000000 */
[C---:B----4-:R-:W-:Y:S02]  /*12f00*/  SEL R6, R3.reuse, R14, !P4 ;  /* 0x0000000e03067207 */ /* 0x050fe40006000000 */
[----:B------:R-:W2:Y:S04]  /*12f10*/  LDL.LU R14, [R1+0x26c] ;  /* 0x00026c00010e7983 */ /* 0x000ea80000300800 */
[----:B------:R5:W-:Y:S04]  /*12f20*/  STL [R1+0x2e0], R0 ;  /* 0x0002e00001007387 */ /* 0x000be80000100800 */
[----:B------:R0:W-:Y:S01]  /*12f30*/  STL [R1+0x2dc], R6 ;  /* 0x0002dc0601007387 */ /* 0x0001e20000100800 */
[----:B-----5:R-:W-:-:S03]  /*12f40*/  SEL R0, R3, R25, !P4 ;  /* 0x0000001903007207 */ /* 0x020fc60006000000 */
[----:B0-----:R-:W4:Y:S04]  /*12f50*/  LDL.LU R6, [R1+0x268] ;  /* 0x0002680001067983 */ /* 0x001f280000300800 */
        /* <DEDUP_REMOVED lines=16> */
[----:B------:R-:W-:-:S05]  /*13060*/  SEL R4, R3, R4, !P4 ;  /* 0x0000000403047207 */ /* 0x000fca0006000000 */
[----:B------:R0:W-:Y:S01]  /*13070*/  STL [R1+0x2d0], R4 ;  /* 0x0002d00401007387 */ /* 0x0001e20000100800 */
[----:B------:R-:W-:-:S05]  /*13080*/  SEL R5, R3, R5, !P4 ;  /* 0x0000000503057207 */ /* 0x000fca0006000000 */
[----:B------:R1:W-:Y:S01]  /*13090*/  STL [R1+0x2cc], R5 ;  /* 0x0002cc0501007387 */ /* 0x0003e20000100800 */
[C---:B0-----:R-:W-:Y:S02]  /*130a0*/  SEL R4, R3.reuse, R24, !P4 ;  /* 0x0000001803047207 */ /* 0x041fe40006000000 */
[----:B------:R-:W-:-:S03]  /*130b0*/  SEL R23, R3, R23, !P4 ;  /* 0x0000001703177207 */ /* 0x000fc60006000000 */
[----:B------:R0:W-:Y:S01]  /*130c0*/  STL [R1+0x2c8], R4 ;  /* 0x0002c80401007387 */ /* 0x0001e20000100800 */
[----:B-1----:R-:W-:-:S03]  /*130d0*/  SEL R5, R3, R17, !P4 ;  /* 0x0000001103057207 */ /* 0x002fc60006000000 */
[----:B------:R1:W-:Y:S04]  /*130e0*/  STL [R1+0x2c4], R23 ;  /* 0x0002c41701007387 */ /* 0x0003e80000100800 */
[----:B------:R-:W5:Y:S01]  /*130f0*/  LDL.LU R24, [R1+0x230] ;  /* 0x0002300001187983 */ /* 0x000f620000300800 */
[----:B0-----:R-:W-:-:S03]  /*13100*/  SEL R4, R3, R9, !P4 ;  /* 0x0000000903047207 */ /* 0x001fc60006000000 */
[----:B------:R3:W-:Y:S04]  /*13110*/  STL [R1+0x2c0], R5 ;  /* 0x0002c00501007387 */ /* 0x0007e80000100800 */
[----:B-1----:R-:W5:Y:S04]  /*13120*/  LDL.LU R23, [R1+0x224] ;  /* 0x0002240001177983 */ /* 0x002f680000300800 */
[----:B------:R0:W-:Y:S04]  /*13130*/  STL [R1+0x2bc], R4 ;  /* 0x0002bc0401007387 */ /* 0x0001e80000100800 */
[----:B------:R-:W5:Y:S01]  /*13140*/  LDL.LU R9, [R1+0x220] ;  /* 0x0002200001097983 */ /* 0x000f620000300800 */
[----:B---3--:R-:W-:-:S03]  /*13150*/  SEL R5, R3, R13, !P4 ;  /* 0x0000000d03057207 */ /* 0x008fc60006000000 */
[----:B------:R-:W3:Y:S01]  /*13160*/  LDL.LU R17, [R1+0x21c] ;  /* 0x00021c0001117983 */ /* 0x000ee20000300800 */
[----:B0-----:R-:W-:-:S03]  /*13170*/  SEL R4, R3, R21, !P4 ;  /* 0x0000001503047207 */ /* 0x001fc60006000000 */
[----:B------:R2:W-:Y:S04]  /*13180*/  STL [R1+0x2b8], R5 ;  /* 0x0002b80501007387 */ /* 0x0005e80000100800 */
[----:B------:R-:W3:Y:S04]  /*13190*/  LDL.LU R13, [R1+0x218] ;  /* 0x00021800010d7983 */ /* 0x000ee80000300800 */
[----:B------:R4:W-:Y:S04]  /*131a0*/  STL [R1+0x2b4], R4 ;  /* 0x0002b40401007387 */ /* 0x0009e80000100800 */
[----:B------:R-:W3:Y:S01]  /*131b0*/  LDL.LU R21, [R1+0x214] ;  /* 0x0002140001157983 */ /* 0x000ee20000300800 */
[----:B--2---:R-:W-:-:S03]  /*131c0*/  SEL R5, R3, R14, !P4 ;  /* 0x0000000e03057207 */ /* 0x004fc60006000000 */
[----:B------:R-:W2:Y:S04]  /*131d0*/  LDL.LU R14, [R1+0x210] ;  /* 0x00021000010e7983 */ /* 0x000ea80000300800 */
[----:B------:R5:W-:Y:S01]  /*131e0*/  STL [R1+0x2b0], R5 ;  /* 0x0002b00501007387 */ /* 0x000be20000100800 */
[C---:B----4-:R-:W-:Y:S02]  /*131f0*/  SEL R4, R3.reuse, R6, !P4 ;  /* 0x0000000603047207 */ /* 0x050fe40006000000 */
[C---:B-----5:R-:W-:Y:S02]  /*13200*/  SEL R5, R3.reuse, R25, !P4 ;  /* 0x0000001903057207 */ /* 0x060fe40006000000 */
[----:B------:R-:W4:Y:S04]  /*13210*/  LDL.LU R25, [R1+0x208] ;  /* 0x0002080001197983 */ /* 0x000f280000300800 */
        /* <DEDUP_REMOVED lines=19> */
[----:B-----5:R-:W-:-:S03]  /*13350*/  SEL R4, R3, R22, !P4 ;  /* 0x0000001603047207 */ /* 0x020fc60006000000 */
[----:B------:R1:W-:Y:S04]  /*13360*/  STL [R1+0x284], R0 ;  /* 0x0002840001007387 */ /* 0x0003e80000100800 */
[----:B------:R5:W-:Y:S01]  /*13370*/  STL [R1+0x280], R4 ;  /* 0x0002800401007387 */ /* 0x000be20000100800 */
[C---:B0-----:R-:W-:Y:S02]  /*13380*/  SEL R5, R3.reuse, R20, !P4 ;  /* 0x0000001403057207 */ /* 0x041fe40006000000 */
[C---:B-1----:R-:W-:Y:S01]  /*13390*/  SEL R0, R3.reuse, R18, !P4 ;  /* 0x0000001203007207 */ /* 0x042fe20006000000 */
[----:B-----5:R-:W5:Y:S04]  /*133a0*/  LDL.LU R4, [R1+0x6c] ;  /* 0x00006c0001047983 */ /* 0x020f680000300800 */
[----:B------:R0:W-:Y:S04]  /*133b0*/  STL [R1+0x27c], R5 ;  /* 0x00027c0501007387 */ /* 0x0001e80000100800 */
[----:B0-----:R-:W5:Y:S04]  /*133c0*/  LDL.LU R5, [R1+0x68] ;  /* 0x0000680001057983 */ /* 0x001f680000300800 */
[----:B------:R-:W-:Y:S04]  /*133d0*/  STL [R1+0x278], R0 ;  /* 0x0002780001007387 */ /* 0x000fe80000100800 */
[----:B------:R-:W5:Y:S04]  /*133e0*/  LDL.LU R6, [R1+0x54] ;  /* 0x0000540001067983 */ /* 0x000f680000300800 */
[----:B------:R-:W5:Y:S04]  /*133f0*/  LDL.LU R22, [R1+0x50] ;  /* 0x0000500001167983 */ /* 0x000f680000300800 */
[----:B------:R-:W5:Y:S04]  /*13400*/  LDL.LU R20, [R1+0x3c] ;  /* 0x00003c0001147983 */ /* 0x000f680000300800 */
[----:B------:R-:W5:Y:S01]  /*13410*/  LDL.LU R18, [R1+0x20] ;  /* 0x0000200001127983 */ /* 0x000f620000300800 */
[----:B------:R-:W-:-:S05]  /*13420*/  SEL R7, R3, R24, !P4 ;  /* 0x0000001803077207 */ /* 0x000fca0006000000 */
[----:B------:R0:W-:Y:S01]  /*13430*/  STL [R1+0x274], R7 ;  /* 0x0002740701007387 */ /* 0x0001e20000100800 */
[----:B------:R-:W-:-:S03]  /*13440*/  SEL R8, R3, R23, !P4 ;  /* 0x0000001703087207 */ /* 0x000fc60006000000 */
[----:B0-----:R-:W5:Y:S01]  /*13450*/  LDL.LU R7, [R1+0x18] ;  /* 0x0000180001077983 */ /* 0x001f620000300800 */
[----:B------:R-:W-:-:S03]  /*13460*/  SEL R0, R3, R9, !P4 ;  /* 0x0000000903007207 */ /* 0x000fc60006000000 */
[----:B------:R0:W-:Y:S04]  /*13470*/  STL [R1+0x270], R8 ;  /* 0x0002700801007387 */ /* 0x0001e80000100800 */
[----:B------:R-:W5:Y:S01]  /*13480*/  LDL.LU R9, [R1+0x14] ;  /* 0x0000140001097983 */ /* 0x000f620000300800 */
[----:B---3--:R-:W-:-:S03]  /*13490*/  SEL R10, R3, R17, !P4 ;  /* 0x00000011030a7207 */ /* 0x008fc60006000000 */
[----:B------:R1:W-:Y:S04]  /*134a0*/  STL [R1+0x26c], R0 ;  /* 0x00026c0001007387 */ /* 0x0003e80000100800 */
[----:B------:R-:W-:Y:S01]  /*134b0*/  STL [R1+0x268], R10 ;  /* 0x0002680a01007387 */ /* 0x000fe20000100800 */
[C---:B0-----:R-:W-:Y:S02]  /*134c0*/  SEL R8, R3.reuse, R21, !P4 ;  /* 0x0000001503087207 */ /* 0x041fe40006000000 */
[C---:B-1----:R-:W-:Y:S01]  /*134d0*/  SEL R0, R3.reuse, R13, !P4 ;  /* 0x0000000d03007207 */ /* 0x042fe20006000000 */
[----:B------:R-:W3:Y:S04]  /*134e0*/  LDL.LU R21, [R1+0xe0] ;  /* 0x0000e00001157983 */ /* 0x000ee80000300800 */
[----:B------:R-:W-:Y:S04]  /*134f0*/  STL [R1+0x264], R0 ;  /* 0x0002640001007387 */ /* 0x000fe80000100800 */
[----:B------:R0:W-:Y:S04]  /*13500*/  STL [R1+0x260], R8 ;  /* 0x0002600801007387 */ /* 0x0001e80000100800 */
[----:B0-----:R-:W3:Y:S04]  /*13510*/  LDL.LU R8, [R1+0x15c] ;  /* 0x00015c0001087983 */ /* 0x001ee80000300800 */
[----:B------:R-:W3:Y:S01]  /*13520*/  LDL.LU R17, [R1+0x1e4] ;  /* 0x0001e40001117983 */ /* 0x000ee20000300800 */
[----:B--2---:R-:W-:-:S05]  /*13530*/  SEL R0, R3, R14, !P4 ;  /* 0x0000000e03007207 */ /* 0x004fca0006000000 */
[----:B------:R0:W-:Y:S04]  /*13540*/  STL [R1+0x25c], R0 ;  /* 0x00025c0001007387 */ /* 0x0001e80000100800 */
[----:B0-----:R-:W2:Y:S04]  /*13550*/  LDL.LU R0, [R1+0x1f4] ;  /* 0x0001f40001007983 */ /* 0x001ea80000300800 */
[----:B------:R-:W2:Y:S01]  /*13560*/  LDL.LU R10, [R1+0x200] ;  /* 0x00020000010a7983 */ /* 0x000ea20000300800 */
[----:B----4-:R-:W-:-:S05]  /*13570*/  SEL R12, R3, R25, !P4 ;  /* 0x00000019030c7207 */ /* 0x010fca0006000000 */
        /* <DEDUP_REMOVED lines=11> */
[----:B-----5:R-:W-:-:S05]  /*13630*/  SEL R4, R3, R4, !P4 ;  /* 0x0000000403047207 */ /* 0x020fca0006000000 */
[----:B------:R0:W-:Y:S01]  /*13640*/  STL [R1+0x254], R4 ;  /* 0x0002540401007387 */ /* 0x0001e20000100800 */
[----:B------:R-:W-:-:S05]  /*13650*/  SEL R5, R3, R5, !P4 ;  /* 0x0000000503057207 */ /* 0x000fca0006000000 */
[----:B------:R1:W-:Y:S01]  /*13660*/  STL [R1+0x250], R5 ;  /* 0x0002500501007387 */ /* 0x0003e20000100800 */
[C---:B0-----:R-:W-:Y:S02]  /*13670*/  SEL R4, R3.reuse, R6, !P4 ;  /* 0x0000000603047207 */ /* 0x041fe40006000000 */
[----:B------:R-:W-:-:S03]  /*13680*/  SEL R6, R3, R22, !P4 ;  /* 0x0000001603067207 */ /* 0x000fc60006000000 */
[----:B------:R0:W-:Y:S01]  /*13690*/  STL [R1+0x24c], R4 ;  /* 0x00024c0401007387 */ /* 0x0001e20000100800 */
[----:B-1----:R-:W-:-:S03]  /*136a0*/  SEL R5, R3, R20, !P4 ;  /* 0x0000001403057207 */ /* 0x002fc60006000000 */
[----:B------:R-:W-:Y:S04]  /*136b0*/  STL [R1+0x248], R6 ;  /* 0x0002480601007387 */ /* 0x000fe80000100800 */
[----:B------:R-:W5:Y:S01]  /*136c0*/  LDL.LU R22, [R1+0x1d4] ;  /* 0x0001d40001167983 */ /* 0x000f620000300800 */
[----:B0-----:R-:W-:-:S03]  /*136d0*/  SEL R4, R3, R18, !P4 ;  /* 0x0000001203047207 */ /* 0x001fc60006000000 */
[----:B------:R0:W-:Y:S04]  /*136e0*/  STL [R1+0x244], R5 ;  /* 0x0002440501007387 */ /* 0x0001e80000100800 */
[----:B------:R-:W5:Y:S04]  /*136f0*/  LDL.LU R20, [R1+0x1cc] ;  /* 0x0001cc0001147983 */ /* 0x000f680000300800 */
[----:B------:R1:W-:Y:S04]  /*13700*/  STL [R1+0x240], R4 ;  /* 0x0002400401007387 */ /* 0x0003e80000100800 */
[----:B------:R-:W5:Y:S01]  /*13710*/  LDL.LU R18, [R1+0x1c8] ;  /* 0x0001c80001127983 */ /* 0x000f620000300800 */
[----:B0-----:R-:W-:-:S02]  /*13720*/  SEL R5, R3, R7, !P4 ;  /* 0x0000000703057207 */ /* 0x001fc40006000000 */
[----:B------:R-:W-:-:S03]  /*13730*/  SEL R6, R3, R9, !P4 ;  /* 0x0000000903067207 */ /* 0x000fc60006000000 */
[----:B------:R0:W-:Y:S04]  /*13740*/  STL [R1+0x23c], R5 ;  /* 0x00023c0501007387 */ /* 0x0001e80000100800 */
[----:B------:R-:W-:Y:S04]  /*13750*/  STL [R1+0x238], R6 ;  /* 0x0002380601007387 */ /* 0x000fe80000100800 */
[----:B------:R-:W5:Y:S01]  /*13760*/  LDL.LU R9, [R1+0x1c4] ;  /* 0x0001c40001097983 */ /* 0x000f620000300800 */
[C---:B-1----:R-:W-:Y:S02]  /*13770*/  SEL R4, R3.reuse, R29, !P4 ;  /* 0x0000001d03047207 */ /* 0x042fe40006000000 */
[----:B0-----:R-:W-:-:S03]  /*13780*/  SEL R5, R3, R11, !P4 ;  /* 0x0000000b03057207 */ /* 0x001fc60006000000 */
[----:B------:R3:W-:Y:S04]  /*13790*/  STL [R1+0x234], R4 ;  /* 0x0002340401007387 */ /* 0x0007e80000100800 */
[----:B------:R0:W-:Y:S01]  /*137a0*/  STL [R1+0x230], R5 ;  /* 0x0002300501007387 */ /* 0x0001e20000100800 */
[----:B---3--:R-:W-:-:S03]  /*137b0*/  SEL R4, R3, R21, !P4 ;  /* 0x0000001503047207 */ /* 0x008fc60006000000 */
[----:B------:R-:W3:Y:S04]  /*137c0*/  LDL.LU R21, [R1+0x1bc] ;  /* 0x0001bc0001157983 */ /* 0x000ee80000300800 */
[----:B------:R1:W-:Y:S01]  /*137d0*/  STL [R1+0x224], R4 ;  /* 0x0002240401007387 */ /* 0x0003e20000100800 */
[C---:B0-----:R-:W-:Y:S02]  /*137e0*/  SEL R5, R3.reuse, R8, !P4 ;  /* 0x0000000803057207 */ /* 0x041fe40006000000 */
[C---:B-1----:R-:W-:Y:S02]  /*137f0*/  SEL R4, R3.reuse, R17, !P4 ;  /* 0x0000001103047207 */ /* 0x042fe40006000000 */
[----:B------:R-:W3:Y:S04]  /*13800*/  LDL.LU R17, [R1+0x198] ;  /* 0x0001980001117983 */ /* 0x000ee80000300800 */
[----:B------:R2:W-:Y:S04]  /*13810*/  STL [R1+0x220], R5 ;  /* 0x0002200501007387 */ /* 0x0005e80000100800 */
[----:B------:R0:W-:Y:S01]  /*13820*/  STL [R1+0x21c], R4 ;  /* 0x00021c0401007387 */ /* 0x0001e20000100800 */
[----:B--2---:R-:W-:-:S02]  /*13830*/  SEL R5, R3, R0, !P4 ;  /* 0x0000000003057207 */ /* 0x004fc40006000000 */
[----:B0-----:R-:W-:-:S03]  /*13840*/  SEL R4, R3, R10, !P4 ;  /* 0x0000000a03047207 */ /* 0x001fc60006000000 */
[----:B------:R0:W-:Y:S04]  /*13850*/  STL [R1+0x218], R5 ;  /* 0x0002180501007387 */ /* 0x0001e80000100800 */
[----:B------:R1:W-:Y:S01]  /*13860*/  STL [R1+0x214], R4 ;  /* 0x0002140401007387 */ /* 0x0003e20000100800 */
[C---:B----4-:R-:W-:Y:S02]  /*13870*/  SEL R0, R3.reuse, R12, !P4 ;  /* 0x0000000c03007207 */ /* 0x050fe40006000000 */
        /* <DEDUP_REMOVED lines=12> */
[----:B--2---:R-:W-:-:S03]  /*13940*/  SEL R5, R3, R13, !P4 ;  /* 0x0000000d03057207 */ /* 0x004fc60006000000 */
[----:B------:R1:W-:Y:S04]  /*13950*/  STL [R1+0x1f0], R0 ;  /* 0x0001f00001007387 */ /* 0x0003e80000100800 */
[----:B------:R-:W-:Y:S01]  /*13960*/  STL [R1+0x1ec], R5 ;  /* 0x0001ec0501007387 */ /* 0x000fe20000100800 */
[----:B0-----:R-:W-:-:S03]  /*13970*/  SEL R4, R3, R14, !P4 ;  /* 0x0000000e03047207 */ /* 0x001fc60006000000 */
[----:B------:R-:W2:Y:S01]  /*13980*/  LDL.LU R11, [R1+0x1a4] ;  /* 0x0001a400010b7983 */ /* 0x000ea20000300800 */
[----:B-1----:R-:W-:-:S03]  /*13990*/  SEL R0, R3, R25, !P4 ;  /* 0x0000001903007207 */ /* 0x002fc60006000000 */
[----:B------:R0:W-:Y:S04]  /*139a0*/  STL [R1+0x1e8], R4 ;  /* 0x0001e80401007387 */ /* 0x0001e80000100800 */
[----:B------:R-:W4:Y:S04]  /*139b0*/  LDL.LU R29, [R1+0x1ac] ;  /* 0x0001ac00011d7983 */ /* 0x000f280000300800 */
[----:B------:R-:W-:Y:S04]  /*139c0*/  STL [R1+0x1e4], R0 ;  /* 0x0001e40001007387 */ /* 0x000fe80000100800 */
[----:B0-----:R-:W4:Y:S04]  /*139d0*/  LDL.LU R4, [R1+0x1b4] ;  /* 0x0001b40001047983 */ /* 0x001f280000300800 */
[----:B------:R-:W4:Y:S04]  /*139e0*/  LDL.LU R13, [R1+0x1b0] ;  /* 0x0001b000010d7983 */ /* 0x000f280000300800 */
[----:B------:R-:W4:Y:S04]  /*139f0*/  LDL.LU R14, [R1+0x1a8] ;  /* 0x0001a800010e7983 */ /* 0x000f280000300800 */
[----:B------:R-:W4:Y:S01]  /*13a00*/  LDL.LU R25, [R1+0x1a0] ;  /* 0x0001a00001197983 */ /* 0x000f220000300800 */
[----:B-----5:R-:W-:-:S05]  /*13a10*/  SEL R5, R3, R22, !P4 ;  /* 0x0000001603057207 */ /* 0x020fca0006000000 */
[----:B------:R0:W-:Y:S01]  /*13a20*/  STL [R1+0x1dc], R5 ;  /* 0x0001dc0501007387 */ /* 0x0001e20000100800 */
[----:B------:R-:W-:-:S03]  /*13a30*/  SEL R6, R3, R20, !P4 ;  /* 0x0000001403067207 */ /* 0x000fc60006000000 */
[----:B0-----:R-:W5:Y:S01]  /*13a40*/  LDL.LU R5, [R1+0x19c] ;  /* 0x00019c0001057983 */ /* 0x001f620000300800 */
[----:B------:R-:W-:-:S03]  /*13a50*/  SEL R0, R3, R18, !P4 ;  /* 0x0000001203007207 */ /* 0x000fc60006000000 */
[----:B------:R0:W-:Y:S04]  /*13a60*/  STL [R1+0x1d8], R6 ;  /* 0x0001d80601007387 */ /* 0x0001e80000100800 */
[----:B0-----:R-:W5:Y:S04]  /*13a70*/  LDL.LU R6, [R1+0x194] ;  /* 0x0001940001067983 */ /* 0x001f680000300800 */
[----:B------:R3:W-:Y:S04]  /*13a80*/  STL [R1+0x1d4], R0 ;  /* 0x0001d40001007387 */ /* 0x0007e80000100800 */
[----:B------:R-:W5:Y:S04]  /*13a90*/  LDL.LU R7, [R1+0x18c] ;  /* 0x00018c0001077983 */ /* 0x000f680000300800 */
[----:B------:R-:W5:Y:S01]  /*13aa0*/  LDL.LU R18, [R1+0x184] ;  /* 0x0001840001127983 */ /* 0x000f620000300800 */
[----:B------:R-:W-:-:S03]  /*13ab0*/  SEL R8, R3, R9, !P4 ;  /* 0x0000000903087207 */ /* 0x000fc60006000000 */
[----:B------:R-:W5:Y:S04]  /*13ac0*/  LDL.LU R9, [R1+0x17c] ;  /* 0x00017c0001097983 */ /* 0x000f680000300800 */
[----:B------:R0:W-:Y:S01]  /*13ad0*/  STL [R1+0x1d0], R8 ;  /* 0x0001d00801007387 */ /* 0x0001e20000100800 */
[----:B---3--:R-:W-:-:S03]  /*13ae0*/  SEL R0, R3, R21, !P4 ;  /* 0x0000001503007207 */ /* 0x008fc60006000000 */
[----:B0-----:R-:W3:Y:S04]  /*13af0*/  LDL.LU R8, [R1+0x178] ;  /* 0x0001780001087983 */ /* 0x001ee80000300800 */
[----:B------:R-:W3:Y:S04]  /*13b00*/  LDL.LU R21, [R1+0x174] ;  /* 0x0001740001157983 */ /* 0x000ee80000300800 */
[----:B------:R0:W-:Y:S01]  /*13b10*/  STL [R1+0x1cc], R0 ;  /* 0x0001cc0001007387 */ /* 0x0001e20000100800 */
[----:B------:R-:W-:-:S03]  /*13b20*/  SEL R12, R3, R17, !P4 ;  /* 0x00000011030c7207 */ /* 0x000fc60006000000 */
[----:B0-----:R-:W3:Y:S04]  /*13b30*/  LDL.LU R0, [R1+0x168] ;  /* 0x0001680001007983 */ /* 0x001ee80000300800 */
[----:B------:R-:W3:Y:S04]  /*13b40*/  LDL.LU R10, [R1+0x16c] ;  /* 0x00016c00010a7983 */ /* 0x000ee80000300800 */
[----:B------:R0:W-:Y:S04]  /*13b50*/  STL [R1+0x1c8], R12 ;  /* 0x0001c80c01007387 */ /* 0x0001e80000100800 */
[----:B0-----:R-:W3:Y:S04]  /*13b60*/  LDL.LU R12, [R1+0x170] ;  /* 0x00017000010c7983 */ /* 0x001ee80000300800 */
[----:B------:R-:W3:Y:S04]  /*13b70*/  LDL.LU R26, [R1+0x164] ;  /* 0x00016400011a7983 */ /* 0x000ee80000300800 */
[----:B------:R-:W3:Y:S04]  /*13b80*/  LDL.LU R27, [R1+0x160] ;  /* 0x00016000011b7983 */ /* 0x000ee80000300800 */
[----:B------:R-:W3:Y:S04]  /*13b90*/  LDL.LU R28, [R1+0x154] ;  /* 0x00015400011c7983 */ /* 0x000ee80000300800 */
[----:B------:R-:W3:Y:S04]  /*13ba0*/  LDL.LU R15, [R1+0x150] ;  /* 0x00015000010f7983 */ /* 0x000ee80000300800 */
[----:B------:R-:W3:Y:S04]  /*13bb0*/  LDL.LU R24, [R1+0x14c] ;  /* 0x00014c0001187983 */ /* 0x000ee80000300800 */
[----:B------:R-:W3:Y:S04]  /*13bc0*/  LDL.LU R23, [R1+0x148] ;  /* 0x0001480001177983 */ /* 0x000ee80000300800 */
[----:B------:R-:W3:Y:S04]  /*13bd0*/  LDL.LU R22, [R1+0x144] ;  /* 0x0001440001167983 */ /* 0x000ee80000300800 */
[----:B------:R-:W3:Y:S04]  /*13be0*/  LDL.LU R20, [R1+0x140] ;  /* 0x0001400001147983 */ /* 0x000ee80000300800 */
[----:B------:R-:W3:Y:S01]  /*13bf0*/  LDL.LU R17, [R1+0x13c] ;  /* 0x00013c0001117983 */ /* 0x000ee20000300800 */
[----:B--2---:R-:W-:-:S05]  /*13c00*/  SEL R11, R3, R11, !P4 ;  /* 0x0000000b030b7207 */ /* 0x004fca0006000000 */
[----:B------:R4:W-:Y:S02]  /*13c10*/  STL [R1+0x1c4], R11 ;  /* 0x0001c40b01007387 */ /* 0x0009e40000100800 */
[C---:B----4-:R-:W-:Y:S02]  /*13c20*/  SEL R11, R3.reuse, R29, !P4 ;  /* 0x0000001d030b7207 */ /* 0x050fe40006000000 */
[C---:B------:R-:W-:Y:S02]  /*13c30*/  SEL R4, R3.reuse, R4, !P4 ;  /* 0x0000000403047207 */ /* 0x040fe40006000000 */
[C---:B------:R-:W-:Y:S01]  /*13c40*/  SEL R13, R3.reuse, R13, !P4 ;  /* 0x0000000d030d7207 */ /* 0x040fe20006000000 */
[----:B------:R0:W-:Y:S04]  /*13c50*/  STL [R1+0x1c0], R11 ;  /* 0x0001c00b01007387 */ /* 0x0001e80000100800 */
[----:B------:R1:W-:Y:S01]  /*13c60*/  STL [R1+0x1bc], R4 ;  /* 0x0001bc0401007387 */ /* 0x0003e20000100800 */
[----:B0-----:R-:W-:-:S03]  /*13c70*/  SEL R11, R3, R14, !P4 ;  /* 0x0000000e030b7207 */ /* 0x001fc60006000000 */
[----:B------:R0:W-:Y:S01]  /*13c80*/  STL [R1+0x1b8], R13 ;  /* 0x0001b80d01007387 */ /* 0x0001e20000100800 */
[----:B-1----:R-:W-:-:S03]  /*13c90*/  SEL R4, R3, R25, !P4 ;  /* 0x0000001903047207 */ /* 0x002fc60006000000 */
[----:B0-----:R-:W2:Y:S04]  /*13ca0*/  LDL.LU R13, [R1+0x138] ;  /* 0x00013800010d7983 */ /* 0x001ea80000300800 */
[----:B------:R-:W-:Y:S04]  /*13cb0*/  STL [R1+0x1b4], R11 ;  /* 0x0001b40b01007387 */ /* 0x000fe80000100800 */
[----:B------:R-:W4:Y:S04]  /*13cc0*/  LDL.LU R14, [R1+0x134] ;  /* 0x00013400010e7983 */ /* 0x000f280000300800 */
[----:B------:R0:W-:Y:S04]  /*13cd0*/  STL [R1+0x1b0], R4 ;  /* 0x0001b00401007387 */ /* 0x0001e80000100800 */
[----:B------:R-:W4:Y:S01]  /*13ce0*/  LDL.LU R25, [R1+0x130] ;  /* 0x0001300001197983 */ /* 0x000f220000300800 */
[----:B-----5:R-:W-:-:S05]  /*13cf0*/  SEL R5, R3, R5, !P4 ;  /* 0x0000000503057207 */ /* 0x020fca0006000000 */
[----:B------:R1:W-:Y:S01]  /*13d00*/  STL [R1+0x1ac], R5 ;  /* 0x0001ac0501007387 */ /* 0x0003e20000100800 */
[----:B------:R-:W-:-:S05]  /*13d10*/  SEL R6, R3, R6, !P4 ;  /* 0x0000000603067207 */ /* 0x000fca0006000000 */
[----:B------:R-:W-:Y:S01]  /*13d20*/  STL [R1+0x1a8], R6 ;  /* 0x0001a80601007387 */ /* 0x000fe20000100800 */
[C---:B0-----:R-:W-:Y:S02]  /*13d30*/  SEL R4, R3.reuse, R7, !P4 ;  /* 0x0000000703047207 */ /* 0x041fe40006000000 */
[C---:B-1----:R-:W-:Y:S02]  /*13d40*/  SEL R5, R3.reuse, R18, !P4 ;  /* 0x0000001203057207 */ /* 0x042fe40006000000 */
[----:B------:R-:W5:Y:S04]  /*13d50*/  LDL.LU R18, [R1+0x12c] ;  /* 0x00012c0001127983 */ /* 0x000f680000300800 */
[----:B------:R0:W-:Y:S04]  /*13d60*/  STL [R1+0x1a4], R4 ;  /* 0x0001a40401007387 */ /* 0x0001e80000100800 */
[----:B------:R3:W-:Y:S01]  /*13d70*/  STL [R1+0x1a0], R5 ;  /* 0x0001a00501007387 */ /* 0x0007e20000100800 */
[----:B0-----:R-:W-:-:S03]  /*13d80*/  SEL R4, R3, R9, !P4 ;  /* 0x0000000903047207 */ /* 0x001fc60006000000 */
[----:B------:R-:W5:Y:S01]  /*13d90*/  LDL.LU R9, [R1+0x118] ;  /* 0x0001180001097983 */ /* 0x000f620000300800 */
[----:B---3--:R-:W-:-:S03]  /*13da0*/  SEL R5, R3, R8, !P4 ;  /* 0x0000000803057207 */ /* 0x008fc60006000000 */
[----:B------:R0:W-:Y:S02]  /*13db0*/  STL [R1+0x19c], R4 ;  /* 0x00019c0401007387 */ /* 0x0001e40000100800 */
[C---:B0-----:R-:W-:Y:S02]  /*13dc0*/  SEL R4, R3.reuse, R21, !P4 ;  /* 0x0000001503047207 */ /* 0x041fe40006000000 */
[----:B------:R-:W3:Y:S04]  /*13dd0*/  LDL.LU R21, [R1+0x128] ;  /* 0x0001280001157983 */ /* 0x000ee80000300800 */
[----:B------:R0:W-:Y:S04]  /*13de0*/  STL [R1+0x198], R5 ;  /* 0x0001980501007387 */ /* 0x0001e80000100800 */
[----:B------:R1:W-:Y:S01]  /*13df0*/  STL [R1+0x194], R4 ;  /* 0x0001940401007387 */ /* 0x0003e20000100800 */
[----:B0-----:R-:W-:-:S02]  /*13e00*/  SEL R5, R3, R0, !P4 ;  /* 0x0000000003057207 */ /* 0x001fc40006000000 */
        /* <DEDUP_REMOVED lines=18> */
[----:B------:R-:W-:Y:S01]  /*13f30*/  STL [R1+0x160], R5 ;  /* 0x0001600501007387 */ /* 0x000fe20000100800 */
[----:B0-----:R-:W-:-:S03]  /*13f40*/  SEL R4, R3, R20, !P4 ;  /* 0x0000001403047207 */ /* 0x001fc60006000000 */
[----:B------:R-:W3:Y:S01]  /*13f50*/  LDL.LU R11, [R1+0x124] ;  /* 0x00012400010b7983 */ /* 0x000ee20000300800 */
[----:B-1----:R-:W-:-:S03]  /*13f60*/  SEL R0, R3, R17, !P4 ;  /* 0x0000001103007207 */ /* 0x002fc60006000000 */
[----:B------:R0:W-:Y:S04]  /*13f70*/  STL [R1+0x15c], R4 ;  /* 0x00015c0401007387 */ /* 0x0001e80000100800 */
[----:B------:R-:W3:Y:S04]  /*13f80*/  LDL.LU R29, [R1+0x120] ;  /* 0x00012000011d7983 */ /* 0x000ee80000300800 */
[----:B------:R-:W-:Y:S04]  /*13f90*/  STL [R1+0x154], R0 ;  /* 0x0001540001007387 */ /* 0x000fe80000100800 */
[----:B0-----:R-:W3:Y:S04]  /*13fa0*/  LDL.LU R4, [R1+0x11c] ;  /* 0x00011c0001047983 */ /* 0x001ee80000300800 */
[----:B------:R-:W3:Y:S04]  /*13fb0*/  LDL.LU R22, [R1+0xf4] ;  /* 0x0000f40001167983 */ /* 0x000ee80000300800 */
[----:B------:R-:W3:Y:S04]  /*13fc0*/  LDL.LU R20, [R1+0xf8] ;  /* 0x0000f80001147983 */ /* 0x000ee80000300800 */
[----:B------:R-:W3:Y:S01]  /*13fd0*/  LDL.LU R17, [R1+0xfc] ;  /* 0x0000fc0001117983 */ /* 0x000ee20000300800 */
[----:B--2---:R-:W-:-:S05]  /*13fe0*/  SEL R5, R3, R13, !P4 ;  /* 0x0000000d03057207 */ /* 0x004fca0006000000 */
[----:B------:R0:W-:Y:S01]  /*13ff0*/  STL [R1+0x150], R5 ;  /* 0x0001500501007387 */ /* 0x0001e20000100800 */
[----:B----4-:R-:W-:-:S03]  /*14000*/  SEL R6, R3, R14, !P4 ;  /* 0x0000000e03067207 */ /* 0x010fc60006000000 */
[----:B0-----:R-:W2:Y:S01]  /*14010*/  LDL.LU R5, [R1+0x100] ;  /* 0x0001000001057983 */ /* 0x001ea20000300800 */
[----:B------:R-:W-:-:S03]  /*14020*/  SEL R0, R3, R25, !P4 ;  /* 0x0000001903007207 */ /* 0x000fc60006000000 */
[----:B------:R0:W-:Y:S04]  /*14030*/  STL [R1+0x14c], R6 ;  /* 0x00014c0601007387 */ /* 0x0001e80000100800 */
[----:B0-----:R-:W4:Y:S04]  /*14040*/  LDL.LU R6, [R1+0x104] ;  /* 0x0001040001067983 */ /* 0x001f280000300800 */
[----:B------:R0:W-:Y:S04]  /*14050*/  STL [R1+0x148], R0 ;  /* 0x0001480001007387 */ /* 0x0001e80000100800 */
[----:B------:R-:W4:Y:S04]  /*14060*/  LDL.LU R7, [R1+0x114] ;  /* 0x0001140001077983 */ /* 0x000f280000300800 */
[----:B------:R-:W4:Y:S01]  /*14070*/  LDL.LU R25, [R1+0xf0] ;  /* 0x0000f00001197983 */ /* 0x000f220000300800 */
[----:B-----5:R-:W-:-:S03]  /*14080*/  SEL R8, R3, R18, !P4 ;  /* 0x0000001203087207 */ /* 0x020fc60006000000 */
[----:B------:R-:W5:Y:S04]  /*14090*/  LDL.LU R18, [R1+0xec] ;  /* 0x0000ec0001127983 */ /* 0x000f680000300800 */
[----:B------:R1:W-:Y:S01]  /*140a0*/  STL [R1+0x144], R8 ;  /* 0x0001440801007387 */ /* 0x0003e20000100800 */
[----:B0-----:R-:W-:-:S03]  /*140b0*/  SEL R0, R3, R9, !P4 ;  /* 0x0000000903007207 */ /* 0x001fc60006000000 */
[----:B-1----:R-:W5:Y:S04]  /*140c0*/  LDL.LU R8, [R1+0xe8] ;  /* 0x0000e80001087983 */ /* 0x002f680000300800 */
[----:B------:R-:W5:Y:S04]  /*140d0*/  LDL.LU R9, [R1+0xe4] ;  /* 0x0000e40001097983 */ /* 0x000f680000300800 */
[----:B------:R0:W-:Y:S01]  /*140e0*/  STL [R1+0x140], R0 ;  /* 0x0001400001007387 */ /* 0x0001e20000100800 */
[----:B---3--:R-:W-:-:S03]  /*140f0*/  SEL R12, R3, R21, !P4 ;  /* 0x00000015030c7207 */ /* 0x008fc60006000000 */
        /* <DEDUP_REMOVED lines=13> */
[----:B------:R-:W-:-:S05]  /*141d0*/  SEL R11, R3, R11, !P4 ;  /* 0x0000000b030b7207 */ /* 0x000fca0006000000 */
[----:B------:R0:W-:Y:S02]  /*141e0*/  STL [R1+0x138], R11 ;  /* 0x0001380b01007387 */ /* 0x0001e40000100800 */
[C---:B0-----:R-:W-:Y:S02]  /*141f0*/  SEL R11, R3.reuse, R29, !P4 ;  /* 0x0000001d030b7207 */ /* 0x041fe40006000000 */
[C---:B------:R-:W-:Y:S02]  /*14200*/  SEL R4, R3.reuse, R4, !P4 ;  /* 0x0000000403047207 */ /* 0x040fe40006000000 */
[C---:B------:R-:W-:Y:S01]  /*14210*/  SEL R22, R3.reuse, R22, !P4 ;  /* 0x0000001603167207 */ /* 0x040fe20006000000 */
[----:B------:R0:W-:Y:S04]  /*14220*/  STL [R1+0x134], R11 ;  /* 0x0001340b01007387 */ /* 0x0001e80000100800 */
[----:B------:R1:W-:Y:S01]  /*14230*/  STL [R1+0x130], R4 ;  /* 0x0001300401007387 */ /* 0x0003e20000100800 */
[----:B0-----:R-:W-:-:S03]  /*14240*/  SEL R11, R3, R20, !P4 ;  /* 0x00000014030b7207 */ /* 0x001fc60006000000 */
[----:B------:R0:W-:Y:S01]  /*14250*/  STL [R1+0x12c], R22 ;  /* 0x00012c1601007387 */ /* 0x0001e20000100800 */
[----:B-1----:R-:W-:-:S03]  /*14260*/  SEL R4, R3, R17, !P4 ;  /* 0x0000001103047207 */ /* 0x002fc60006000000 */
[----:B0-----:R-:W3:Y:S04]  /*14270*/  LDL.LU R22, [R1+0xc0] ;  /* 0x0000c00001167983 */ /* 0x001ee80000300800 */
[----:B------:R-:W-:Y:S04]  /*14280*/  STL [R1+0x128], R11 ;  /* 0x0001280b01007387 */ /* 0x000fe80000100800 */
[----:B------:R-:W3:Y:S04]  /*14290*/  LDL.LU R20, [R1+0xb8] ;  /* 0x0000b80001147983 */ /* 0x000ee80000300800 */
[----:B------:R2:W-:Y:S04]  /*142a0*/  STL [R1+0x124], R4 ;  /* 0x0001240401007387 */ /* 0x0005e80000100800 */
[----:B------:R-:W3:Y:S01]  /*142b0*/  LDL.LU R17, [R1+0xb0] ;  /* 0x0000b00001117983 */ /* 0x000ee20000300800 */
[----:B--2---:R-:W-:-:S05]  /*142c0*/  SEL R4, R3, R5, !P4 ;  /* 0x0000000503047207 */ /* 0x004fca0006000000 */
[----:B------:R0:W-:Y:S01]  /*142d0*/  STL [R1+0x120], R4 ;  /* 0x0001200401007387 */ /* 0x0001e20000100800 */
[----:B----4-:R-:W-:-:S05]  /*142e0*/  SEL R6, R3, R6, !P4 ;  /* 0x0000000603067207 */ /* 0x010fca0006000000 */
[----:B------:R-:W-:Y:S01]  /*142f0*/  STL [R1+0x11c], R6 ;  /* 0x00011c0601007387 */ /* 0x000fe20000100800 */
[C---:B------:R-:W-:Y:S02]  /*14300*/  SEL R5, R3.reuse, R7, !P4 ;  /* 0x0000000703057207 */ /* 0x040fe40006000000 */
[C---:B0-----:R-:W-:Y:S02]  /*14310*/  SEL R4, R3.reuse, R25, !P4 ;  /* 0x0000001903047207 */ /* 0x041fe40006000000 */
[----:B------:R-:W2:Y:S04]  /*14320*/  LDL.LU R25, [R1+0x9c] ;  /* 0x00009c0001197983 */ /* 0x000ea80000300800 */
[----:B------:R5:W-:Y:S04]  /*14330*/  STL [R1+0x118], R5 ;  /* 0x0001180501007387 */ /* 0x000be80000100800 */
[----:B------:R-:W-:Y:S01]  /*14340*/  STL [R1+0x114], R4 ;  /* 0x0001140401007387 */ /* 0x000fe20000100800 */
[----:B-----5:R-:W-:-:S03]  /*14350*/  SEL R5, R3, R18, !P4 ;  /* 0x0000001203057207 */ /* 0x020fc60006000000 */
[----:B------:R-:W4:Y:S04]  /*14360*/  LDL.LU R18, [R1+0xa4] ;  /* 0x0000a40001127983 */ /* 0x000f280000300800 */
[----:B------:R0:W-:Y:S02]  /*14370*/  STL [R1+0x104], R5 ;  /* 0x0001040501007387 */ /* 0x0001e40000100800 */
[C---:B0-----:R-:W-:Y:S02]  /*14380*/  SEL R5, R3.reuse, R9, !P4 ;  /* 0x0000000903057207 */ /* 0x041fe40006000000 */
[----:B------:R-:W5:Y:S01]  /*14390*/  LDL.LU R9, [R1+0xa8] ;  /* 0x0000a80001097983 */ /* 0x000f620000300800 */
[----:B------:R-:W-:-:S05]  /*143a0*/  SEL R4, R3, R8, !P4 ;  /* 0x0000000803047207 */ /* 0x000fca0006000000 */
[----:B------:R3:W-:Y:S04]  /*143b0*/  STL [R1+0x100], R4 ;  /* 0x0001000401007387 */ /* 0x0007e80000100800 */
[----:B------:R0:W-:Y:S01]  /*143c0*/  STL [R1+0xfc], R5 ;  /* 0x0000fc0501007387 */ /* 0x0001e20000100800 */
[C---:B---3--:R-:W-:Y:S02]  /*143d0*/  SEL R4, R3.reuse, R0, !P4 ;  /* 0x0000000003047207 */ /* 0x048fe40006000000 */
[----:B0-----:R-:W-:-:S03]  /*143e0*/  SEL R5, R3, R10, !P4 ;  /* 0x0000000a03057207 */ /* 0x001fc60006000000 */
        /* <DEDUP_REMOVED lines=20> */
[----:B-1----:R-:W3:Y:S04]  /*14530*/  LDL.LU R4, [R1+0xac] ;  /* 0x0000ac0001047983 */ /* 0x002ee80000300800 */
[----:B------:R0:W-:Y:S04]  /*14540*/  STL [R1+0xd0], R5 ;  /* 0x0000d00501007387 */ /* 0x0001e80000100800 */
[----:B0-----:R-:W3:Y:S04]  /*14550*/  LDL.LU R5, [R1+0x22c] ;  /* 0x00022c0001057983 */ /* 0x001ee80000300800 */
[----:B------:R-:W-:Y:S04]  /*14560*/  STL [R1+0xcc], R0 ;  /* 0x0000cc0001007387 */ /* 0x000fe80000100800 */
[----:B------:R-:W3:Y:S04]  /*14570*/  LDL.LU R6, [R1+0x228] ;  /* 0x0002280001067983 */ /* 0x000ee80000300800 */
[----:B------:R-:W3:Y:S04]  /*14580*/  LDL.LU R13, [R1+0x204] ;  /* 0x00020400010d7983 */ /* 0x000ee80000300800 */
[----:B------:R-:W3:Y:S04]  /*14590*/  LDL.LU R14, [R1+0x20c] ;  /* 0x00020c00010e7983 */ /* 0x000ee80000300800 */
[----:B------:R-:W3:Y:S01]  /*145a0*/  LDL.LU R21, [R1+0x98] ;  /* 0x0000980001157983 */ /* 0x000ee20000300800 */
[----:B------:R-:W-:-:S05]  /*145b0*/  SEL R7, R3, R22, !P4 ;  /* 0x0000001603077207 */ /* 0x000fca0006000000 */
[----:B------:R0:W-:Y:S01]  /*145c0*/  STL [R1+0xc8], R7 ;  /* 0x0000c80701007387 */ /* 0x0001e20000100800 */
[----:B------:R-:W-:-:S03]  /*145d0*/  SEL R8, R3, R20, !P4 ;  /* 0x0000001403087207 */ /* 0x000fc60006000000 */
[----:B0-----:R-:W3:Y:S01]  /*145e0*/  LDL.LU R7, [R1+0x1e0] ;  /* 0x0001e00001077983 */ /* 0x001ee20000300800 */
[----:B------:R-:W-:-:S03]  /*145f0*/  SEL R0, R3, R17, !P4 ;  /* 0x0000001103007207 */ /* 0x000fc60006000000 */
[----:B------:R0:W-:Y:S04]  /*14600*/  STL [R1+0xc4], R8 ;  /* 0x0000c40801007387 */ /* 0x0001e80000100800 */
[----:B0-----:R-:W3:Y:S04]  /*14610*/  LDL.LU R8, [R1+0x90] ;  /* 0x0000900001087983 */ /* 0x001ee80000300800 */
[----:B------:R2:W-:Y:S04]  /*14620*/  STL [R1+0xc0], R0 ;  /* 0x0000c00001007387 */ /* 0x0005e80000100800 */
[----:B------:R-:W3:Y:S04]  /*14630*/  LDL.LU R10, [R1+0x8c] ;  /* 0x00008c00010a7983 */ /* 0x000ee80000300800 */
[----:B------:R-:W3:Y:S04]  /*14640*/  LDL.LU R29, [R1+0x88] ;  /* 0x00008800011d7983 */ /* 0x000ee80000300800 */
[----:B------:R-:W3:Y:S01]  /*14650*/  LDL.LU R11, [R1+0x190] ;  /* 0x00019000010b7983 */ /* 0x000ee20000300800 */
[----:B--2---:R-:W-:-:S05]  /*14660*/  SEL R0, R3, R25, !P4 ;  /* 0x0000001903007207 */ /* 0x004fca0006000000 */
[----:B------:R0:W-:Y:S04]  /*14670*/  STL [R1+0xbc], R0 ;  /* 0x0000bc0001007387 */ /* 0x0001e80000100800 */
[----:B------:R-:W2:Y:S04]  /*14680*/  LDL.LU R12, [R1+0x80] ;  /* 0x00008000010c7983 */ /* 0x000ea80000300800 */
[----:B0-----:R-:W2:Y:S01]  /*14690*/  LDL.LU R0, [R1+0x188] ;  /* 0x0001880001007983 */ /* 0x001ea20000300800 */
[----:B----4-:R-:W-:-:S05]  /*146a0*/  SEL R15, R3, R18, !P4 ;  /* 0x00000012030f7207 */ /* 0x010fca0006000000 */
[----:B------:R0:W-:Y:S04]  /*146b0*/  STL [R1+0xb8], R15 ;  /* 0x0000b80f01007387 */ /* 0x0001e80000100800 */
[----:B------:R-:W4:Y:S04]  /*146c0*/  LDL.LU R26, [R1+0x78] ;  /* 0x00007800011a7983 */ /* 0x000f280000300800 */
[----:B------:R-:W4:Y:S01]  /*146d0*/  LDL.LU R27, [R1+0x180] ;  /* 0x00018000011b7983 */ /* 0x000f220000300800 */
[----:B-----5:R-:W-:-:S05]  /*146e0*/  SEL R9, R3, R9, !P4 ;  /* 0x0000000903097207 */ /* 0x020fca0006000000 */
[----:B------:R1:W-:Y:S04]  /*146f0*/  STL [R1+0xb4], R9 ;  /* 0x0000b40901007387 */ /* 0x0003e80000100800 */
[----:B------:R-:W5:Y:S04]  /*14700*/  LDL.LU R28, [R1+0x74] ;  /* 0x00007400011c7983 */ /* 0x000f680000300800 */
        /* <DEDUP_REMOVED lines=8> */
[----:B-1----:R-:W5:Y:S01]  /*14790*/  LDL.LU R9, [R1+0xa0] ;  /* 0x0000a00001097983 */ /* 0x002f620000300800 */
[----:B---3--:R-:W-:-:S05]  /*147a0*/  SEL R4, R3, R4, !P4 ;  /* 0x0000000403047207 */ /* 0x008fca0006000000 */
[----:B------:R0:W-:Y:S01]  /*147b0*/  STL [R1+0xb0], R4 ;  /* 0x0000b00401007387 */ /* 0x0001e20000100800 */
[----:B------:R-:W-:-:S03]  /*147c0*/  SEL R5, R3, R5, !P4 ;  /* 0x0000000503057207 */ /* 0x000fc60006000000 */
[----:B0-----:R-:W3:Y:S04]  /*147d0*/  LDL.LU R4, [R1+0x3154] ;  /* 0x0031540001047983 */ /* 0x001ee80000300800 */
[----:B------:R0:W-:Y:S01]  /*147e0*/  STL [R1+0xac], R5 ;  /* 0x0000ac0501007387 */ /* 0x0001e20000100800 */
[C---:B------:R-:W-:Y:S02]  /*147f0*/  SEL R6, R3.reuse, R6, !P4 ;  /* 0x0000000603067207 */ /* 0x040fe40006000000 */
[C---:B------:R-:W-:Y:S01]  /*14800*/  SEL R13, R3.reuse, R13, !P4 ;  /* 0x0000000d030d7207 */ /* 0x040fe20006000000 */
[----:B0-----:R-:W3:Y:S01]  /*14810*/  LDL.LU R5, [R1+0x3150] ;  /* 0x0031500001057983 */ /* 0x001ee20000300800 */
[----:B------:R-:W-:-:S03]  /*14820*/  SEL R14, R3, R14, !P4 ;  /* 0x0000000e030e7207 */ /* 0x000fc60006000000 */
[----:B------:R0:W-:Y:S01]  /*14830*/  STL [R1+0xa8], R6 ;  /* 0x0000a80601007387 */ /* 0x0001e20000100800 */
[----:B------:R-:W-:-:S03]  /*14840*/  SEL R21, R3, R21, !P4 ;  /* 0x0000001503157207 */ /* 0x000fc60006000000 */
[----:B0-----:R-:W3:Y:S04]  /*14850*/  LDL.LU R6, [R1+0x314c] ;  /* 0x00314c0001067983 */ /* 0x001ee80000300800 */
[----:B------:R0:W-:Y:S01]  /*14860*/  STL [R1+0xa4], R13 ;  /* 0x0000a40d01007387 */ /* 0x0001e20000100800 */
[----:B------:R-:W-:-:S03]  /*14870*/  SEL R7, R3, R7, !P4 ;  /* 0x0000000703077207 */ /* 0x000fc60006000000 */
[----:B0-----:R-:W3:Y:S04]  /*14880*/  LDL.LU R13, [R1+0x4c] ;  /* 0x00004c00010d7983 */ /* 0x001ee80000300800 */
[----:B------:R0:W-:Y:S01]  /*14890*/  STL [R1+0x9c], R14 ;  /* 0x00009c0e01007387 */ /* 0x0001e20000100800 */
[----:B------:R-:W-:-:S03]  /*148a0*/  SEL R8, R3, R8, !P4 ;  /* 0x0000000803087207 */ /* 0x000fc60006000000 */
[----:B0-----:R-:W3:Y:S01]  /*148b0*/  LDL.LU R14, [R1+0x58] ;  /* 0x00005800010e7983 */ /* 0x001ee20000300800 */
[----:B------:R-:W-:-:S03]  /*148c0*/  SEL R10, R3, R10, !P4 ;  /* 0x0000000a030a7207 */ /* 0x000fc60006000000 */
[----:B------:R0:W-:Y:S01]  /*148d0*/  STL [R1+0x98], R21 ;  /* 0x0000981501007387 */ /* 0x0001e20000100800 */
[----:B------:R-:W-:-:S03]  /*148e0*/  SEL R29, R3, R29, !P4 ;  /* 0x0000001d031d7207 */ /* 0x000fc60006000000 */
[----:B0-----:R-:W3:Y:S01]  /*148f0*/  LDL.LU R21, [R1+0x5c] ;  /* 0x00005c0001157983 */ /* 0x001ee20000300800 */
[----:B------:R-:W-:-:S03]  /*14900*/  SEL R11, R3, R11, !P4 ;  /* 0x0000000b030b7207 */ /* 0x000fc60006000000 */
[----:B------:R0:W-:Y:S04]  /*14910*/  STL [R1+0x94], R7 ;  /* 0x0000940701007387 */ /* 0x0001e80000100800 */
[----:B0-----:R-:W3:Y:S04]  /*14920*/  LDL.LU R7, [R1+0x3148] ;  /* 0x0031480001077983 */ /* 0x001ee80000300800 */
[----:B------:R0:W-:Y:S04]  /*14930*/  STL [R1+0x90], R8 ;  /* 0x0000900801007387 */ /* 0x0001e80000100800 */
[----:B0-----:R-:W3:Y:S04]  /*14940*/  LDL.LU R8, [R1+0x3144] ;  /* 0x0031440001087983 */ /* 0x001ee80000300800 */
[----:B------:R0:W-:Y:S04]  /*14950*/  STL [R1+0x8c], R10 ;  /* 0x00008c0a01007387 */ /* 0x0001e80000100800 */
[----:B0-----:R-:W3:Y:S04]  /*14960*/  LDL.LU R10, [R1+0x3140] ;  /* 0x00314000010a7983 */ /* 0x001ee80000300800 */
[----:B------:R0:W-:Y:S04]  /*14970*/  STL [R1+0x88], R29 ;  /* 0x0000881d01007387 */ /* 0x0001e80000100800 */
[----:B0-----:R-:W3:Y:S04]  /*14980*/  LDL.LU R29, [R1+0x24] ;  /* 0x00002400011d7983 */ /* 0x001ee80000300800 */
[----:B------:R0:W-:Y:S04]  /*14990*/  STL [R1+0x84], R11 ;  /* 0x0000840b01007387 */ /* 0x0001e80000100800 */
[----:B0-----:R-:W3:Y:S01]  /*149a0*/  LDL.LU R11, [R1+0x34] ;  /* 0x00003400010b7983 */ /* 0x001ee20000300800 */
[----:B--2---:R-:W-:-:S02]  /*149b0*/  SEL R12, R3, R12, !P4 ;  /* 0x0000000c030c7207 */ /* 0x004fc40006000000 */
[----:B------:R-:W-:-:S03]  /*149c0*/  SEL R0, R3, R0, !P4 ;  /* 0x0000000003007207 */ /* 0x000fc60006000000 */
[----:B------:R0:W-:Y:S01]  /*149d0*/  STL [R1+0x80], R12 ;  /* 0x0000800c01007387 */ /* 0x0001e20000100800 */
[----:B----4-:R-:W-:-:S03]  /*149e0*/  SEL R26, R3, R26, !P4 ;  /* 0x0000001a031a7207 */ /* 0x010fc60006000000 */
[----:B0-----:R-:W2:Y:S01]  /*149f0*/  LDL.LU R12, [R1+0x313c] ;  /* 0x00313c00010c7983 */ /* 0x001ea20000300800 */
[----:B------:R-:W-:-:S03]  /*14a00*/  SEL R27, R3, R27, !P4 ;  /* 0x0000001b031b7207 */ /* 0x000fc60006000000 */
[----:B------:R0:W-:Y:S04]  /*14a10*/  STL [R1+0x7c], R0 ;  /* 0x00007c0001007387 */ /* 0x0001e80000100800 */
[----:B0-----:R-:W4:Y:S01]  /*14a20*/  LDL.LU R0, [R1+0x28] ;  /* 0x0000280001007983 */ /* 0x001f220000300800 */
[----:B-----5:R-:W-:-:S03]  /*14a30*/  SEL R28, R3, R28, !P4 ;  /* 0x0000001c031c7207 */ /* 0x020fc60006000000 */
[----:B------:R0:W-:Y:S01]  /*14a40*/  STL [R1+0x20], R26 ;  /* 0x0000201a01007387 */ /* 0x0001e20000100800 */
[C---:B------:R-:W-:Y:S02]  /*14a50*/  SEL R15, R3.reuse, R15, !P4 ;  /* 0x0000000f030f7207 */ /* 0x040fe40006000000 */
[C---:B------:R-:W-:Y:S01]  /*14a60*/  SEL R24, R3.reuse, R24, !P4 ;  /* 0x0000001803187207 */ /* 0x040fe20006000000 */
[----:B0-----:R-:W5:Y:S01]  /*14a70*/  LDL.LU R26, [R1+0x3138] ;  /* 0x00313800011a7983 */ /* 0x001f620000300800 */
[----:B------:R-:W-:-:S03]  /*14a80*/  SEL R23, R3, R23, !P4 ;  /* 0x0000001703177207 */ /* 0x000fc60006000000 */
[----:B------:R0:W-:Y:S01]  /*14a90*/  STL [R1+0x78], R27 ;  /* 0x0000781b01007387 */ /* 0x0001e20000100800 */
[----:B------:R-:W-:-:S03]  /*14aa0*/  SEL R22, R3, R22, !P4 ;  /* 0x0000001603167207 */ /* 0x000fc60006000000 */
[----:B0-----:R-:W2:Y:S04]  /*14ab0*/  LDL.LU R27, [R1+0x3134] ;  /* 0x00313400011b7983 */ /* 0x001ea80000300800 */
[----:B------:R0:W-:Y:S01]  /*14ac0*/  STL [R1+0x74], R28 ;  /* 0x0000741c01007387 */ /* 0x0001e20000100800 */
[C---:B------:R-:W-:Y:S02]  /*14ad0*/  SEL R20, R3.reuse, R20, !P4 ;  /* 0x0000001403147207 */ /* 0x040fe40006000000 */
[C---:B------:R-:W-:Y:S01]  /*14ae0*/  SEL R17, R3.reuse, R17, !P4 ;  /* 0x0000001103117207 */ /* 0x040fe20006000000 */
[----:B0-----:R-:W5:Y:S04]  /*14af0*/  LDL.LU R28, [R1+0x3130] ;  /* 0x00313000011c7983 */ /* 0x001f680000300800 */
[----:B------:R0:W-:Y:S01]  /*14b00*/  STL [R1+0x70], R15 ;  /* 0x0000700f01007387 */ /* 0x0001e20000100800 */
[----:B------:R-:W-:-:S03]  /*14b10*/  SEL R25, R3, R25, !P4 ;  /* 0x0000001903197207 */ /* 0x000fc60006000000 */
[----:B0-----:R-:W2:Y:S04]  /*14b20*/  LDL.LU R15, [R1+0x312c] ;  /* 0x00312c00010f7983 */ /* 0x001ea80000300800 */
[----:B------:R0:W-:Y:S01]  /*14b30*/  STL [R1+0x6c], R24 ;  /* 0x00006c1801007387 */ /* 0x0001e20000100800 */
[----:B------:R-:W-:-:S03]  /*14b40*/  SEL R18, R3, R18, !P4 ;  /* 0x0000001203127207 */ /* 0x000fc60006000000 */
[----:B0-----:R-:W5:Y:S04]  /*14b50*/  LDL.LU R24, [R1+0x3128] ;  /* 0x0031280001187983 */ /* 0x001f680000300800 */
[----:B------:R0:W-:Y:S01]  /*14b60*/  STL [R1+0x68], R23 ;  /* 0x0000681701007387 */ /* 0x0001e20000100800 */
[----:B------:R-:W-:-:S03]  /*14b70*/  SEL R9, R3, R9, !P4 ;  /* 0x0000000903097207 */ /* 0x000fc60006000000 */
[----:B0-----:R-:W2:Y:S04]  /*14b80*/  LDL.LU R23, [R1+0x3124] ;  /* 0x0031240001177983 */ /* 0x001ea80000300800 */
[----:B------:R0:W-:Y:S04]  /*14b90*/  STL [R1+0x54], R22 ;  /* 0x0000541601007387 */ /* 0x0001e80000100800 */
[----:B0-----:R-:W5:Y:S04]  /*14ba0*/  LDL.LU R22, [R1+0x3120] ;  /* 0x0031200001167983 */ /* 0x001f680000300800 */
[----:B------:R0:W-:Y:S04]  /*14bb0*/  STL [R1+0x50], R20 ;  /* 0x0000501401007387 */ /* 0x0001e80000100800 */
[----:B0-----:R-:W2:Y:S04]  /*14bc0*/  LDL.LU R20, [R1+0x311c] ;  /* 0x00311c0001147983 */ /* 0x001ea80000300800 */
[----:B------:R0:W-:Y:S04]  /*14bd0*/  STL [R1+0x48], R17 ;  /* 0x0000481101007387 */ /* 0x0001e80000100800 */
[----:B0-----:R-:W5:Y:S04]  /*14be0*/  LDL.LU R17, [R1+0x3118] ;  /* 0x0031180001117983 */ /* 0x001f680000300800 */
[----:B------:R0:W-:Y:S04]  /*14bf0*/  STL [R1+0x44], R25 ;  /* 0x0000441901007387 */ /* 0x0001e80000100800 */
[----:B0-----:R-:W4:Y:S04]  /*14c00*/  LDL.LU R25, [R1+0x3114] ;  /* 0x0031140001197983 */ /* 0x001f280000300800 */
[----:B------:R0:W-:Y:S04]  /*14c10*/  STL [R1+0x40], R18 ;  /* 0x0000401201007387 */ /* 0x0001e80000100800 */
[----:B0-----:R-:W2:Y:S04]  /*14c20*/  LDL.LU R18, [R1+0x3110] ;  /* 0x0031100001127983 */ /* 0x001ea80000300800 */
[----:B------:R0:W-:Y:S04]  /*14c30*/  STL [R1+0x3c], R9 ;  /* 0x00003c0901007387 */ /* 0x0001e80000100800 */
[----:B0-----:R-:W5:Y:S01]  /*14c40*/  LDL.LU R9, [R1+0x310c] ;  /* 0x00310c0001097983 */ /* 0x001f620000300800 */
[----:B---3--:R-:W-:-:S02]  /*14c50*/  SEL R13, R3, R13, !P4 ;  /* 0x0000000d030d7207 */ /* 0x008fc40006000000 */
[C---:B------:R-:W-:Y:S02]  /*14c60*/  SEL R14, R3.reuse, R14, !P4 ;  /* 0x0000000e030e7207 */ /* 0x040fe40006000000 */
[C---:B------:R-:W-:Y:S02]  /*14c70*/  SEL R21, R3.reuse, R21, !P4 ;  /* 0x0000001503157207 */ /* 0x040fe40006000000 */
[C---:B----4-:R-:W-:Y:S02]  /*14c80*/  SEL R25, R3.reuse, R25, !P4 ;  /* 0x0000001903197207 */ /* 0x050fe40006000000 */
[C---:B--2---:R-:W-:Y:S02]  /*14c90*/  SEL R18, R3.reuse, R18, !P4 ;  /* 0x0000001203127207 */ /* 0x044fe40006000000 */
[----:B-----5:R-:W-:-:S05]  /*14ca0*/  SEL R9, R3, R9, !P4 ;  /* 0x0000000903097207 */ /* 0x020fca0006000000 */
[----:B------:R0:W-:Y:S04]  /*14cb0*/  STL [R1+0x1c], R9 ;  /* 0x00001c0901007387 */ /* 0x0001e80000100800 */
[----:B0-----:R-:W2:Y:S04]  /*14cc0*/  LDL.LU R9, [R1+0x38] ;  /* 0x0000380001097983 */ /* 0x001ea80000300800 */
[----:B------:R0:W-:Y:S04]  /*14cd0*/  STL [R1+0x18], R18 ;  /* 0x0000181201007387 */ /* 0x0001e80000100800 */
[----:B0-----:R-:W3:Y:S04]  /*14ce0*/  LDL.LU R18, [R1+0x30] ;  /* 0x0000300001127983 */ /* 0x001ee80000300800 */
[----:B------:R0:W-:Y:S04]  /*14cf0*/  STL [R1+0x14], R25 ;  /* 0x0000141901007387 */ /* 0x0001e80000100800 */
[----:B0-----:R-:W4:Y:S04]  /*14d00*/  LDL.LU R25, [R1+0x2c] ;  /* 0x00002c0001197983 */ /* 0x001f280000300800 */
[----:B------:R0:W-:Y:S04]  /*14d10*/  STL [R1+0x10], R13 ;  /* 0x0000100d01007387 */ /* 0x0001e80000100800 */
[----:B0-----:R-:W5:Y:S04]  /*14d20*/  LDL.LU R13, [R1+0x3108] ;  /* 0x00310800010d7983 */ /* 0x001f680000300800 */
[----:B------:R0:W-:Y:S04]  /*14d30*/  STL [R1+0xc], R14 ;  /* 0x00000c0e01007387 */ /* 0x0001e80000100800 */
[----:B0-----:R-:W5:Y:S04]  /*14d40*/  LDL.LU R14, [R1+0x3104] ;  /* 0x00310400010e7983 */ /* 0x001f680000300800 */
[----:B------:R0:W-:Y:S04]  /*14d50*/  STL [R1+0x8], R21 ;  /* 0x0000081501007387 */ /* 0x0001e80000100800 */
[----:B0-----:R-:W5:Y:S01]  /*14d60*/  LDL.LU R21, [R1+0x3100] ;  /* 0x0031000001157983 */ /* 0x001f620000300800 */
[----:B------:R-:W-:-:S02]  /*14d70*/  SEL R29, R3, R29, !P4 ;  /* 0x0000001d031d7207 */ /* 0x000fc40006000000 */
[C---:B------:R-:W-:Y:S02]  /*14d80*/  SEL R11, R3.reuse, R11, !P4 ;  /* 0x0000000b030b7207 */ /* 0x040fe40006000000 */
[C---:B------:R-:W-:Y:S02]  /*14d90*/  SEL R0, R3.reuse, R0, !P4 ;  /* 0x0000000003007207 */ /* 0x040fe40006000000 */
[C---:B------:R-:W-:Y:S02]  /*14da0*/  SEL R17, R3.reuse, R17, !P4 ;  /* 0x0000001103117207 */ /* 0x040fe40006000000 */
[C---:B------:R-:W-:Y:S02]  /*14db0*/  SEL R20, R3.reuse, R20, !P4 ;  /* 0x0000001403147207 */ /* 0x040fe40006000000 */
[C---:B------:R-:W-:Y:S02]  /*14dc0*/  SEL R22, R3.reuse, R22, !P4 ;  /* 0x0000001603167207 */ /* 0x040fe40006000000 */
[----:B------:R-:W-:-:S02]  /*14dd0*/  SEL R23, R3, R23, !P4 ;  /* 0x0000001703177207 */ /* 0x000fc40006000000 */
[C---:B------:R-:W-:Y:S02]  /*14de0*/  SEL R24, R3.reuse, R24, !P4 ;  /* 0x0000001803187207 */ /* 0x040fe40006000000 */
[C---:B------:R-:W-:Y:S02]  /*14df0*/  SEL R15, R3.reuse, R15, !P4 ;  /* 0x0000000f030f7207 */ /* 0x040fe40006000000 */
[C---:B--2---:R-:W-:Y:S02]  /*14e00*/  SEL R9, R3.reuse, R9, !P4 ;  /* 0x0000000903097207 */ /* 0x044fe40006000000 */
[C---:B---3--:R-:W-:Y:S02]  /*14e10*/  SEL R18, R3.reuse, R18, !P4 ;  /* 0x0000001203127207 */ /* 0x048fe40006000000 */
[C---:B----4-:R-:W-:Y:S02]  /*14e20*/  SEL R25, R3.reuse, R25, !P4 ;  /* 0x0000001903197207 */ /* 0x050fe40006000000 */
[----:B-----5:R-:W-:-:S02]  /*14e30*/  SEL R14, R3, R14, !P4 ;  /* 0x0000000e030e7207 */ /* 0x020fc40006000000 */
[----:B------:R-:W-:-:S05]  /*14e40*/  SEL R21, R3, R21, !P4 ;  /* 0x0000001503157207 */ /* 0x000fca0006000000 */
[----:B------:R-:W-:Y:S04]  /*14e50*/  STL [R1+0x3058], R21 ;  /* 0x0030581501007387 */ /* 0x000fe80000100800 */
[----:B------:R-:W-:Y:S04]  /*14e60*/  STL [R1+0x305c], R14 ;  /* 0x00305c0e01007387 */ /* 0x000fe80000100800 */
[----:B------:R-:W-:Y:S04]  /*14e70*/  STL [R1+0x3060], R29 ;  /* 0x0030601d01007387 */ /* 0x000fe80000100800 */
[----:B------:R-:W-:Y:S04]  /*14e80*/  STL [R1+0x3064], R11 ;  /* 0x0030640b01007387 */ /* 0x000fe80000100800 */
[----:B------:R-:W-:Y:S04]  /*14e90*/  STL [R1+0x3068], R9 ;  /* 0x0030680901007387 */ /* 0x000fe80000100800 */
[----:B------:R-:W-:Y:S04]  /*14ea0*/  STL [R1+0x306c], R0 ;  /* 0x00306c0001007387 */ /* 0x000fe80000100800 */
[----:B------:R0:W-:Y:S01]  /*14eb0*/  STL [R1+0x3070], R18 ;  /* 0x0030701201007387 */ /* 0x0001e20000100800 */
[----:B------:R-:W-:-:S03]  /*14ec0*/  SEL R13, R3, R13, !P4 ;  /* 0x0000000d030d7207 */ /* 0x000fc60006000000 */
[----:B0-----:R-:W2:Y:S04]  /*14ed0*/  LDL.LU R18, [R1+0x3dc] ;  /* 0x0003dc0001127983 */ /* 0x001ea80000300800 */
[----:B------:R-:W3:Y:S04]  /*14ee0*/  LDL.LU R0, [R1+0x3d8] ;  /* 0x0003d80001007983 */ /* 0x000ee80000300800 */
[----:B------:R-:W4:Y:S04]  /*14ef0*/  LDL.LU R9, [R1+0x3d4] ;  /* 0x0003d40001097983 */ /* 0x000f280000300800 */
[----:B------:R-:W5:Y:S04]  /*14f00*/  LDL.LU R11, [R1+0x3d0] ;  /* 0x0003d000010b7983 */ /* 0x000f680000300800 */
[----:B------:R-:W4:Y:S04]  /*14f10*/  LDL.LU R29, [R1+0x3cc] ;  /* 0x0003cc00011d7983 */ /* 0x000f280000300800 */
[----:B------:R-:W4:Y:S04]  /*14f20*/  LDL.LU R14, [R1+0x3c8] ;  /* 0x0003c800010e7983 */ /* 0x000f280000300800 */
[----:B------:R-:W4:Y:S04]  /*14f30*/  LDL.LU R21, [R1+0x3c4] ;  /* 0x0003c40001157983 */ /* 0x000f280000300800 */
[----:B------:R0:W-:Y:S04]  /*14f40*/  STL [R1+0x3074], R25 ;  /* 0x0030741901007387 */ /* 0x0001e80000100800 */
[----:B0-----:R-:W2:Y:S04]  /*14f50*/  LDL.LU R25, [R1+0x3e0] ;  /* 0x0003e00001197983 */ /* 0x001ea80000300800 */
[----:B------:R0:W-:Y:S04]  /*14f60*/  STL [R1+0x3078], R13 ;  /* 0x0030780d01007387 */ /* 0x0001e80000100800 */
[----:B0-----:R-:W3:Y:S04]  /*14f70*/  LDL.LU R13, [R1+0x3e4] ;  /* 0x0003e400010d7983 */ /* 0x001ee80000300800 */
[----:B------:R0:W-:Y:S04]  /*14f80*/  STL [R1+0x307c], R17 ;  /* 0x00307c1101007387 */ /* 0x0001e80000100800 */
[----:B0-----:R-:W5:Y:S04]  /*14f90*/  LDL.LU R17, [R1+0x3e8] ;  /* 0x0003e80001117983 */ /* 0x001f680000300800 */
[----:B------:R0:W-:Y:S04]  /*14fa0*/  STL [R1+0x3080], R20 ;  /* 0x0030801401007387 */ /* 0x0001e80000100800 */
[----:B0-----:R-:W4:Y:S04]  /*14fb0*/  LDL.LU R20, [R1+0x3ec] ;  /* 0x0003ec0001147983 */ /* 0x001f280000300800 */
[----:B------:R0:W-:Y:S04]  /*14fc0*/  STL [R1+0x3084], R22 ;  /* 0x0030841601007387 */ /* 0x0001e80000100800 */
[----:B0-----:R-:W2:Y:S04]  /*14fd0*/  LDL.LU R22, [R1+0x3f0] ;  /* 0x0003f00001167983 */ /* 0x001ea80000300800 */
[----:B------:R0:W-:Y:S04]  /*14fe0*/  STL [R1+0x3088], R23 ;  /* 0x0030881701007387 */ /* 0x0001e80000100800 */
[----:B0-----:R-:W3:Y:S04]  /*14ff0*/  LDL.LU R23, [R1+0x3fc] ;  /* 0x0003fc0001177983 */ /* 0x001ee80000300800 */
[----:B------:R0:W-:Y:S04]  /*15000*/  STL [R1+0x308c], R24 ;  /* 0x00308c1801007387 */ /* 0x0001e80000100800 */
[----:B0-----:R-:W5:Y:S04]  /*15010*/  LDL.LU R24, [R1+0x404] ;  /* 0x0004040001187983 */ /* 0x001f680000300800 */
[----:B------:R0:W-:Y:S04]  /*15020*/  STL [R1+0x3090], R15 ;  /* 0x0030900f01007387 */ /* 0x0001e80000100800 */
[----:B0-----:R-:W4:Y:S01]  /*15030*/  LDL.LU R15, [R1+0x400] ;  /* 0x00040000010f7983 */ /* 0x001f220000300800 */
[----:B------:R-:W-:-:S02]  /*15040*/  SEL R28, R3, R28, !P4 ;  /* 0x0000001c031c7207 */ /* 0x000fc40006000000 */
[C---:B------:R-:W-:Y:S02]  /*15050*/  SEL R27, R3.reuse, R27, !P4 ;  /* 0x0000001b031b7207 */ /* 0x040fe40006000000 */
[C---:B------:R-:W-:Y:S02]  /*15060*/  SEL R26, R3.reuse, R26, !P4 ;  /* 0x0000001a031a7207 */ /* 0x040fe40006000000 */
[C---:B------:R-:W-:Y:S01]  /*15070*/  SEL R12, R3.reuse, R12, !P4 ;  /* 0x0000000c030c7207 */ /* 0x040fe20006000000 */
[----:B------:R-:W-:Y:S01]  /*15080*/  STL [R1+0x3094], R28 ;  /* 0x0030941c01007387 */ /* 0x000fe20000100800 */
[C---:B------:R-:W-:Y:S02]  /*15090*/  SEL R10, R3.reuse, R10, !P4 ;  /* 0x0000000a030a7207 */ /* 0x040fe40006000000 */
[C---:B------:R-:W-:Y:S01]  /*150a0*/  SEL R8, R3.reuse, R8, !P4 ;  /* 0x0000000803087207 */ /* 0x040fe20006000000 */
[----:B------:R-:W-:Y:S01]  /*150b0*/  STL [R1+0x3098], R27 ;  /* 0x0030981b01007387 */ /* 0x000fe20000100800 */
[----:B------:R-:W-:-:S02]  /*150c0*/  SEL R7, R3, R7, !P4 ;  /* 0x0000000703077207 */ /* 0x000fc40006000000 */
[C---:B------:R-:W-:Y:S01]  /*150d0*/  SEL R6, R3.reuse, R6, !P4 ;  /* 0x0000000603067207 */ /* 0x040fe20006000000 */
[----:B------:R-:W-:Y:S01]  /*150e0*/  STL [R1+0x309c], R26 ;  /* 0x00309c1a01007387 */ /* 0x000fe20000100800 */
[C---:B------:R-:W-:Y:S01]  /*150f0*/  SEL R5, R3.reuse, R5, !P4 ;  /* 0x0000000503057207 */ /* 0x040fe20006000000 */
[----:B------:R-:W-:Y:S02]  /*15100*/  @!P6 IMAD.MOV R2, RZ, RZ, -R2 ;  /* 0x000000ffff02e224 */ /* 0x000fe400078e0a02 */
[----:B------:R-:W-:Y:S04]  /*15110*/  STL [R1+0x30a0], R12 ;  /* 0x0030a00c01007387 */ /* 0x000fe80000100800 */
[----:B------:R-:W-:Y:S01]  /*15120*/  STL [R1+0x30a4], R10 ;  /* 0x0030a40a01007387 */ /* 0x000fe20000100800 */
[----:B------:R-:W-:-:S03]  /*15130*/  SEL R4, R3, R4, !P4 ;  /* 0x0000000403047207 */ /* 0x000fc60006000000 */
[----:B------:R-:W-:Y:S04]  /*15140*/  STL [R1+0x30a8], R8 ;  /* 0x0030a80801007387 */ /* 0x000fe80000100800 */
[----:B------:R-:W-:Y:S01]  /*15150*/  STL [R1+0x30ac], R7 ;  /* 0x0030ac0701007387 */ /* 0x000fe20000100800 */
[----:B------:R-:W-:-:S03]  /*15160*/  SEL R2, R3, R2, !P4 ;  /* 0x0000000203027207 */ /* 0x000fc60006000000 */
[----:B------:R-:W-:Y:S04]  /*15170*/  STL [R1+0x30b0], R6 ;  /* 0x0030b00601007387 */ /* 0x000fe80000100800 */
[----:B------:R-:W-:Y:S01]  /*15180*/  STL [R1+0x30b4], R5 ;  /* 0x0030b40501007387 */ /* 0x000fe20000100800 */
[----:B------:R-:W-:-:S03]  /*15190*/  SEL R16, R3, R16, !P4 ;  /* 0x0000001003107207 */ /* 0x000fc60006000000 */
[----:B------:R5:W-:Y:S01]  /*151a0*/  STL [R1+0x30b8], R4 ;  /* 0x0030b80401007387 */ /* 0x000be20000100800 */
[----:B------:R-:W-:Y:S01]  /*151b0*/  SEL R19, R3, R19, !P4 ;  /* 0x0000001303137207 */ /* 0x000fe20006000000 */
[----:B------:R-:W-:-:S04]  /*151c0*/  IMAD R16, R16, UR55, RZ ;  /* 0x0000003710107c24 */ /* 0x000fc8000f8e02ff */
[----:B------:R-:W-:Y:S01]  /*151d0*/  IMAD R19, R19, UR55, RZ ;  /* 0x0000003713137c24 */ /* 0x000fe2000f8e02ff */
[----:B-----5:R-:W-:-:S04]  /*151e0*/  IADD3 R4, P1, R24, UR4, RZ ;  /* 0x0000000418047c10 */ /* 0x020fc8000ff3e0ff */
[----:B------:R-:W-:Y:S02]  /*151f0*/  LEA.HI.X.SX32 R3, R24, UR5, 0x1, P1 ;  /* 0x0000000518037c11 */ /* 0x000fe400088f0eff */
[----:B----4-:R-:W-:-:S05]  /*15200*/  IADD3 R5, P0, R15, UR4, RZ ;  /* 0x000000040f057c10 */ /* 0x010fca000ff1e0ff */
[----:B------:R-:W-:Y:S04]  /*15210*/  STL [R1+0xf9c], R5 ;  /* 0x000f9c0501007387 */ /* 0x000fe80000100800 */
[----:B------:R0:W-:Y:S04]  /*15220*/  STL [R1+0x30bc], R2 ;  /* 0x0030bc0201007387 */ /* 0x0001e80000100800 */
[----:B------:R-:W-:Y:S01]  /*15230*/  STL [R1+0xfa0], R4 ;  /* 0x000fa00401007387 */ /* 0x000fe20000100800 */
[----:B0-----:R-:W-:-:S05]  /*15240*/  LEA.HI.X.SX32 R2, R15, UR5, 0x1, P0 ;  /* 0x000000050f027c11 */ /* 0x001fca00080f0eff */
[----:B------:R3:W-:Y:S04]  /*15250*/  STL [R1+0xf94], R2 ;  /* 0x000f940201007387 */ /* 0x0007e80000100800 */
[----:B------:R2:W-:Y:S01]  /*15260*/  STL [R1+0xf98], R3 ;  /* 0x000f980301007387 */ /* 0x0005e20000100800 */
[----:B---3--:R-:W-:-:S03]  /*15270*/  IMAD R2, R23, UR55, RZ ;  /* 0x0000003717027c24 */ /* 0x008fc6000f8e02ff */
[----:B------:R-:W-:Y:S01]  /*15280*/  STL [R1+0x30c0], R16 ;  /* 0x0030c01001007387 */ /* 0x000fe20000100800 */
[----:B--2---:R-:W-:-:S03]  /*15290*/  IMAD R3, R22, UR55, RZ ;  /* 0x0000003716037c24 */ /* 0x004fc6000f8e02ff */
[----:B------:R0:W-:Y:S01]  /*152a0*/  STL [R1+0x4c], R2 ;  /* 0x00004c0201007387 */ /* 0x0001e20000100800 */
[----:B------:R-:W-:-:S03]  /*152b0*/  IMAD R4, R17, UR55, RZ ;  /* 0x0000003711047c24 */ /* 0x000fc6000f8e02ff */
[----:B------:R-:W-:Y:S04]  /*152c0*/  STL [R1+0x30c4], R19 ;  /* 0x0030c41301007387 */ /* 0x000fe80000100800 */
[----:B------:R1:W-:Y:S01]  /*152d0*/  STL [R1+0x60], R3 ;  /* 0x0000600301007387 */ /* 0x0003e20000100800 */
[----:B0-----:R-:W-:-:S05]  /*152e0*/  IMAD R2, R20, UR55, RZ ;  /* 0x0000003714027c24 */ /* 0x001fca000f8e02ff */
[----:B------:R0:W-:Y:S01]  /*152f0*/  STL [R1+0x64], R2 ;  /* 0x0000640201007387 */ /* 0x0001e20000100800 */
[----:B-1----:R-:W-:-:S03]  /*15300*/  IMAD R3, R13, UR55, RZ ;  /* 0x000000370d037c24 */ /* 0x002fc6000f8e02ff */
[----:B------:R1:W-:Y:S04]  /*15310*/  STL [R1+0xa0], R4 ;  /* 0x0000a00401007387 */ /* 0x0003e80000100800 */
[----:B------:R2:W-:Y:S01]  /*15320*/  STL [R1+0x108], R3 ;  /* 0x0001080301007387 */ /* 0x0005e20000100800 */
[----:B0-----:R-:W-:Y:S02]  /*15330*/  IMAD R2, R25, UR55, RZ ;  /* 0x0000003719027c24 */ /* 0x001fe4000f8e02ff */
[----:B-1----:R-:W-:-:S03]  /*15340*/  IMAD R4, R18, UR55, RZ ;  /* 0x0000003712047c24 */ /* 0x002fc6000f8e02ff */
[----:B------:R0:W-:Y:S01]  /*15350*/  STL [R1+0x10c], R2 ;  /* 0x00010c0201007387 */ /* 0x0001e20000100800 */
[----:B--2---:R-:W-:-:S03]  /*15360*/  IMAD R3, R0, UR55, RZ ;  /* 0x0000003700037c24 */ /* 0x004fc6000f8e02ff */
[----:B------:R-:W-:Y:S01]  /*15370*/  STL [R1+0x110], R4 ;  /* 0x0001100401007387 */ /* 0x000fe20000100800 */
[----:B------:R-:W-:-:S03]  /*15380*/  IMAD R0, R11, UR55, RZ ;  /* 0x000000370b007c24 */ /* 0x000fc6000f8e02ff */
[----:B------:R1:W-:Y:S01]  /*15390*/  STL [R1+0x158], R3 ;  /* 0x0001580301007387 */ /* 0x0003e20000100800 */
[----:B0-----:R-:W-:Y:S02]  /*153a0*/  IMAD R2, R9, UR55, RZ ;  /* 0x0000003709027c24 */ /* 0x001fe4000f8e02ff */
[----:B-1----:R-:W-:-:S03]  /*153b0*/  IMAD R3, R29, UR55, RZ ;  /* 0x000000371d037c24 */ /* 0x002fc6000f8e02ff */
[----:B------:R-:W-:Y:S04]  /*153c0*/  STL [R1+0x180], R2 ;  /* 0x0001800201007387 */ /* 0x000fe80000100800 */
[----:B------:R0:W-:Y:S04]  /*153d0*/  STL [R1+0x30fc], R3 ;  /* 0x0030fc0301007387 */ /* 0x0001e80000100800 */
[----:B------:R1:W-:Y:S04]  /*153e0*/  STL [R1+0x188], R0 ;  /* 0x0001880001007387 */ /* 0x0003e80000100800 */
[----:B0-----:R-:W2:Y:S01]  /*153f0*/  LDL.LU R3, [R1+0x3c0] ;  /* 0x0003c00001037983 */ /* 0x001ea20000300800 */
[----:B------:R-:W-:-:S02]  /*15400*/  IMAD R2, R14, UR55, RZ ;  /* 0x000000370e027c24 */ /* 0x000fc4000f8e02ff */
[----:B-1----:R-:W-:Y:S01]  /*15410*/  IMAD R0, R21, UR55, RZ ;  /* 0x0000003715007c24 */ /* 0x002fe2000f8e02ff */
[----:B------:R-:W3:Y:S04]  /*15420*/  LDL.LU R19, [R1+0x3bc] ;  /* 0x0003bc0001137983 */ /* 0x000ee80000300800 */
[----:B------:R0:W-:Y:S04]  /*15430*/  STL [R1+0x1e0], R2 ;  /* 0x0001e00201007387 */ /* 0x0001e80000100800 */
[----:B------:R-:W4:Y:S04]  /*15440*/  LDL.LU R16, [R1+0x3b8] ;  /* 0x0003b80001107983 */ /* 0x000f280000300800 */
[----:B------:R1:W-:Y:S04]  /*15450*/  STL [R1+0x204], R0 ;  /* 0x0002040001007387 */ /* 0x0003e80000100800 */
[----:B0-----:R-:W5:Y:S04]  /*15460*/  LDL.LU R2, [R1+0x3b4] ;  /* 0x0003b40001027983 */ /* 0x001f680000300800 */
        /* <DEDUP_REMOVED lines=19> */
[----:B-1----:R-:W4:Y:S04]  /*155a0*/  LDL.LU R0, [R1+0x364] ;  /* 0x0003640001007983 */ /* 0x002f280000300800 */
[----:B------:R-:W4:Y:S04]  /*155b0*/  LDL.LU R9, [R1+0x360] ;  /* 0x0003600001097983 */ /* 0x000f280000300800 */
[----:B------:R-:W4:Y:S04]  /*155c0*/  LDL.LU R11, [R1+0x35c] ;  /* 0x00035c00010b7983 */ /* 0x000f280000300800 */
[----:B------:R-:W4:Y:S04]  /*155d0*/  LDL.LU R29, [R1+0x358] ;  /* 0x00035800011d7983 */ /* 0x000f280000300800 */
[----:B------:R-:W4:Y:S04]  /*155e0*/  LDL.LU R14, [R1+0x354] ;  /* 0x00035400010e7983 */ /* 0x000f280000300800 */
[----:B------:R-:W4:Y:S01]  /*155f0*/  LDL.LU R21, [R1+0x350] ;  /* 0x0003500001157983 */ /* 0x000f220000300800 */
[----:B--2---:R-:W-:-:S05]  /*15600*/  IMAD R3, R3, UR55, RZ ;  /* 0x0000003703037c24 */ /* 0x004fca000f8e02ff */
[----:B------:R0:W-:Y:S04]  /*15610*/  STL [R1+0x20c], R3 ;  /* 0x00020c0301007387 */ /* 0x0001e80000100800 */
[----:B0-----:R-:W2:Y:S01]  /*15620*/  LDL.LU R3, [R1+0x30fc] ;  /* 0x0030fc0001037983 */ /* 0x001ea20000300800 */
[----:B---3--:R-:W-:Y:S02]  /*15630*/  IMAD R19, R19, UR55, RZ ;  /* 0x0000003713137c24 */ /* 0x008fe4000f8e02ff */
[----:B-----5:R-:W-:Y:S02]  /*15640*/  IMAD R2, R2, UR55, RZ ;  /* 0x0000003702027c24 */ /* 0x020fe4000f8e02ff */
[----:B----4-:R-:W-:Y:S01]  /*15650*/  IMAD R4, R4, UR55, RZ ;  /* 0x0000003704047c24 */ /* 0x010fe2000f8e02ff */
[----:B--2---:R-:W-:Y:S04]  /*15660*/  STL [R1+0x190], R3 ;  /* 0x0001900301007387 */ /* 0x004fe80000100800 */
[----:B------:R0:W-:Y:S04]  /*15670*/  STL [R1+0x30c8], R3 ;  /* 0x0030c80301007387 */ /* 0x0001e80000100800 */
[----:B------:R-:W-:Y:S01]  /*15680*/  STL [R1+0x228], R19 ;  /* 0x0002281301007387 */ /* 0x000fe20000100800 */
[----:B0-----:R-:W-:-:S05]  /*15690*/  IMAD R3, R16, UR55, RZ ;  /* 0x0000003710037c24 */ /* 0x001fca000f8e02ff */
[----:B------:R0:W-:Y:S04]  /*156a0*/  STL [R1+0x22c], R3 ;  /* 0x00022c0301007387 */ /* 0x0001e80000100800 */
[----:B------:R1:W-:Y:S01]  /*156b0*/  STL [R1+0x3b4], R2 ;  /* 0x0003b40201007387 */ /* 0x0003e20000100800 */
[----:B0-----:R-:W-:-:S03]  /*156c0*/  IMAD R3, R5, UR55, RZ ;  /* 0x0000003705037c24 */ /* 0x001fc6000f8e02ff */
[----:B------:R0:W-:Y:S01]  /*156d0*/  STL [R1+0x3b0], R4 ;  /* 0x0003b00401007387 */ /* 0x0001e20000100800 */
[----:B-1----:R-:W-:-:S03]  /*156e0*/  IMAD R2, R6, UR55, RZ ;  /* 0x0000003706027c24 */ /* 0x002fc6000f8e02ff */
[----:B------:R1:W-:Y:S01]  /*156f0*/  STL [R1+0x3ac], R3 ;  /* 0x0003ac0301007387 */ /* 0x0003e20000100800 */
[----:B0-----:R-:W-:-:S03]  /*15700*/  IMAD R4, R7, UR55, RZ ;  /* 0x0000003707047c24 */ /* 0x001fc6000f8e02ff */
        /* <DEDUP_REMOVED lines=35> */
[----:B0-----:R-:W-:-:S05]  /*15940*/  IMAD R2, R9, UR55, RZ ;  /* 0x0000003709027c24 */ /* 0x001fca000f8e02ff */
[----:B------:R-:W-:Y:S01]  /*15950*/  STL [R1+0x360], R2 ;  /* 0x0003600201007387 */ /* 0x000fe20000100800 */
[----:B-1----:R-:W-:-:S03]  /*15960*/  IMAD R3, R29, UR55, RZ ;  /* 0x000000371d037c24 */ /* 0x002fc6000f8e02ff */
[----:B------:R-:W-:Y:S04]  /*15970*/  STL [R1+0x35c], R0 ;  /* 0x00035c0001007387 */ /* 0x000fe80000100800 */
[----:B------:R0:W-:Y:S04]  /*15980*/  STL [R1+0x358], R3 ;  /* 0x0003580301007387 */ /* 0x0001e80000100800 */
[----:B0-----:R-:W2:Y:S01]  /*15990*/  LDL.LU R3, [R1+0x344] ;  /* 0x0003440001037983 */ /* 0x001ea20000300800 */
[----:B------:R-:W-:Y:S02]  /*159a0*/  IMAD R2, R14, UR55, RZ ;  /* 0x000000370e027c24 */ /* 0x000fe4000f8e02ff */
[----:B------:R-:W-:-:S03]  /*159b0*/  IMAD R0, R21, UR55, RZ ;  /* 0x0000003715007c24 */ /* 0x000fc6000f8e02ff */
[----:B------:R-:W-:Y:S04]  /*159c0*/  STL [R1+0x354], R2 ;  /* 0x0003540201007387 */ /* 0x000fe80000100800 */
[----:B--2---:R0:W-:Y:S04]  /*159d0*/  STL [R1+0x30f4], R3 ;  /* 0x0030f40301007387 */ /* 0x0041e80000100800 */
[----:B------:R-:W-:Y:S04]  /*159e0*/  STL [R1+0x350], R0 ;  /* 0x0003500001007387 */ /* 0x000fe80000100800 */
[----:B0-----:R-:W2:Y:S04]  /*159f0*/  LDL.LU R3, [R1+0x348] ;  /* 0x0003480001037983 */ /* 0x001ea80000300800 */
[----:B--2---:R0:W-:Y:S04]  /*15a00*/  STL [R1+0x30f8], R3 ;  /* 0x0030f80301007387 */ /* 0x0041e80000100800 */
[----:B0-----:R-:W2:Y:S04]  /*15a10*/  LDL.LU R3, [R1+0x34c] ;  /* 0x00034c0001037983 */ /* 0x001ea80000300800 */
[----:B------:R-:W3:Y:S04]  /*15a20*/  LDL.LU R19, [R1+0x340] ;  /* 0x0003400001137983 */ /* 0x000ee80000300800 */
[----:B------:R-:W4:Y:S04]  /*15a30*/  LDL.LU R16, [R1+0x33c] ;  /* 0x00033c0001107983 */ /* 0x000f280000300800 */
[----:B------:R-:W5:Y:S04]  /*15a40*/  LDL.LU R2, [R1+0x338] ;  /* 0x0003380001027983 */ /* 0x000f680000300800 */
        /* <DEDUP_REMOVED lines=25> */
[----:B--2---:R-:W-:-:S05]  /*15be0*/  IMAD R3, R3, UR55, RZ ;  /* 0x0000003703037c24 */ /* 0x004fca000f8e02ff */
[----:B------:R0:W-:Y:S04]  /*15bf0*/  STL [R1+0x34c], R3 ;  /* 0x00034c0301007387 */ /* 0x0001e80000100800 */
[----:B0-----:R-:W2:Y:S02]  /*15c00*/  LDL.LU R3, [R1+0x30f8] ;  /* 0x0030f80001037983 */ /* 0x001ea40000300800 */
[----:B--2---:R-:W-:-:S05]  /*15c10*/  IMAD R3, R3, UR55, RZ ;  /* 0x0000003703037c24 */ /* 0x004fca000f8e02ff */
[----:B------:R0:W-:Y:S04]  /*15c20*/  STL [R1+0x348], R3 ;  /* 0x0003480301007387 */ /* 0x0001e80000100800 */
[----:B0-----:R-:W2:Y:S01]  /*15c30*/  LDL.LU R3, [R1+0x30f4] ;  /* 0x0030f40001037983 */ /* 0x001ea20000300800 */
[----:B---3--:R-:W-:Y:S02]  /*15c40*/  IMAD R19, R19, UR55, RZ ;  /* 0x0000003713137c24 */ /* 0x008fe4000f8e02ff */
[----:B-----5:R-:W-:Y:S02]  /*15c50*/  IMAD R2, R2, UR55, RZ ;  /* 0x0000003702027c24 */ /* 0x020fe4000f8e02ff */
[----:B----4-:R-:W-:Y:S02]  /*15c60*/  IMAD R4, R4, UR55, RZ ;  /* 0x0000003704047c24 */ /* 0x010fe4000f8e02ff */
[----:B--2---:R-:W-:-:S05]  /*15c70*/  IMAD R3, R3, UR55, RZ ;  /* 0x0000003703037c24 */ /* 0x004fca000f8e02ff */
        /* <DEDUP_REMOVED lines=475> */
[----:B--2---:R-:W-:-:S05]  /*17a30*/  IMAD R3, R3, UR55, RZ ;  /* 0x0000003703037c24 */ /* 0x004fca000f8e02ff */
[----:B------:R0:W-:Y:S04]  /*17a40*/  STL [R1+0x530], R3 ;  /* 0x0005300301007387 */ /* 0x0001e80000100800 */
[----:B0-----:R-:W2:Y:S02]  /*17a50*/  LDL.LU R3, [R1+0x30d0] ;  /* 0x0030d00001037983 */ /* 0x001ea40000300800 */
[----:B--2---:R-:W-:-:S05]  /*17a60*/  IMAD R3, R3, UR55, RZ ;  /* 0x0000003703037c24 */ /* 0x004fca000f8e02ff */
[----:B------:R0:W-:Y:S04]  /*17a70*/  STL [R1+0x538], R3 ;  /* 0x0005380301007387 */ /* 0x0001e80000100800 */
[----:B0-----:R-:W2:Y:S01]  /*17a80*/  LDL.LU R3, [R1+0x30cc] ;  /* 0x0030cc0001037983 */ /* 0x001ea20000300800 */
[----:B---3--:R-:W-:Y:S02]  /*17a90*/  IMAD R19, R19, UR55, RZ ;  /* 0x0000003713137c24 */ /* 0x008fe4000f8e02ff */
[----:B----4-:R-:W-:Y:S02]  /*17aa0*/  IMAD R16, R16, UR55, RZ ;  /* 0x0000003710107c24 */ /* 0x010fe4000f8e02ff */
[----:B-----5:R-:W-:Y:S02]  /*17ab0*/  IMAD R2, R2, UR55, RZ ;  /* 0x0000003702027c24 */ /* 0x020fe4000f8e02ff */
[----:B------:R-:W-:-:S02]  /*17ac0*/  IMAD R4, R4, UR55, RZ ;  /* 0x0000003704047c24 */ /* 0x000fc4000f8e02ff */
[----:B------:R-:W-:Y:S02]  /*17ad0*/  IMAD R5, R5, UR55, RZ ;  /* 0x0000003705057c24 */ /* 0x000fe4000f8e02ff */
[----:B------:R-:W-:Y:S02]  /*17ae0*/  IMAD R6, R6, UR55, RZ ;  /* 0x0000003706067c24 */ /* 0x000fe4000f8e02ff */
[----:B------:R-:W-:Y:S02]  /*17af0*/  IMAD R7, R7, UR55, RZ ;  /* 0x0000003707077c24 */ /* 0x000fe4000f8e02ff */
[----:B------:R-:W-:Y:S02]  /*17b00*/  IMAD R8, R8, UR55, RZ ;  /* 0x0000003708087c24 */ /* 0x000fe4000f8e02ff */
[----:B------:R-:W-:Y:S02]  /*17b10*/  IMAD R10, R10, UR55, RZ ;  /* 0x000000370a0a7c24 */ /* 0x000fe4000f8e02ff */
        /* <DEDUP_REMOVED lines=19> */
[----:B--2---:R-:W-:-:S05]  /*17c50*/  IMAD R3, R3, UR55, RZ ;  /* 0x0000003703037c24 */ /* 0x004fca000f8e02ff */
        /* <DEDUP_REMOVED lines=57> */
[----:B0-----:R-:W2:Y:S01]  /*17ff0*/  LDL.LU R21, [R1+0x3058] ;  /* 0x0030580001157983 */ /* 0x001ea20000300800 */
[----:B---3--:R-:W-:-:S02]  /*18000*/  IMAD R11, R11, UR55, RZ ;  /* 0x000000370b0b7c24 */ /* 0x008fc4000f8e02ff */
[----:B-----5:R-:W-:Y:S02]  /*18010*/  IMAD R14, R14, UR55, RZ ;  /* 0x000000370e0e7c24 */ /* 0x020fe4000f8e02ff */
[----:B--2---:R-:W-:-:S05]  /*18020*/  IMAD R21, R21, UR55, RZ ;  /* 0x0000003715157c24 */ /* 0x004fca000f8e02ff */
[----:B------:R4:W-:Y:S04]  /*18030*/  STL [R1+0x5f8], R21 ;  /* 0x0005f81501007387 */ /* 0x0009e80000100800 */
[----:B------:R0:W-:Y:S01]  /*18040*/  STL [R1+0x5fc], R14 ;  /* 0x0005fc0e01007387 */ /* 0x0001e20000100800 */
[----:B----4-:R-:W-:Y:S02]  /*18050*/  IMAD R21, R29, UR55, RZ ;  /* 0x000000371d157c24 */ /* 0x010fe4000f8e02ff */
[----:B0-----:R-:W-:-:S03]  /*18060*/  IMAD R14, R9, UR55, RZ ;  /* 0x00000037090e7c24 */ /* 0x001fc6000f8e02ff */
[----:B------:R0:W-:Y:S04]  /*18070*/  STL [R1+0x604], R21 ;  /* 0x0006041501007387 */ /* 0x0001e80000100800 */
[----:B------:R-:W2:Y:S04]  /*18080*/  LDL R9, [R1+0xf98] ;  /* 0x000f980001097983 */ /* 0x000ea80000100800 */
[----:B------:R1:W-:Y:S01]  /*18090*/  STL [R1+0x608], R11 ;  /* 0x0006080b01007387 */ /* 0x0003e20000100800 */
[----:B0-----:R-:W-:-:S03]  /*180a0*/  IMAD R21, R18, UR55, RZ ;  /* 0x0000003712157c24 */ /* 0x001fc6000f8e02ff */
[----:B-1----:R-:W3:Y:S04]  /*180b0*/  LDL R11, [R1+0xf94] ;  /* 0x000f9400010b7983 */ /* 0x002ee80000100800 */
[----:B------:R0:W-:Y:S02]  /*180c0*/  STL [R1+0x610], R14 ;  /* 0x0006100e01007387 */ /* 0x0001e40000100800 */
[----:B0-----:R-:W-:Y:S02]  /*180d0*/  IMAD R14, R0, UR55, RZ ;  /* 0x00000037000e7c24 */ /* 0x001fe4000f8e02ff */
[----:B------:R-:W4:Y:S04]  /*180e0*/  LDL R0, [R1+0xf9c] ;  /* 0x000f9c0001007983 */ /* 0x000f280000100800 */
[----:B------:R0:W-:Y:S04]  /*180f0*/  STL [R1+0x618], R14 ;  /* 0x0006180e01007387 */ /* 0x0001e80000100800 */
[----:B------:R-:W5:Y:S01]  /*18100*/  LDL R18, [R1+0xfa0] ;  /* 0x000fa00001127983 */ /* 0x000f620000100800 */
[----:B------:R-:W-:-:S02]  /*18110*/  IMAD R13, R13, UR55, RZ ;  /* 0x000000370d0d7c24 */ /* 0x000fc4000f8e02ff */
[----:B0-----:R-:W-:Y:S01]  /*18120*/  IMAD R14, R25, UR55, RZ ;  /* 0x00000037190e7c24 */ /* 0x001fe2000f8e02ff */
[----:B------:R-:W-:Y:S01]  /*18130*/  STL [R1+0x61c], R21 ;  /* 0x00061c1501007387 */ /* 0x000fe20000100800 */
[----:B------:R-:W-:-:S03]  /*18140*/  IMAD R17, R17, UR55, RZ ;  /* 0x0000003711117c24 */ /* 0x000fc6000f8e02ff */
[----:B------:R0:W-:Y:S04]  /*18150*/  STL [R1+0x624], R14 ;  /* 0x0006240e01007387 */ /* 0x0001e80000100800 */
        /* <DEDUP_REMOVED lines=8> */
[----:B------:R-:W-:Y:S01]  /*181e0*/  STL [R1+0x644], R17 ;  /* 0x0006441101007387 */ /* 0x000fe20000100800 */
[----:B------:R-:W-:-:S03]  /*181f0*/  IMAD R13, R15, UR55, RZ ;  /* 0x000000370f0d7c24 */ /* 0x000fc6000f8e02ff */
[----:B------:R0:W-:Y:S01]  /*18200*/  STL [R1+0x648], R14 ;  /* 0x0006480e01007387 */ /* 0x0001e20000100800 */
[----:B------:R-:W-:-:S03]  /*18210*/  IMAD R15, R28, UR55, RZ ;  /* 0x000000371c0f7c24 */ /* 0x000fc6000f8e02ff */
[----:B------:R1:W-:Y:S01]  /*18220*/  STL [R1+0x650], R13 ;  /* 0x0006500d01007387 */ /* 0x0003e20000100800 */
[----:B------:R-:W-:Y:S02]  /*18230*/  IMAD R12, R12, UR55, RZ ;  /* 0x000000370c0c7c24 */ /* 0x000fe4000f8e02ff */
[----:B------:R-:W-:Y:S02]  /*18240*/  IMAD R10, R10, UR55, RZ ;  /* 0x000000370a0a7c24 */ /* 0x000fe4000f8e02ff */
[----:B0-----:R-:W-:Y:S01]  /*18250*/  IMAD R14, R27, UR55, RZ ;  /* 0x000000371b0e7c24 */ /* 0x001fe2000f8e02ff */
[----:B------:R-:W-:Y:S01]  /*18260*/  STL [R1+0x658], R15 ;  /* 0x0006580f01007387 */ /* 0x000fe20000100800 */
[----:B-1----:R-:W-:-:S03]  /*18270*/  IMAD R13, R26, UR55, RZ ;  /* 0x000000371a0d7c24 */ /* 0x002fc6000f8e02ff */
[----:B------:R0:W-:Y:S01]  /*18280*/  STL [R1+0x65c], R14 ;  /* 0x00065c0e01007387 */ /* 0x0001e20000100800 */
[----:B------:R-:W-:Y:S02]  /*18290*/  IMAD R8, R8, UR55, RZ ;  /* 0x0000003708087c24 */ /* 0x000fe4000f8e02ff */
[----:B------:R-:W-:Y:S01]  /*182a0*/  IMAD R7, R7, UR55, RZ ;  /* 0x0000003707077c24 */ /* 0x000fe2000f8e02ff */
[----:B------:R-:W-:Y:S01]  /*182b0*/  STL [R1+0x664], R13 ;  /* 0x0006640d01007387 */ /* 0x000fe20000100800 */
[----:B------:R-:W-:Y:S01]  /*182c0*/  IMAD R6, R6, UR55, RZ ;  /* 0x0000003706067c24 */ /* 0x000fe2000f8e02ff */
[----:B------:R-:W-:Y:S01]  /*182d0*/  UIMAD UR54, UR58, 0x7f, URZ ;  /* 0x0000007f3a3678a4 */ /* 0x000fe2000f8e023f */
[----:B------:R-:W-:Y:S01]  /*182e0*/  IMAD R21, R5, UR55, RZ ;  /* 0x0000003705157c24 */ /* 0x000fe2000f8e02ff */
[----:B------:R-:W-:Y:S01]  /*182f0*/  STL [R1+0x668], R12 ;  /* 0x0006680c01007387 */ /* 0x000fe20000100800 */
[----:B------:R-:W-:-:S03]  /*18300*/  IMAD R2, R2, UR55, RZ ;  /* 0x0000003702027c24 */ /* 0x000fc6000f8e02ff */
[----:B------:R-:W-:Y:S01]  /*18310*/  STL [R1+0x670], R10 ;  /* 0x0006700a01007387 */ /* 0x000fe20000100800 */
[----:B0-----:R-:W-:-:S03]  /*18320*/  IMAD R14, R4, UR55, RZ ;  /* 0x00000037040e7c24 */ /* 0x001fc6000f8e02ff */
[----:B------:R-:W-:Y:S04]  /*18330*/  STL [R1+0x678], R8 ;  /* 0x0006780801007387 */ /* 0x000fe80000100800 */
[----:B------:R-:W-:Y:S01]  /*18340*/  STL [R1+0x67c], R7 ;  /* 0x00067c0701007387 */ /* 0x000fe20000100800 */
[----:B------:R-:W-:-:S03]  /*18350*/  USHF.R.S32.HI UR5, URZ, 0x1f, UR54 ;  /* 0x0000001f3f057899 */ /* 0x000fc60008011436 */
[----:B------:R-:W-:Y:S04]  /*18360*/  STL [R1+0x684], R6 ;  /* 0x0006840601007387 */ /* 0x000fe80000100800 */
[----:B------:R-:W-:Y:S04]  /*18370*/  STL [R1+0x688], R21 ;  /* 0x0006881501007387 */ /* 0x000fe80000100800 */
[----:B------:R5:W-:Y:S04]  /*18380*/  STL [R1+0x698], R2 ;  /* 0x0006980201007387 */ /* 0x000be80000100800 */
[----:B------:R-:W-:Y:S01]  /*18390*/  STL [R1+0x2fec], R21 ;  /* 0x002fec1501007387 */ /* 0x000fe20000100800 */
[----:B------:R-:W-:-:S03]  /*183a0*/  UIMAD UR4, UR58, 0x7e, URZ ;  /* 0x0000007e3a0478a4 */ /* 0x000fc6000f8e023f */
[----:B------:R-:W-:Y:S04]  /*183b0*/  STL [R1+0x690], R14 ;  /* 0x0006900e01007387 */ /* 0x000fe80000100800 */
[----:B------:R-:W-:Y:S01]  /*183c0*/  STL [R1+0x2ff0], R14 ;  /* 0x002ff00e01007387 */ /* 0x000fe20000100800 */
[----:B------:R-:W-:Y:S01]  /*183d0*/  UIMAD UR55, UR58, 0x7d, URZ ;  /* 0x0000007d3a3778a4 */ /* 0x000fe2000f8e023f */
[----:B----4-:R-:W-:Y:S02]  /*183e0*/  IADD3 R4, P1, R0, UR54, RZ ;  /* 0x0000003600047c10 */ /* 0x010fe4000ff3e0ff */
[----:B-----5:R-:W-:-:S05]  /*183f0*/  IADD3 R2, P0, R18, UR54, RZ ;  /* 0x0000003612027c10 */ /* 0x020fca000ff1e0ff */
[----:B------:R2:W-:Y:S01]  /*18400*/  STL [R1+0x2800], R2 ;  /* 0x0028000201007387 */ /* 0x0005e20000100800 */
[----:B------:R-:W-:-:S03]  /*18410*/  USHF.R.S32.HI UR54, URZ, 0x1f, UR4 ;  /* 0x0000001f3f367899 */ /* 0x000fc60008011404 */
[----:B------:R3:W-:Y:S01]  /*18420*/  STL [R1+0x2808], R4 ;  /* 0x0028080401007387 */ /* 0x0007e20000100800 */
[----:B--2---:R-:W-:Y:S02]  /*18430*/  IADD3.X R2, R9, UR5, RZ, P0, !PT ;  /* 0x0000000509027c10 */ /* 0x004fe400087fe4ff */
[----:B---3--:R-:W-:-:S03]  /*18440*/  IADD3.X R4, R11, UR5, RZ, P1, !PT ;  /* 0x000000050b047c10 */ /* 0x008fc60008ffe4ff */
[----:B------:R0:W-:Y:S04]  /*18450*/  STL [R1+0x27fc], R2 ;  /* 0x0027fc0201007387 */ /* 0x0001e80000100800 */
[----:B------:R1:W-:Y:S01]  /*18460*/  STL [R1+0x2804], R4 ;  /* 0x0028040401007387 */ /* 0x0003e20000100800 */
[----:B0-----:R-:W-:Y:S02]  /*18470*/  IADD3 R2, P0, R18, UR4, RZ ;  /* 0x0000000412027c10 */ /* 0x001fe4000ff1e0ff */
[----:B-1----:R-:W-:-:S03]  /*18480*/  IADD3 R4, P1, R0, UR4, RZ ;  /* 0x0000000400047c10 */ /* 0x002fc6000ff3e0ff */
[----:B------:R0:W-:Y:S01]  /*18490*/  STL [R1+0x2810], R2 ;  /* 0x0028100201007387 */ /* 0x0001e20000100800 */
[----:B------:R-:W-:-:S03]  /*184a0*/  USHF.R.S32.HI UR4, URZ, 0x1f, UR55 ;  /* 0x0000001f3f047899 */ /* 0x000fc60008011437 */
[----:B------:R1:W-:Y:S01]  /*184b0*/  STL [R1+0x2818], R4 ;  /* 0x0028180401007387 */ /* 0x0003e20000100800 */
[----:B0-----:R-:W-:Y:S02]  /*184c0*/  IADD3.X R2, R9, UR54, RZ, P0, !PT ;  /* 0x0000003609027c10 */ /* 0x001fe400087fe4ff */
[----:B-1----:R-:W-:-:S03]  /*184d0*/  IADD3.X R4, R11, UR54, RZ, P1, !PT ;  /* 0x000000360b047c10 */ /* 0x002fc60008ffe4ff */
[----:B------:R0:W-:Y:S01]  /*184e0*/  STL [R1+0x280c], R2 ;  /* 0x00280c0201007387 */ /* 0x0001e20000100800 */
[----:B------:R-:W-:-:S03]  /*184f0*/  UIMAD UR5, UR58, 0x7c, URZ ;  /* 0x0000007c3a0578a4 */ /* 0x000fc6000f8e023f */
        /* <DEDUP_REMOVED lines=599> */
[----:B------:R-:W-:-:S03]  /*1aa70*/  USHF.L.U32 UR5, UR58, 0x6, URZ ;  /* 0x000000063a057899 */ /* 0x000fc6000800063f */
        /* <DEDUP_REMOVED lines=14> */
[----:B------:R-:W-:-:S03]  /*1ab60*/  UIMAD UR56, UR58, 0x3e, URZ ;  /* 0x0000003e3a3878a4 */ /* 0x000fc6000f8e023f */
[----:B------:R1:W-:Y:S01]  /*1ab70*/  STL [R1+0x2bf8], R4 ;  /* 0x002bf80401007387 */ /* 0x0003e20000100800 */
[----:B0-----:R-:W-:Y:S02]  /*1ab80*/  IADD3.X R2, R9, UR55, RZ, P0, !PT ;  /* 0x0000003709027c10 */ /* 0x001fe400087fe4ff */
[----:B-1----:R-:W-:-:S03]  /*1ab90*/  IADD3.X R4, R11, UR55, RZ, P1, !PT ;  /* 0x000000370b047c10 */ /* 0x002fc60008ffe4ff */
[----:B------:R0:W-:Y:S01]  /*1aba0*/  STL [R1+0x2bec], R2 ;  /* 0x002bec0201007387 */ /* 0x0001e20000100800 */
[----:B------:R-:W-:-:S03]  /*1abb0*/  USHF.R.S32.HI UR55, URZ, 0x1f, UR54 ;  /* 0x0000001f3f377899 */ /* 0x000fc60008011436 */
[----:B------:R1:W-:Y:S01]  /*1abc0*/  STL [R1+0x2bf4], R4 ;  /* 0x002bf40401007387 */ /* 0x0003e20000100800 */
[----:B0-----:R-:W-:Y:S02]  /*1abd0*/  IADD3 R2, P0, R18, UR54, RZ ;  /* 0x0000003612027c10 */ /* 0x001fe4000ff1e0ff */
[----:B-1----:R-:W-:-:S03]  /*1abe0*/  IADD3 R4, P1, R0, UR54, RZ ;  /* 0x0000003600047c10 */ /* 0x002fc6000ff3e0ff */
[----:B------:R0:W-:Y:S01]  /*1abf0*/  STL [R1+0x2c00], R2 ;  /* 0x002c000201007387 */ /* 0x0001e20000100800 */
[----:B------:R-:W-:Y:S01]  /*1ac00*/  IADD3 R5, P3, R0, UR56, RZ ;  /* 0x0000003800057c10 */ /* 0x000fe2000ff7e0ff */
[----:B------:R-:W-:Y:S02]  /*1ac10*/  USHF.R.S32.HI UR5, URZ, 0x1f, UR56 ;  /* 0x0000001f3f057899 */ /* 0x000fe40008011438 */
[----:B------:R1:W-:Y:S01]  /*1ac20*/  STL [R1+0x2c08], R4 ;  /* 0x002c080401007387 */ /* 0x0003e20000100800 */
[----:B------:R-:W-:Y:S02]  /*1ac30*/  UIMAD UR4, UR58, 0x3d, URZ ;  /* 0x0000003d3a0478a4 */ /* 0x000fe4000f8e023f */
[----:B------:R-:W-:Y:S02]  /*1ac40*/  UIMAD UR57, UR57, 0x3b, URZ ;  /* 0x0000003b393978a4 */ /* 0x000fe4000f8e023f */
[----:B------:R-:W-:Y:S01]  /*1ac50*/  UIMAD UR59, UR59, 0x3a, URZ ;  /* 0x0000003a3b3b78a4 */ /* 0x000fe2000f8e023f */
[----:B0-----:R-:W-:Y:S01]  /*1ac60*/  IADD3 R2, P2, R18, UR56, RZ ;  /* 0x0000003812027c10 */ /* 0x001fe2000ff5e0ff */
[----:B------:R-:W-:-:S02]  /*1ac70*/  UIMAD UR50, UR50, 0x39, URZ ;  /* 0x00000039323278a4 */ /* 0x000fc4000f8e023f */
[----:B------:R-:W-:Y:S01]  /*1ac80*/  UIMAD UR60, UR60, 0x38, URZ ;  /* 0x000000383c3c78a4 */ /* 0x000fe2000f8e023f */
[----:B-1----:R-:W-:Y:S01]  /*1ac90*/  IADD3.X R4, R9, UR55, RZ, P0, !PT ;  /* 0x0000003709047c10 */ /* 0x002fe200087fe4ff */
[----:B------:R0:W-:Y:S01]  /*1aca0*/  STL [R1+0x2c10], R2 ;  /* 0x002c100201007387 */ /* 0x0001e20000100800 */
[----:B------:R-:W-:Y:S01]  /*1acb0*/  UIMAD UR58, UR58, 0x3c, URZ ;  /* 0x0000003c3a3a78a4 */ /* 0x000fe2000f8e023f */
[----:B------:R-:W-:Y:S01]  /*1acc0*/  SHF.R.S32.HI R15, RZ, 0x1f, R16 ;  /* 0x0000001fff0f7819 */ /* 0x000fe20000011410 */
[----:B------:R-:W-:Y:S01]  /*1acd0*/  UIMAD UR51, UR51, 0x37, URZ ;  /* 0x00000037333378a4 */ /* 0x000fe2000f8e023f */
[----:B------:R-:W-:Y:S01]  /*1ace0*/  STL [R1+0x2c18], R5 ;  /* 0x002c180501007387 */ /* 0x000fe20000100800 */
[----:B------:R-:W-:Y:S01]  /*1acf0*/  SHF.R.S32.HI R13, RZ, 0x1f, R19 ;  /* 0x0000001fff0d7819 */ /* 0x000fe20000011413 */
[----:B------:R-:W-:Y:S01]  /*1ad00*/  UIMAD UR52, UR52, 0x36, URZ ;  /* 0x00000036343478a4 */ /* 0x000fe2000f8e023f */
[----:B------:R-:W-:Y:S01]  /*1ad10*/  SHF.R.S32.HI R3, RZ, 0x1f, R3 ;  /* 0x0000001fff037819 */ /* 0x000fe20000011403 */
[----:B------:R-:W-:Y:S01]  /*1ad20*/  UIMAD UR53, UR53, 0x35, URZ ;  /* 0x00000035353578a4 */ /* 0x000fe2000f8e023f */
[----:B0-----:R-:W-:Y:S01]  /*1ad30*/  IADD3.X R2, R11, UR55, RZ, P1, !PT ;  /* 0x000000370b027c10 */ /* 0x001fe20008ffe4ff */
[----:B------:R0:W-:Y:S01]  /*1ad40*/  STL [R1+0x2bfc], R4 ;  /* 0x002bfc0401007387 */ /* 0x0001e20000100800 */
[----:B------:R-:W-:-:S02]  /*1ad50*/  UIMAD UR29, UR29, 0x32, URZ ;  /* 0x000000321d1d78a4 */ /* 0x000fc4000f8e023f */
[----:B------:R-:W-:Y:S01]  /*1ad60*/  UIMAD UR32, UR32, 0x31, URZ ;  /* 0x00000031202078a4 */ /* 0x000fe2000f8e023f */
[----:B------:R1:W-:Y:S01]  /*1ad70*/  STL [R1+0x2c04], R2 ;  /* 0x002c040201007387 */ /* 0x0003e20000100800 */
[----:B------:R-:W-:Y:S02]  /*1ad80*/  UIMAD UR47, UR47, 0x30, URZ ;  /* 0x000000302f2f78a4 */ /* 0x000fe4000f8e023f */
[----:B------:R-:W-:Y:S02]  /*1ad90*/  UIMAD UR36, UR36, 0x2f, URZ ;  /* 0x0000002f242478a4 */ /* 0x000fe4000f8e023f */
[----:B------:R-:W-:Y:S01]  /*1ada0*/  UIMAD UR43, UR43, 0x2e, URZ ;  /* 0x0000002e2b2b78a4 */ /* 0x000fe2000f8e023f */
[----:B0-----:R-:W-:Y:S01]  /*1adb0*/  IADD3.X R4, R9, UR5, RZ, P2, !PT ;  /* 0x0000000509047c10 */ /* 0x001fe200097fe4ff */
[----:B------:R-:W-:Y:S02]  /*1adc0*/  UIMAD UR30, UR30, 0x2d, URZ ;  /* 0x0000002d1e1e78a4 */ /* 0x000fe4000f8e023f */
[----:B------:R-:W-:Y:S01]  /*1add0*/  UIMAD UR34, UR34, 0x2c, URZ ;  /* 0x0000002c222278a4 */ /* 0x000fe2000f8e023f */
[----:B-1----:R-:W-:Y:S01]  /*1ade0*/  IADD3.X R2, R11, UR5, RZ, P3, !PT ;  /* 0x000000050b027c10 */ /* 0x002fe20009ffe4ff */
[----:B------:R0:W-:Y:S01]  /*1adf0*/  STL [R1+0x2c0c], R4 ;  /* 0x002c0c0401007387 */ /* 0x0001e20000100800 */
[----:B------:R-:W-:-:S02]  /*1ae00*/  USHF.R.S32.HI UR5, URZ, 0x1f, UR4 ;  /* 0x0000001f3f057899 */ /* 0x000fc40008011404 */
[----:B------:R-:W-:Y:S01]  /*1ae10*/  UIMAD UR38, UR38, 0x2b, URZ ;  /* 0x0000002b262678a4 */ /* 0x000fe2000f8e023f */
[----:B------:R1:W-:Y:S01]  /*1ae20*/  STL [R1+0x2c14], R2 ;  /* 0x002c140201007387 */ /* 0x0003e20000100800 */
[----:B------:R-:W-:Y:S02]  /*1ae30*/  UIMAD UR41, UR41, 0x2a, URZ ;  /* 0x0000002a292978a4 */ /* 0x000fe4000f8e023f */
[----:B------:R-:W-:Y:S02]  /*1ae40*/  UIMAD UR45, UR45, 0x29, URZ ;  /* 0x000000292d2d78a4 */ /* 0x000fe4000f8e023f */
[----:B------:R-:W-:Y:S01]  /*1ae50*/  UIMAD UR49, UR49, 0x28, URZ ;  /* 0x00000028313178a4 */ /* 0x000fe2000f8e023f */
[----:B0-----:R-:W-:Y:S01]  /*1ae60*/  IADD3 R4, P0, R18, UR4, RZ ;  /* 0x0000000412047c10 */ /* 0x001fe2000ff1e0ff */
[----:B------:R-:W-:Y:S02]  /*1ae70*/  UIMAD UR31, UR31, 0x27, URZ ;  /* 0x000000271f1f78a4 */ /* 0x000fe4000f8e023f */
[----:B------:R-:W-:Y:S01]  /*1ae80*/  UIMAD UR33, UR33, 0x26, URZ ;  /* 0x00000026212178a4 */ /* 0x000fe2000f8e023f */
[----:B-1----:R-:W-:Y:S01]  /*1ae90*/  IADD3 R2, P1, R0, UR4, RZ ;  /* 0x0000000400027c10 */ /* 0x002fe2000ff3e0ff */
        /* <DEDUP_REMOVED lines=8> */
[----:B------:R-:W-:Y:S02]  /*1af20*/  USHF.L.U32 UR44, UR44, 0x5, URZ ;  /* 0x000000052c2c7899 */ /* 0x000fe4000800063f */
[----:B------:R-:W-:Y:S01]  /*1af30*/  UIMAD UR46, UR46, 0x1f, URZ ;  /* 0x0000001f2e2e78a4 */ /* 0x000fe2000f8e023f */
[----:B-1----:R-:W-:Y:S01]  /*1af40*/  IADD3.X R2, R11, UR5, RZ, P1, !PT ;  /* 0x000000050b027c10 */ /* 0x002fe20008ffe4ff */
[----:B------:R0:W-:Y:S01]  /*1af50*/  STL [R1+0x2c1c], R4 ;  /* 0x002c1c0401007387 */ /* 0x0001e20000100800 */
[----:B------:R-:W-:Y:S01]  /*1af60*/  IADD3 R5, P2, R18, UR57, RZ ;  /* 0x0000003912057c10 */ /* 0x000fe2000ff5e0ff */
[----:B------:R-:W-:-:S02]  /*1af70*/  UIMAD UR48, UR48, 0x1e, URZ ;  /* 0x0000001e303078a4 */ /* 0x000fc4000f8e023f */
        /* <DEDUP_REMOVED lines=8> */
[----:B------:R-:W-:Y:S01]  /*1b000*/  STL [R1+0x2c30], R4 ;  /* 0x002c300401007387 */ /* 0x000fe20000100800 */
[----:B------:R-:W-:-:S02]  /*1b010*/  UIMAD UR13, UR13, 0x18, URZ ;  /* 0x000000180d0d78a4 */ /* 0x000fc4000f8e023f */
[----:B------:R-:W-:Y:S01]  /*1b020*/  UIMAD UR14, UR14, 0x17, URZ ;  /* 0x000000170e0e78a4 */ /* 0x000fe2000f8e023f */
[----:B------:R0:W-:Y:S01]  /*1b030*/  STL [R1+0x2c38], R2 ;  /* 0x002c380201007387 */ /* 0x0001e20000100800 */
[----:B------:R-:W-:Y:S02]  /*1b040*/  UIMAD UR15, UR15, 0x16, URZ ;  /* 0x000000160f0f78a4 */ /* 0x000fe4000f8e023f */
[----:B------:R-:W-:Y:S01]  /*1b050*/  UIMAD UR16, UR16, 0x15, URZ ;  /* 0x00000015101078a4 */ /* 0x000fe2000f8e023f */
[----:B------:R-:W-:Y:S01]  /*1b060*/  STL [R1+0x2c40], R5 ;  /* 0x002c400501007387 */ /* 0x000fe20000100800 */
[----:B------:R-:W-:Y:S02]  /*1b070*/  UIMAD UR17, UR17, 0x14, URZ ;  /* 0x00000014111178a4 */ /* 0x000fe4000f8e023f */
[----:B------:R-:W-:Y:S01]  /*1b080*/  UIMAD UR18, UR18, 0x13, URZ ;  /* 0x00000013121278a4 */ /* 0x000fe2000f8e023f */
[----:B------:R-:W2:Y:S01]  /*1b090*/  LDL R29, [R1+0x4c] ;  /* 0x00004c00011d7983 */ /* 0x000ea20000100800 */
[----:B------:R-:W-:Y:S01]  /*1b0a0*/  USHF.R.S32.HI UR5, URZ, 0x1f, UR58 ;  /* 0x0000001f3f057899 */ /* 0x000fe2000801143a */
[----:B0-----:R-:W-:Y:S01]  /*1b0b0*/  IADD3 R2, P3, R0, UR57, RZ ;  /* 0x0000003900027c10 */ /* 0x001fe2000ff7e0ff */
[----:B------:R-:W-:-:S02]  /*1b0c0*/  USHF.R.S32.HI UR4, URZ, 0x1f, UR57 ;  /* 0x0000001f3f047899 */ /* 0x000fc40008011439 */
[----:B------:R-:W-:Y:S02]  /*1b0d0*/  UIMAD UR19, UR19, 0x12, URZ ;  /* 0x00000012131378a4 */ /* 0x000fe4000f8e023f */
[----:B------:R-:W-:Y:S01]  /*1b0e0*/  IADD3.X R4, R9, UR5, RZ, P0, !PT ;  /* 0x0000000509047c10 */ /* 0x000fe200087fe4ff */
[----:B------:R0:W-:Y:S01]  /*1b0f0*/  STL [R1+0x2c48], R2 ;  /* 0x002c480201007387 */ /* 0x0001e20000100800 */
[----:B------:R-:W-:Y:S02]  /*1b100*/  UIMAD UR20, UR20, 0x11, URZ ;  /* 0x00000011141478a4 */ /* 0x000fe4000f8e023f */
[----:B------:R-:W-:Y:S01]  /*1b110*/  USHF.L.U32 UR21, UR21, 0x4, URZ ;  /* 0x0000000415157899 */ /* 0x000fe2000800063f */
[----:B------:R1:W-:Y:S01]  /*1b120*/  STL [R1+0x2c2c], R4 ;  /* 0x002c2c0401007387 */ /* 0x0003e20000100800 */
[----:B------:R-:W-:Y:S02]  /*1b130*/  UIMAD UR22, UR22, 0xf, URZ ;  /* 0x0000000f161678a4 */ /* 0x000fe4000f8e023f */
[----:B------:R-:W-:-:S02]  /*1b140*/  UIMAD UR23, UR23, 0xe, URZ ;  /* 0x0000000e171778a4 */ /* 0x000fc4000f8e023f */
[----:B------:R-:W-:Y:S01]  /*1b150*/  UIMAD UR24, UR24, 0xd, URZ ;  /* 0x0000000d181878a4 */ /* 0x000fe2000f8e023f */
[----:B0-----:R-:W-:Y:S01]  /*1b160*/  IADD3.X R2, R11, UR5, RZ, P1, !PT ;  /* 0x000000050b027c10 */ /* 0x001fe20008ffe4ff */
[----:B------:R-:W-:Y:S02]  /*1b170*/  UIMAD UR25, UR25, 0xc, URZ ;  /* 0x0000000c191978a4 */ /* 0x000fe4000f8e023f */
[----:B------:R-:W-:Y:S01]  /*1b180*/  UIMAD UR26, UR26, 0xb, URZ ;  /* 0x0000000b1a1a78a4 */ /* 0x000fe2000f8e023f */
[----:B-1----:R-:W-:Y:S01]  /*1b190*/  IADD3.X R4, R9, UR4, RZ, P2, !PT ;  /* 0x0000000409047c10 */ /* 0x002fe200097fe4ff */
[----:B------:R0:W-:Y:S01]  /*1b1a0*/  STL [R1+0x2c34], R2 ;  /* 0x002c340201007387 */ /* 0x0001e20000100800 */
[----:B------:R-:W-:Y:S02]  /*1b1b0*/  UIMAD UR27, UR27, 0xa, URZ ;  /* 0x0000000a1b1b78a4 */ /* 0x000fe4000f8e023f */
[----:B------:R-:W-:Y:S01]  /*1b1c0*/  UIMAD UR28, UR28, 0x9, URZ ;  /* 0x000000091c1c78a4 */ /* 0x000fe2000f8e023f */
[----:B------:R1:W-:Y:S01]  /*1b1d0*/  STL [R1+0x2c3c], R4 ;  /* 0x002c3c0401007387 */ /* 0x0003e20000100800 */
[----:B------:R-:W-:Y:S01]  /*1b1e0*/  ULDC UR54, c[0x0][0x238] ;  /* 0x00008e0000367ab9 */ /* 0x000fe20000000800 */
[----:B------:R-:W-:Y:S01]  /*1b1f0*/  ULDC UR55, c[0x0][0x238] ;  /* 0x00008e0000377ab9 */ /* 0x000fe20000000800 */
[----:B------:R-:W-:Y:S01]  /*1b200*/  ULDC UR56, c[0x0][0x238] ;  /* 0x00008e0000387ab9 */ /* 0x000fe20000000800 */
[----:B------:R-:W-:Y:S01]  /*1b210*/  ULDC UR57, c[0x0][0x238] ;  /* 0x00008e0000397ab9 */ /* 0x000fe20000000800 */
[----:B------:R-:W-:Y:S01]  /*1b220*/  ULDC UR58, c[0x0][0x238] ;  /* 0x00008e00003a7ab9 */ /* 0x000fe20000000800 */
[----:B0-----:R-:W-:Y:S01]  /*1b230*/  IADD3.X R2, R11, UR4, RZ, P3, !PT ;  /* 0x000000040b027c10 */ /* 0x001fe20009ffe4ff */
[----:B------:R-:W-:-:S02]  /*1b240*/  USHF.R.S32.HI UR4, URZ, 0x1f, UR59 ;  /* 0x0000001f3f047899 */ /* 0x000fc4000801143b */
[----:B-1----:R-:W-:Y:S02]  /*1b250*/  IADD3 R4, P0, R18, UR59, RZ ;  /* 0x0000003b12047c10 */ /* 0x002fe4000ff1e0ff */
[----:B------:R0:W-:Y:S04]  /*1b260*/  STL [R1+0x2c44], R2 ;  /* 0x002c440201007387 */ /* 0x0001e80000100800 */
[----:B------:R1:W-:Y:S01]  /*1b270*/  STL [R1+0x2c50], R4 ;  /* 0x002c500401007387 */ /* 0x0003e20000100800 */
[----:B0-----:R-:W-:Y:S01]  /*1b280*/  IADD3 R2, P1, R0, UR59, RZ ;  /* 0x0000003b00027c10 */ /* 0x001fe2000ff3e0ff */
[----:B------:R-:W-:Y:S01]  /*1b290*/  USHF.R.S32.HI UR5, URZ, 0x1f, UR50 ;  /* 0x0000001f3f057899 */ /* 0x000fe20008011432 */
[----:B------:R-:W-:Y:S01]  /*1b2a0*/  IADD3 R5, P2, R18, UR60, RZ ;  /* 0x0000003c12057c10 */ /* 0x000fe2000ff5e0ff */
[----:B------:R-:W-:Y:S01]  /*1b2b0*/  ULDC UR59, c[0x0][0x238] ;  /* 0x00008e00003b7ab9 */ /* 0x000fe20000000800 */
[----:B-1----:R-:W-:Y:S01]  /*1b2c0*/  IADD3.X R4, R9, UR4, RZ, P0, !PT ;  /* 0x0000000409047c10 */ /* 0x002fe200087fe4ff */
[----:B------:R0:W-:Y:S04]  /*1b2d0*/  STL [R1+0x2c58], R2 ;  /* 0x002c580201007387 */ /* 0x0001e80000100800 */
[----:B------:R1:W-:Y:S01]  /*1b2e0*/  STL [R1+0x2c4c], R4 ;  /* 0x002c4c0401007387 */ /* 0x0003e20000100800 */
[----:B0-----:R-:W-:-:S02]  /*1b2f0*/  IADD3.X R2, R11, UR4, RZ, P1, !PT ;  /* 0x000000040b027c10 */ /* 0x001fc40008ffe4ff */
[----:B-1----:R-:W-:-:S03]  /*1b300*/  IADD3 R4, P0, R18, UR50, RZ ;  /* 0x0000003212047c10 */ /* 0x002fc6000ff1e0ff */
[----:B------:R0:W-:Y:S01]  /*1b310*/  STL [R1+0x2c54], R2 ;  /* 0x002c540201007387 */ /* 0x0001e20000100800 */
[----:B------:R-:W-:-:S03]  /*1b320*/  USHF.R.S32.HI UR4, URZ, 0x1f, UR60 ;  /* 0x0000001f3f047899 */ /* 0x000fc6000801143c */
[----:B------:R1:W-:Y:S01]  /*1b330*/  STL [R1+0x2c60], R4 ;  /* 0x002c600401007387 */ /* 0x0003e20000100800 */
[C---:B0-----:R-:W-:Y:S01]  /*1b340*/  IADD3 R2, P1, R0.reuse, UR50, RZ ;  /* 0x0000003200027c10 */ /* 0x041fe2000ff3e0ff */
[----:B------:R-:W-:Y:S01]  /*1b350*/  ULDC UR50, c[0x0][0x238] ;  /* 0x00008e0000327ab9 */ /* 0x000fe20000000800 */
[----:B-1----:R-:W-:-:S03]  /*1b360*/  IADD3 R4, P3, R0, UR60, RZ ;  /* 0x0000003c00047c10 */ /* 0x002fc6000ff7e0ff */
[----:B------:R0:W-:Y:S01]  /*1b370*/  STL [R1+0x2c68], R2 ;  /* 0x002c680201007387 */ /* 0x0001e20000100800 */
[----:B------:R-:W-:Y:S01]  /*1b380*/  IADD3.X R0, R11, UR5, RZ, P1, !PT ;  /* 0x000000050b007c10 */ /* 0x000fe20008ffe4ff */
[----:B------:R-:W-:Y:S02]  /*1b390*/  ULDC UR60, c[0x0][0x238] ;  /* 0x00008e00003c7ab9 */ /* 0x000fe40000000800 */
[----:B------:R-:W-:Y:S01]  /*1b3a0*/  STL [R1+0x2c70], R5 ;  /* 0x002c700501007387 */ /* 0x000fe20000100800 */
[----:B0-----:R-:W-:-:S03]  /*1b3b0*/  IADD3.X R2, R9, UR5, RZ, P0, !PT ;  /* 0x0000000509027c10 */ /* 0x001fc600087fe4ff */
[----:B------:R-:W-:Y:S04]  /*1b3c0*/  STL [R1+0x2c78], R4 ;  /* 0x002c780401007387 */ /* 0x000fe80000100800 */
[----:B------:R0:W-:Y:S04]  /*1b3d0*/  STL [R1+0x2c5c], R2 ;  /* 0x002c5c0201007387 */ /* 0x0001e80000100800 */
[----:B------:R1:W-:Y:S01]  /*1b3e0*/  STL [R1+0x2c64], R0 ;  /* 0x002c640001007387 */ /* 0x0003e20000100800 */
[----:B0-----:R-:W-:-:S03]  /*1b3f0*/  IADD3.X R2, R9, UR4, RZ, P2, !PT ;  /* 0x0000000409027c10 */ /* 0x001fc600097fe4ff */
[----:B------:R-:W3:Y:S01]  /*1b400*/  LDL R9, [R1+0x108] ;  /* 0x0001080001097983 */ /* 0x000ee20000100800 */
[----:B-1----:R-:W-:-:S03]  /*1b410*/  IADD3.X R0, R11, UR4, RZ, P3, !PT ;  /* 0x000000040b007c10 */ /* 0x002fc60009ffe4ff */
[----:B------:R-:W-:Y:S04]  /*1b420*/  STL [R1+0x2c6c], R2 ;  /* 0x002c6c0201007387 */ /* 0x000fe80000100800 */
[----:B------:R-:W4:Y:S04]  /*1b430*/  LDL R23, [R1+0x10c] ;  /* 0x00010c0001177983 */ /* 0x000f280000100800 */
[----:B------:R-:W5:Y:S04]  /*1b440*/  LDL R22, [R1+0x110] ;  /* 0x0001100001167983 */ /* 0x000f680000100800 */
[----:B------:R0:W-:Y:S04]  /*1b450*/  STL [R1+0x2c74], R0 ;  /* 0x002c740001007387 */ /* 0x0001e80000100800 */
[----:B------:R-:W5:Y:S04]  /*1b460*/  LDL R20, [R1+0x180] ;  /* 0x0001800001147983 */ /* 0x000f680000100800 */
[----:B------:R-:W5:Y:S04]  /*1b470*/  LDL R25, [R1+0x188] ;  /* 0x0001880001197983 */ /* 0x000f680000100800 */
[----:B0-----:R-:W5:Y:S04]  /*1b480*/  LDL R0, [R1+0x1e0] ;  /* 0x0001e00001007983 */ /* 0x001f680000100800 */
[----:B------:R-:W5:Y:S01]  /*1b490*/  LDL R18, [R1+0x20c] ;  /* 0x00020c0001127983 */ /* 0x000f620000100800 */
[----:B--2---:R-:W-:-:S03]  /*1b4a0*/  SHF.R.S32.HI R17, RZ, 0x1f, R29 ;  /* 0x0000001fff117819 */ /* 0x004fc6000001141d */
[----:B------:R-:W2:Y:S04]  /*1b4b0*/  LDL R29, [R1+0x204] ;  /* 0x00020400011d7983 */ /* 0x000ea80000100800 */
[----:B------:R-:W-:Y:S04]  /*1b4c0*/  STL [R1+0x2fe0], R17 ;  /* 0x002fe01101007387 */ /* 0x000fe80000100800 */
[----:B------:R-:W-:Y:S04]  /*1b4d0*/  STL [R1+0x2ff8], R15 ;  /* 0x002ff80f01007387 */ /* 0x000fe80000100800 */
[----:B------:R-:W-:Y:S04]  /*1b4e0*/  STL [R1+0x2ff4], R16 ;  /* 0x002ff41001007387 */ /* 0x000fe80000100800 */
[----:B------:R-:W-:Y:S04]  /*1b4f0*/  STL [R1+0x2ffc], R19 ;  /* 0x002ffc1301007387 */ /* 0x000fe80000100800 */
[----:B------:R0:W-:Y:S04]  /*1b500*/  STL [R1+0x2fd4], R13 ;  /* 0x002fd40d01007387 */ /* 0x0001e80000100800 */
[----:B0-----:R-:W3:Y:S02]  /*1b510*/  LDL.LU R13, [R1+0x60] ;  /* 0x00006000010d7983 */ /* 0x001ee40000300800 */
[----:B---3--:R-:W-:-:S02]  /*1b520*/  SHF.R.S32.HI R12, RZ, 0x1f, R13 ;  /* 0x0000001fff0c7819 */ /* 0x008fc4000001140d */
[----:B------:R-:W-:Y:S04]  /*1b530*/  STL [R1+0x3000], R13 ;  /* 0x0030000d01007387 */ /* 0x000fe80000100800 */
[----:B------:R0:W-:Y:S04]  /*1b540*/  STL [R1+0x2fd0], R12 ;  /* 0x002fd00c01007387 */ /* 0x0001e80000100800 */
[----:B0-----:R-:W3:Y:S02]  /*1b550*/  LDL.LU R12, [R1+0x64] ;  /* 0x00006400010c7983 */ /* 0x001ee40000300800 */
[----:B---3--:R-:W-:-:S02]  /*1b560*/  SHF.R.S32.HI R11, RZ, 0x1f, R12 ;  /* 0x0000001fff0b7819 */ /* 0x008fc4000001140c */
[----:B------:R-:W-:Y:S04]  /*1b570*/  STL [R1+0x3004], R12 ;  /* 0x0030040c01007387 */ /* 0x000fe80000100800 */
[----:B------:R0:W-:Y:S04]  /*1b580*/  STL [R1+0x2fcc], R11 ;  /* 0x002fcc0b01007387 */ /* 0x0001e80000100800 */
[----:B0-----:R-:W3:Y:S01]  /*1b590*/  LDL.LU R11, [R1+0xa0] ;  /* 0x0000a000010b7983 */ /* 0x001ee20000300800 */
[----:B------:R-:W-:Y:S02]  /*1b5a0*/  SHF.R.S32.HI R9, RZ, 0x1f, R9 ;  /* 0x0000001fff097819 */ /* 0x000fe40000011409 */
[----:B----4-:R-:W-:-:S02]  /*1b5b0*/  SHF.R.S32.HI R8, RZ, 0x1f, R23 ;  /* 0x0000001fff087819 */ /* 0x010fc40000011417 */
[----:B-----5:R-:W-:Y:S02]  /*1b5c0*/  SHF.R.S32.HI R7, RZ, 0x1f, R22 ;  /* 0x0000001fff077819 */ /* 0x020fe40000011416 */
[----:B---3--:R-:W-:-:S05]  /*1b5d0*/  SHF.R.S32.HI R10, RZ, 0x1f, R11 ;  /* 0x0000001fff0a7819 */ /* 0x008fca000001140b */
[----:B------:R-:W-:Y:S04]  /*1b5e0*/  STL [R1+0x300c], R10 ;  /* 0x00300c0a01007387 */ /* 0x000fe80000100800 */
[----:B------:R-:W-:Y:S04]  /*1b5f0*/  STL [R1+0x3008], R11 ;  /* 0x0030080b01007387 */ /* 0x000fe80000100800 */
[----:B------:R-:W-:Y:S04]  /*1b600*/  STL [R1+0x2fc8], R9 ;  /* 0x002fc80901007387 */ /* 0x000fe80000100800 */
[----:B------:R-:W-:Y:S04]  /*1b610*/  STL [R1+0x3010], R8 ;  /* 0x0030100801007387 */ /* 0x000fe80000100800 */
[----:B------:R0:W-:Y:S04]  /*1b620*/  STL [R1+0x2fc4], R7 ;  /* 0x002fc40701007387 */ /* 0x0001e80000100800 */
[----:B0-----:R-:W3:Y:S01]  /*1b630*/  LDL.LU R7, [R1+0x158] ;  /* 0x0001580001077983 */ /* 0x001ee20000300800 */
[----:B------:R-:W-:-:S02]  /*1b640*/  SHF.R.S32.HI R5, RZ, 0x1f, R20 ;  /* 0x0000001fff057819 */ /* 0x000fc40000011414 */
[----:B------:R-:W-:Y:S02]  /*1b650*/  SHF.R.S32.HI R4, RZ, 0x1f, R25 ;  /* 0x0000001fff047819 */ /* 0x000fe40000011419 */
[----:B------:R-:W-:Y:S02]  /*1b660*/  SHF.R.S32.HI R2, RZ, 0x1f, R0 ;  /* 0x0000001fff027819 */ /* 0x000fe40000011400 */
[----:B--2---:R-:W-:Y:S02]  /*1b670*/  SHF.R.S32.HI R0, RZ, 0x1f, R29 ;  /* 0x0000001fff007819 */ /* 0x004fe4000001141d */
[----:B------:R-:W-:Y:S02]  /*1b680*/  SHF.R.S32.HI R18, RZ, 0x1f, R18 ;  /* 0x0000001fff127819 */ /* 0x000fe40000011412 */
[----:B---3--:R-:W-:-:S05]  /*1b690*/  SHF.R.S32.HI R6, RZ, 0x1f, R7 ;  /* 0x0000001fff067819 */ /* 0x008fca0000011407 */
[----:B------:R-:W-:Y:S04]  /*1b6a0*/  STL [R1+0x3018], R6 ;  /* 0x0030180601007387 */ /* 0x000fe80000100800 */
[----:B------:R-:W-:Y:S04]  /*1b6b0*/  STL [R1+0x3014], R7 ;  /* 0x0030140701007387 */ /* 0x000fe80000100800 */
[----:B------:R-:W2:Y:S04]  /*1b6c0*/  LDL R20, [R1+0x228] ;  /* 0x0002280001147983 */ /* 0x000ea80000100800 */
[----:B------:R-:W-:Y:S04]  /*1b6d0*/  STL [R1+0x301c], R5 ;  /* 0x00301c0501007387 */ /* 0x000fe80000100800 */
[----:B------:R-:W3:Y:S04]  /*1b6e0*/  LDL R22, [R1+0x22c] ;  /* 0x00022c0001167983 */ /* 0x000ee80000100800 */
[----:B------:R-:W4:Y:S04]  /*1b6f0*/  LDL R23, [R1+0x3b4] ;  /* 0x0003b40001177983 */ /* 0x000f280000100800 */
[----:B------:R-:W-:Y:S04]  /*1b700*/  STL [R1+0x3020], R4 ;  /* 0x0030200401007387 */ /* 0x000fe80000100800 */
[----:B------:R-:W5:Y:S04]  /*1b710*/  LDL R24, [R1+0x3b0] ;  /* 0x0003b00001187983 */ /* 0x000f680000100800 */
[----:B------:R-:W5:Y:S04]  /*1b720*/  LDL R25, [R1+0x3ac] ;  /* 0x0003ac0001197983 */ /* 0x000f680000100800 */
[----:B------:R-:W-:Y:S04]  /*1b730*/  STL [R1+0x3024], R3 ;  /* 0x0030240301007387 */ /* 0x000fe80000100800 */
[----:B------:R-:W5:Y:S04]  /*1b740*/  LDL R26, [R1+0x3a8] ;  /* 0x0003a800011a7983 */ /* 0x000f680000100800 */
[----:B------:R-:W5:Y:S04]  /*1b750*/  LDL R27, [R1+0x3a4] ;  /* 0x0003a400011b7983 */ /* 0x000f680000100800 */
[----:B------:R0:W-:Y:S04]  /*1b760*/  STL [R1+0x3028], R2 ;  /* 0x0030280201007387 */ /* 0x0001e80000100800 */
[----:B------:R-:W5:Y:S04]  /*1b770*/  LDL R28, [R1+0x3a0] ;  /* 0x0003a000011c7983 */ /* 0x000f680000100800 */
[----:B------:R-:W5:Y:S04]  /*1b780*/  LDL R29, [R1+0x39c] ;  /* 0x00039c00011d7983 */ /* 0x000f680000100800 */
[----:B------:R1:W-:Y:S04]  /*1b790*/  STL [R1+0x302c], R0 ;  /* 0x00302c0001007387 */ /* 0x0003e80000100800 */
[----:B------:R-:W0:Y:S04]  /*1b7a0*/  LDL R8, [R1+0x398] ;  /* 0x0003980001087983 */ /* 0x000e280000100800 */
[----:B------:R-:W1:Y:S04]  /*1b7b0*/  LDL R9, [R1+0x394] ;  /* 0x0003940001097983 */ /* 0x000e680000100800 */
[----:B------:R-:W5:Y:S04]  /*1b7c0*/  LDL R11, [R1+0x390] ;  /* 0x00039000010b7983 */ /* 0x000f680000100800 */
        /* <DEDUP_REMOVED lines=8> */
[----:B------:R-:W-:Y:S04]  /*1b850*/  STL [R1+0x3030], R18 ;  /* 0x0030301201007387 */ /* 0x000fe80000100800 */
[----:B------:R-:W5:Y:S01]  /*1b860*/  LDL R14, [R1+0x36c] ;  /* 0x00036c00010e7983 */ /* 0x000f620000100800 */
[----:B--2---:R-:W-:-:S02]  /*1b870*/  SHF.R.S32.HI R20, RZ, 0x1f, R20 ;  /* 0x0000001fff147819 */ /* 0x004fc40000011414 */
[----:B---3--:R-:W-:-:S03]  /*1b880*/  SHF.R.S32.HI R22, RZ, 0x1f, R22 ;  /* 0x0000001fff167819 */ /* 0x008fc60000011416 */
[----:B------:R-:W-:Y:S01]  /*1b890*/  STL [R1+0x3034], R20 ;  /* 0x0030341401007387 */ /* 0x000fe20000100800 */
[----:B----4-:R-:W-:-:S03]  /*1b8a0*/  SHF.R.S32.HI R23, RZ, 0x1f, R23 ;  /* 0x0000001fff177819 */ /* 0x010fc60000011417 */
[----:B------:R-:W-:Y:S01]  /*1b8b0*/  STL [R1+0x3038], R22 ;  /* 0x0030381601007387 */ /* 0x000fe20000100800 */
[----:B-----5:R-:W-:-:S03]  /*1b8c0*/  SHF.R.S32.HI R24, RZ, 0x1f, R24 ;  /* 0x0000001fff187819 */ /* 0x020fc60000011418 */
[----:B------:R-:W-:Y:S01]  /*1b8d0*/  STL [R1+0x303c], R23 ;  /* 0x00303c1701007387 */ /* 0x000fe20000100800 */
[----:B------:R-:W-:-:S03]  /*1b8e0*/  SHF.R.S32.HI R25, RZ, 0x1f, R25 ;  /* 0x0000001fff197819 */ /* 0x000fc60000011419 */
        /* <DEDUP_REMOVED lines=9> */
[----:B0-----:R-:W-:-:S03]  /*1b980*/  SHF.R.S32.HI R2, RZ, 0x1f, R8 ;  /* 0x0000001fff027819 */ /* 0x001fc60000011408 */
[----:B------:R-:W-:Y:S01]  /*1b990*/  STL [R1+0x3054], R29 ;  /* 0x0030541d01007387 */ /* 0x000fe20000100800 */
[----:B-1----:R-:W-:-:S03]  /*1b9a0*/  SHF.R.S32.HI R0, RZ, 0x1f, R9 ;  /* 0x0000001fff007819 */ /* 0x002fc60000011409 */
[----:B------:R-:W-:Y:S01]  /*1b9b0*/  STL [R1], R2 ;  /* 0x0000000201007387 */ /* 0x000fe20000100800 */
[----:B------:R-:W-:-:S03]  /*1b9c0*/  SHF.R.S32.HI R3, RZ, 0x1f, R11 ;  /* 0x0000001fff037819 */ /* 0x000fc6000001140b */
[----:B------:R0:W-:Y:S04]  /*1b9d0*/  STL [R1+0x4], R0 ;  /* 0x0000040001007387 */ /* 0x0001e80000100800 */
[----:B------:R1:W-:Y:S01]  /*1b9e0*/  STL [R1+0x8], R3 ;  /* 0x0000080301007387 */ /* 0x0003e20000100800 */
[----:B0-----:R-:W-:-:S03]  /*1b9f0*/  SHF.R.S32.HI R0, RZ, 0x1f, R21 ;  /* 0x0000001fff007819 */ /* 0x001fc60000011415 */
[----:B------:R-:W2:Y:S01]  /*1ba00*/  LDL R21, [R1+0x368] ;  /* 0x0003680001157983 */ /* 0x000ea20000100800 */
[----:B------:R-:W-:Y:S02]  /*1ba10*/  SHF.R.S32.HI R2, RZ, 0x1f, R10 ;  /* 0x0000001fff027819 */ /* 0x000fe4000001140a */
[----:B-1----:R-:W-:-:S03]  /*1ba20*/  SHF.R.S32.HI R3, RZ, 0x1f, R12 ;  /* 0x0000001fff037819 */ /* 0x002fc6000001140c */
[----:B------:R0:W-:Y:S04]  /*1ba30*/  STL [R1+0xc], R2 ;  /* 0x00000c0201007387 */ /* 0x0001e80000100800 */
[----:B------:R1:W-:Y:S04]  /*1ba40*/  STL [R1+0x10], R0 ;  /* 0x0000100001007387 */ /* 0x0003e80000100800 */
[----:B------:R3:W-:Y:S01]  /*1ba50*/  STL [R1+0x14], R3 ;  /* 0x0000140301007387 */ /* 0x0007e20000100800 */
[----:B0-----:R-:W-:Y:S02]  /*1ba60*/  SHF.R.S32.HI R2, RZ, 0x1f, R13 ;  /* 0x0000001fff027819 */ /* 0x001fe4000001140d */
[----:B-1----:R-:W-:-:S03]  /*1ba70*/  SHF.R.S32.HI R0, RZ, 0x1f, R19 ;  /* 0x0000001fff007819 */ /* 0x002fc60000011413 */
[----:B------:R0:W-:Y:S01]  /*1ba80*/  STL [R1+0x18], R2 ;  /* 0x0000180201007387 */ /* 0x0001e20000100800 */
[----:B---3--:R-:W-:-:S03]  /*1ba90*/  SHF.R.S32.HI R3, RZ, 0x1f, R16 ;  /* 0x0000001fff037819 */ /* 0x008fc60000011410 */
[----:B------:R1:W-:Y:S04]  /*1baa0*/  STL [R1+0x1c], R0 ;  /* 0x00001c0001007387 */ /* 0x0003e80000100800 */
[----:B------:R-:W-:Y:S01]  /*1bab0*/  STL [R1+0x20], R3 ;  /* 0x0000200301007387 */ /* 0x000fe20000100800 */
[----:B0-----:R-:W-:-:S03]  /*1bac0*/  SHF.R.S32.HI R2, RZ, 0x1f, R15 ;  /* 0x0000001fff027819 */ /* 0x001fc6000001140f */
[----:B------:R-:W3:Y:S01]  /*1bad0*/  LDL R29, [R1+0x364] ;  /* 0x00036400011d7983 */ /* 0x000ee20000100800 */
[----:B-1----:R-:W-:-:S03]  /*1bae0*/  SHF.R.S32.HI R0, RZ, 0x1f, R17 ;  /* 0x0000001fff007819 */ /* 0x002fc60000011411 */
[----:B------:R-:W-:Y:S04]  /*1baf0*/  STL [R1+0x24], R2 ;  /* 0x0000240201007387 */ /* 0x000fe80000100800 */
[----:B------:R-:W4:Y:S04]  /*1bb00*/  LDL R17, [R1+0x360] ;  /* 0x0003600001117983 */ /* 0x000f280000100800 */
[----:B------:R0:W-:Y:S04]  /*1bb10*/  STL [R1+0x28], R0 ;  /* 0x0000280001007387 */ /* 0x0001e80000100800 */
[----:B------:R-:W5:Y:S04]  /*1bb20*/  LDL R28, [R1+0x35c] ;  /* 0x00035c00011c7983 */ /* 0x000f680000100800 */
[----:B------:R-:W5:Y:S01]  /*1bb30*/  LDL R27, [R1+0x358] ;  /* 0x00035800011b7983 */ /* 0x000f620000100800 */
[----:B0-----:R-:W-:-:S05]  /*1bb40*/  SHF.R.S32.HI R0, RZ, 0x1f, R14 ;  /* 0x0000001fff007819 */ /* 0x001fca000001140e */
[----:B------:R0:W-:Y:S04]  /*1bb50*/  STL [R1+0x2c], R0 ;  /* 0x00002c0001007387 */ /* 0x0001e80000100800 */
[----:B------:R-:W5:Y:S04]  /*1bb60*/  LDL R26, [R1+0x354] ;  /* 0x00035400011a7983 */ /* 0x000f680000100800 */
[----:B------:R-:W5:Y:S04]  /*1bb70*/  LDL R25, [R1+0x350] ;  /* 0x0003500001197983 */ /* 0x000f680000100800 */
[----:B------:R-:W5:Y:S04]  /*1bb80*/  LDL R24, [R1+0x34c] ;  /* 0x00034c0001187983 */ /* 0x000f680000100800 */
[----:B------:R-:W5:Y:S04]  /*1bb90*/  LDL R23, [R1+0x348] ;  /* 0x0003480001177983 */ /* 0x000f680000100800 */
[----:B------:R-:W5:Y:S04]  /*1bba0*/  LDL R22, [R1+0x344] ;  /* 0x0003440001167983 */ /* 0x000f680000100800 */
[----:B------:R-:W5:Y:S04]  /*1bbb0*/  LDL R20, [R1+0x340] ;  /* 0x0003400001147983 */ /* 0x000f680000100800 */
[----:B------:R-:W5:Y:S04]  /*1bbc0*/  LDL R18, [R1+0x33c] ;  /* 0x00033c0001127983 */ /* 0x000f680000100800 */
[----:B0-----:R-:W5:Y:S04]  /*1bbd0*/  LDL R0, [R1+0x338] ;  /* 0x0003380001007983 */ /* 0x001f680000100800 */
        /* <DEDUP_REMOVED lines=12> */
[----:B------:R-:W5:Y:S01]  /*1bca0*/  LDL R13, [R1+0x304] ;  /* 0x00030400010d7983 */ /* 0x000f620000100800 */
[----:B--2---:R-:W-:-:S05]  /*1bcb0*/  SHF.R.S32.HI R15, RZ, 0x1f, R21 ;  /* 0x0000001fff0f7819 */ /* 0x004fca0000011415 */
[----:B------:R0:W-:Y:S04]  /*1bcc0*/  STL [R1+0x30], R15 ;  /* 0x0000300f01007387 */ /* 0x0001e80000100800 */
[----:B------:R-:W2:Y:S04]  /*1bcd0*/  LDL R19, [R1+0x300] ;  /* 0x0003000001137983 */ /* 0x000ea80000100800 */
[----:B------:R-:W2:Y:S04]  /*1bce0*/  LDL R16, [R1+0x2fc] ;  /* 0x0002fc0001107983 */ /* 0x000ea80000100800 */
[----:B0-----:R-:W2:Y:S04]  /*1bcf0*/  LDL R15, [R1+0x2f8] ;  /* 0x0002f800010f7983 */ /* 0x001ea80000100800 */
[----:B------:R-:W2:Y:S01]  /*1bd00*/  LDL R21, [R1+0x2f4] ;  /* 0x0002f40001157983 */ /* 0x000ea20000100800 */
[----:B---3--:R-:W-:-:S05]  /*1bd10*/  SHF.R.S32.HI R29, RZ, 0x1f, R29 ;  /* 0x0000001fff1d7819 */ /* 0x008fca000001141d */
[----:B------:R4:W-:Y:S02]  /*1bd20*/  STL [R1+0x34], R29 ;  /* 0x0000341d01007387 */ /* 0x0009e40000100800 */
[----:B----4-:R-:W-:Y:S02]  /*1bd30*/  SHF.R.S32.HI R29, RZ, 0x1f, R17 ;  /* 0x0000001fff1d7819 */ /* 0x010fe40000011411 */
[----:B------:R-:W3:Y:S04]  /*1bd40*/  LDL R17, [R1+0x2f0] ;  /* 0x0002f00001117983 */ /* 0x000ee80000100800 */
[----:B------:R5:W-:Y:S02]  /*1bd50*/  STL [R1+0x38], R29 ;  /* 0x0000381d01007387 */ /* 0x000be40000100800 */
[----:B-----5:R-:W-:-:S02]  /*1bd60*/  SHF.R.S32.HI R29, RZ, 0x1f, R28 ;  /* 0x0000001fff1d7819 */ /* 0x020fc4000001141c */
[----:B------:R-:W-:Y:S02]  /*1bd70*/  SHF.R.S32.HI R28, RZ, 0x1f, R27 ;  /* 0x0000001fff1c7819 */ /* 0x000fe4000001141b */
[----:B------:R-:W-:Y:S02]  /*1bd80*/  SHF.R.S32.HI R27, RZ, 0x1f, R26 ;  /* 0x0000001fff1b7819 */ /* 0x000fe4000001141a */
[----:B------:R-:W-:Y:S01]  /*1bd90*/  SHF.R.S32.HI R26, RZ, 0x1f, R25 ;  /* 0x0000001fff1a7819 */ /* 0x000fe20000011419 */
        /* <DEDUP_REMOVED lines=18> */
[----:B------:R-:W-:Y:S04]  /*1bec0*/  STL [R1+0x74], R18 ;  /* 0x0000741201007387 */ /* 0x000fe80000100800 */
[----:B------:R0:W-:Y:S04]  /*1bed0*/  STL [R1+0x78], R2 ;  /* 0x0000780201007387 */ /* 0x0001e80000100800 */
[----:B------:R1:W-:Y:S04]  /*1bee0*/  STL [R1+0x7c], R0 ;  /* 0x00007c0001007387 */ /* 0x0003e80000100800 */
[----:B------:R4:W-:Y:S01]  /*1bef0*/  STL [R1+0x80], R3 ;  /* 0x0000800301007387 */ /* 0x0009e20000100800 */
[----:B0-----:R-:W-:-:S02]  /*1bf00*/  SHF.R.S32.HI R2, RZ, 0x1f, R5 ;  /* 0x0000001fff027819 */ /* 0x001fc40000011405 */
[----:B-1----:R-:W-:-:S03]  /*1bf10*/  SHF.R.S32.HI R0, RZ, 0x1f, R7 ;  /* 0x0000001fff007819 */ /* 0x002fc60000011407 */
[----:B------:R0:W-:Y:S01]  /*1bf20*/  STL [R1+0x84], R2 ;  /* 0x0000840201007387 */ /* 0x0001e20000100800 */
[----:B----4-:R-:W-:-:S03]  /*1bf30*/  SHF.R.S32.HI R3, RZ, 0x1f, R6 ;  /* 0x0000001fff037819 */ /* 0x010fc60000011406 */
[----:B------:R1:W-:Y:S04]  /*1bf40*/  STL [R1+0x88], R0 ;  /* 0x0000880001007387 */ /* 0x0003e80000100800 */
[----:B------:R4:W-:Y:S01]  /*1bf50*/  STL [R1+0x8c], R3 ;  /* 0x00008c0301007387 */ /* 0x0009e20000100800 */
[----:B0-----:R-:W-:Y:S02]  /*1bf60*/  SHF.R.S32.HI R2, RZ, 0x1f, R8 ;  /* 0x0000001fff027819 */ /* 0x001fe40000011408 */
[----:B-1----:R-:W-:-:S03]  /*1bf70*/  SHF.R.S32.HI R0, RZ, 0x1f, R9 ;  /* 0x0000001fff007819 */ /* 0x002fc60000011409 */
[----:B------:R-:W-:Y:S01]  /*1bf80*/  STL [R1+0x90], R2 ;  /* 0x0000900201007387 */ /* 0x000fe20000100800 */
[----:B----4-:R-:W-:-:S03]  /*1bf90*/  SHF.R.S32.HI R3, RZ, 0x1f, R11 ;  /* 0x0000001fff037819 */ /* 0x010fc6000001140b */
[----:B------:R0:W-:Y:S04]  /*1bfa0*/  STL [R1+0x94], R0 ;  /* 0x0000940001007387 */ /* 0x0001e80000100800 */
[----:B------:R1:W-:Y:S01]  /*1bfb0*/  STL [R1+0x98], R3 ;  /* 0x0000980301007387 */ /* 0x0003e20000100800 */
[----:B0-----:R-:W-:-:S03]  /*1bfc0*/  SHF.R.S32.HI R0, RZ, 0x1f, R14 ;  /* 0x0000001fff007819 */ /* 0x001fc6000001140e */
[----:B------:R-:W4:Y:S01]  /*1bfd0*/  LDL R14, [R1+0x2ec] ;  /* 0x0002ec00010e7983 */ /* 0x000f220000100800 */
[----:B------:R-:W-:Y:S02]  /*1bfe0*/  SHF.R.S32.HI R2, RZ, 0x1f, R10 ;  /* 0x0000001fff027819 */ /* 0x000fe4000001140a */
[----:B-1----:R-:W-:-:S03]  /*1bff0*/  SHF.R.S32.HI R3, RZ, 0x1f, R12 ;  /* 0x0000001fff037819 */ /* 0x002fc6000001140c */
[----:B------:R0:W-:Y:S04]  /*1c000*/  STL [R1+0x9c], R2 ;  /* 0x00009c0201007387 */ /* 0x0001e80000100800 */
[----:B------:R2:W-:Y:S04]  /*1c010*/  STL [R1+0xa4], R0 ;  /* 0x0000a40001007387 */ /* 0x0005e80000100800 */
[----:B------:R1:W-:Y:S01]  /*1c020*/  STL [R1+0xa8], R3 ;  /* 0x0000a80301007387 */ /* 0x0003e20000100800 */
[----:B0-----:R-:W-:-:S05]  /*1c030*/  SHF.R.S32.HI R2, RZ, 0x1f, R13 ;  /* 0x0000001fff027819 */ /* 0x001fca000001140d */
[----:B------:R0:W-:Y:S01]  /*1c040*/  STL [R1+0xac], R2 ;  /* 0x0000ac0201007387 */ /* 0x0001e20000100800 */
[----:B--2---:R-:W-:Y:S02]  /*1c050*/  SHF.R.S32.HI R0, RZ, 0x1f, R19 ;  /* 0x0000001fff007819 */ /* 0x004fe40000011413 */
[----:B-1----:R-:W-:-:S03]  /*1c060*/  SHF.R.S32.HI R3, RZ, 0x1f, R16 ;  /* 0x0000001fff037819 */ /* 0x002fc60000011410 */
[----:B------:R1:W-:Y:S01]  /*1c070*/  STL [R1+0xb0], R0 ;  /* 0x0000b00001007387 */ /* 0x0003e20000100800 */
[----:B0-----:R-:W-:-:S03]  /*1c080*/  SHF.R.S32.HI R2, RZ, 0x1f, R15 ;  /* 0x0000001fff027819 */ /* 0x001fc6000001140f */
[----:B------:R-:W-:Y:S04]  /*1c090*/  STL [R1+0xb4], R3 ;  /* 0x0000b40301007387 */ /* 0x000fe80000100800 */
[----:B------:R-:W2:Y:S01]  /*1c0a0*/  LDL R29, [R1+0x2e8] ;  /* 0x0002e800011d7983 */ /* 0x000ea20000100800 */
[----:B-1----:R-:W-:-:S03]  /*1c0b0*/  SHF.R.S32.HI R0, RZ, 0x1f, R21 ;  /* 0x0000001fff007819 */ /* 0x002fc60000011415 */
[----:B------:R-:W-:Y:S04]  /*1c0c0*/  STL [R1+0xb8], R2 ;  /* 0x0000b80201007387 */ /* 0x000fe80000100800 */
[----:B------:R-:W5:Y:S04]  /*1c0d0*/  LDL R21, [R1+0x2e4] ;  /* 0x0002e40001157983 */ /* 0x000f680000100800 */
[----:B------:R3:W-:Y:S04]  /*1c0e0*/  STL [R1+0xbc], R0 ;  /* 0x0000bc0001007387 */ /* 0x0007e80000100800 */
[----:B------:R-:W5:Y:S04]  /*1c0f0*/  LDL R28, [R1+0x2e0] ;  /* 0x0002e000011c7983 */ /* 0x000f680000100800 */
[----:B------:R-:W5:Y:S01]  /*1c100*/  LDL R27, [R1+0x2dc] ;  /* 0x0002dc00011b7983 */ /* 0x000f620000100800 */
[----:B---3--:R-:W-:-:S05]  /*1c110*/  SHF.R.S32.HI R0, RZ, 0x1f, R17 ;  /* 0x0000001fff007819 */ /* 0x008fca0000011411 */
[----:B------:R0:W-:Y:S04]  /*1c120*/  STL [R1+0xc0], R0 ;  /* 0x0000c00001007387 */ /* 0x0001e80000100800 */
[----:B------:R-:W3:Y:S04]  /*1c130*/  LDL R26, [R1+0x2d8] ;  /* 0x0002d800011a7983 */ /* 0x000ee80000100800 */
[----:B------:R-:W3:Y:S04]  /*1c140*/  LDL R25, [R1+0x2d4] ;  /* 0x0002d40001197983 */ /* 0x000ee80000100800 */
[----:B------:R-:W3:Y:S04]  /*1c150*/  LDL R24, [R1+0x2d0] ;  /* 0x0002d00001187983 */ /* 0x000ee80000100800 */
[----:B------:R-:W3:Y:S04]  /*1c160*/  LDL R23, [R1+0x2cc] ;  /* 0x0002cc0001177983 */ /* 0x000ee80000100800 */
[----:B------:R-:W3:Y:S04]  /*1c170*/  LDL R22, [R1+0x2c8] ;  /* 0x0002c80001167983 */ /* 0x000ee80000100800 */
[----:B------:R-:W3:Y:S04]  /*1c180*/  LDL R20, [R1+0x2c4] ;  /* 0x0002c40001147983 */ /* 0x000ee80000100800 */
[----:B------:R-:W3:Y:S04]  /*1c190*/  LDL R18, [R1+0x2c0] ;  /* 0x0002c00001127983 */ /* 0x000ee80000100800 */
[----:B0-----:R-:W3:Y:S04]  /*1c1a0*/  LDL R0, [R1+0x2bc] ;  /* 0x0002bc0001007983 */ /* 0x001ee80000100800 */
[----:B------:R-:W3:Y:S04]  /*1c1b0*/  LDL R2, [R1+0x2b8] ;  /* 0x0002b80001027983 */ /* 0x000ee80000100800 */
        /* <DEDUP_REMOVED lines=11> */
[----:B------:R-:W3:Y:S01]  /*1c270*/  LDL R13, [R1+0x288] ;  /* 0x00028800010d7983 */ /* 0x000ee20000100800 */
[----:B----4-:R-:W-:-:S05]  /*1c280*/  SHF.R.S32.HI R14, RZ, 0x1f, R14 ;  /* 0x0000001fff0e7819 */ /* 0x010fca000001140e */
[----:B------:R0:W-:Y:S04]  /*1c290*/  STL [R1+0xc4], R14 ;  /* 0x0000c40e01007387 */ /* 0x0001e80000100800 */
[----:B------:R-:W4:Y:S04]  /*1c2a0*/  LDL R19, [R1+0x284] ;  /* 0x0002840001137983 */ /* 0x000f280000100800 */
[----:B------:R-:W4:Y:S04]  /*1c2b0*/  LDL R16, [R1+0x280] ;  /* 0x0002800001107983 */ /* 0x000f280000100800 */
[----:B------:R-:W4:Y:S04]  /*1c2c0*/  LDL R15, [R1+0x27c] ;  /* 0x00027c00010f7983 */ /* 0x000f280000100800 */
[----:B0-----:R-:W4:Y:S01]  /*1c2d0*/  LDL R14, [R1+0x278] ;  /* 0x00027800010e7983 */ /* 0x001f220000100800 */
[----:B--2---:R-:W-:-:S05]  /*1c2e0*/  SHF.R.S32.HI R29, RZ, 0x1f, R29 ;  /* 0x0000001fff1d7819 */ /* 0x004fca000001141d */
[----:B------:R5:W-:Y:S02]  /*1c2f0*/  STL [R1+0xc8], R29 ;  /* 0x0000c81d01007387 */ /* 0x000be40000100800 */
[----:B-----5:R-:W-:Y:S02]  /*1c300*/  SHF.R.S32.HI R29, RZ, 0x1f, R21 ;  /* 0x0000001fff1d7819 */ /* 0x020fe40000011415 */
[----:B------:R-:W2:Y:S04]  /*1c310*/  LDL R21, [R1+0x274] ;  /* 0x0002740001157983 */ /* 0x000ea80000100800 */
[----:B------:R0:W-:Y:S02]  /*1c320*/  STL [R1+0xcc], R29 ;  /* 0x0000cc1d01007387 */ /* 0x0001e40000100800 */
[----:B0-----:R-:W-:-:S02]  /*1c330*/  SHF.R.S32.HI R29, RZ, 0x1f, R28 ;  /* 0x0000001fff1d7819 */ /* 0x001fc4000001141c */
[----:B------:R-:W-:Y:S02]  /*1c340*/  SHF.R.S32.HI R28, RZ, 0x1f, R27 ;  /* 0x0000001fff1c7819 */ /* 0x000fe4000001141b */
[----:B---3--:R-:W-:Y:S01]  /*1c350*/  SHF.R.S32.HI R27, RZ, 0x1f, R26 ;  /* 0x0000001fff1b7819 */ /* 0x008fe2000001141a */
        /* <DEDUP_REMOVED lines=36> */
[----:B-1----:R-:W-:Y:S02]  /*1c5a0*/  SHF.R.S32.HI R0, RZ, 0x1f, R17 ;  /* 0x0000001fff007819 */ /* 0x002fe40000011411 */
[----:B------:R-:W5:Y:S01]  /*1c5b0*/  LDL R17, [R1+0x270] ;  /* 0x0002700001117983 */ /* 0x000f620000100800 */
[----:B---3--:R-:W-:-:S03]  /*1c5c0*/  SHF.R.S32.HI R3, RZ, 0x1f, R12 ;  /* 0x0000001fff037819 */ /* 0x008fc6000001140c */
[----:B------:R0:W-:Y:S04]  /*1c5d0*/  STL [R1+0x128], R2 ;  /* 0x0001280201007387 */ /* 0x0001e80000100800 */
[----:B------:R4:W-:Y:S04]  /*1c5e0*/  STL [R1+0x12c], R0 ;  /* 0x00012c0001007387 */ /* 0x0009e80000100800 */
[----:B------:R1:W-:Y:S01]  /*1c5f0*/  STL [R1+0x130], R3 ;  /* 0x0001300301007387 */ /* 0x0003e20000100800 */
[----:B0-----:R-:W-:Y:S02]  /*1c600*/  SHF.R.S32.HI R2, RZ, 0x1f, R13 ;  /* 0x0000001fff027819 */ /* 0x001fe4000001140d */
[----:B----4-:R-:W-:-:S03]  /*1c610*/  SHF.R.S32.HI R0, RZ, 0x1f, R19 ;  /* 0x0000001fff007819 */ /* 0x010fc60000011413 */
[----:B------:R0:W-:Y:S01]  /*1c620*/  STL [R1+0x134], R2 ;  /* 0x0001340201007387 */ /* 0x0001e20000100800 */
[----:B-1----:R-:W-:-:S03]  /*1c630*/  SHF.R.S32.HI R3, RZ, 0x1f, R16 ;  /* 0x0000001fff037819 */ /* 0x002fc60000011410 */
        /* <DEDUP_REMOVED lines=8> */
[----:B------:R-:W4:Y:S04]  /*1c6c0*/  LDL R28, [R1+0x264] ;  /* 0x00026400011c7983 */ /* 0x000f280000100800 */
[----:B------:R-:W4:Y:S01]  /*1c6d0*/  LDL R27, [R1+0x260] ;  /* 0x00026000011b7983 */ /* 0x000f220000100800 */
[----:B--2---:R-:W-:-:S05]  /*1c6e0*/  SHF.R.S32.HI R0, RZ, 0x1f, R21 ;  /* 0x0000001fff007819 */ /* 0x004fca0000011415 */
[----:B------:R0:W-:Y:S04]  /*1c6f0*/  STL [R1+0x148], R0 ;  /* 0x0001480001007387 */ /* 0x0001e80000100800 */
[----:B------:R-:W2:Y:S04]  /*1c700*/  LDL R26, [R1+0x25c] ;  /* 0x00025c00011a7983 */ /* 0x000ea80000100800 */
[----:B------:R-:W2:Y:S04]  /*1c710*/  LDL R25, [R1+0x258] ;  /* 0x0002580001197983 */ /* 0x000ea80000100800 */
[----:B------:R-:W2:Y:S04]  /*1c720*/  LDL R24, [R1+0x254] ;  /* 0x0002540001187983 */ /* 0x000ea80000100800 */
[----:B------:R-:W2:Y:S04]  /*1c730*/  LDL R23, [R1+0x250] ;  /* 0x0002500001177983 */ /* 0x000ea80000100800 */
[----:B------:R-:W2:Y:S04]  /*1c740*/  LDL R22, [R1+0x24c] ;  /* 0x00024c0001167983 */ /* 0x000ea80000100800 */
[----:B------:R-:W2:Y:S04]  /*1c750*/  LDL R20, [R1+0x248] ;  /* 0x0002480001147983 */ /* 0x000ea80000100800 */
[----:B------:R-:W2:Y:S04]  /*1c760*/  LDL R18, [R1+0x244] ;  /* 0x0002440001127983 */ /* 0x000ea80000100800 */
[----:B0-----:R-:W2:Y:S04]  /*1c770*/  LDL R0, [R1+0x240] ;  /* 0x0002400001007983 */ /* 0x001ea80000100800 */
[----:B------:R-:W2:Y:S04]  /*1c780*/  LDL R2, [R1+0x23c] ;  /* 0x00023c0001027983 */ /* 0x000ea80000100800 */
        /* <DEDUP_REMOVED lines=11> */
[----:B------:R-:W2:Y:S01]  /*1c840*/  LDL R13, [R1+0x1fc] ;  /* 0x0001fc00010d7983 */ /* 0x000ea20000100800 */
[----:B-----5:R-:W-:-:S05]  /*1c850*/  SHF.R.S32.HI R15, RZ, 0x1f, R17 ;  /* 0x0000001fff0f7819 */ /* 0x020fca0000011411 */
[----:B------:R0:W-:Y:S04]  /*1c860*/  STL [R1+0x14c], R15 ;  /* 0x00014c0f01007387 */ /* 0x0001e80000100800 */
[----:B------:R-:W5:Y:S04]  /*1c870*/  LDL R19, [R1+0x1f8] ;  /* 0x0001f80001137983 */ /* 0x000f680000100800 */
[----:B------:R-:W5:Y:S04]  /*1c880*/  LDL R16, [R1+0x1f4] ;  /* 0x0001f40001107983 */ /* 0x000f680000100800 */
[----:B0-----:R-:W5:Y:S04]  /*1c890*/  LDL R15, [R1+0x1f0] ;  /* 0x0001f000010f7983 */ /* 0x001f680000100800 */
[----:B------:R-:W5:Y:S01]  /*1c8a0*/  LDL R17, [R1+0x1ec] ;  /* 0x0001ec0001117983 */ /* 0x000f620000100800 */
[----:B---3--:R-:W-:-:S05]  /*1c8b0*/  SHF.R.S32.HI R29, RZ, 0x1f, R29 ;  /* 0x0000001fff1d7819 */ /* 0x008fca000001141d */
[----:B------:R4:W-:Y:S02]  /*1c8c0*/  STL [R1+0x150], R29 ;  /* 0x0001501d01007387 */ /* 0x0009e40000100800 */
[----:B----4-:R-:W-:Y:S02]  /*1c8d0*/  SHF.R.S32.HI R29, RZ, 0x1f, R14 ;  /* 0x0000001fff1d7819 */ /* 0x010fe4000001140e */
[----:B------:R-:W3:Y:S04]  /*1c8e0*/  LDL R14, [R1+0x1e8] ;  /* 0x0001e800010e7983 */ /* 0x000ee80000100800 */
[----:B------:R0:W-:Y:S02]  /*1c8f0*/  STL [R1+0x154], R29 ;  /* 0x0001541d01007387 */ /* 0x0001e40000100800 */
[----:B0-----:R-:W-:-:S02]  /*1c900*/  SHF.R.S32.HI R29, RZ, 0x1f, R28 ;  /* 0x0000001fff1d7819 */ /* 0x001fc4000001141c */
[----:B------:R-:W-:-:S03]  /*1c910*/  SHF.R.S32.HI R28, RZ, 0x1f, R27 ;  /* 0x0000001fff1c7819 */ /* 0x000fc6000001141b */
[----:B------:R-:W-:Y:S04]  /*1c920*/  STL [R1+0x15c], R29 ;  /* 0x00015c1d01007387 */ /* 0x000fe80000100800 */
[----:B------:R-:W-:Y:S01]  /*1c930*/  STL [R1+0x160], R28 ;  /* 0x0001601c01007387 */ /* 0x000fe20000100800 */
[----:B--2---:R-:W-:Y:S02]  /*1c940*/  SHF.R.S32.HI R27, RZ, 0x1f, R26 ;  /* 0x0000001fff1b7819 */ /* 0x004fe4000001141a */
        /* <DEDUP_REMOVED lines=17> */
[----:B------:R0:W-:Y:S01]  /*1ca60*/  STL [R1+0x18c], R2 ;  /* 0x00018c0201007387 */ /* 0x0001e20000100800 */
[----:B------:R-:W-:-:S03]  /*1ca70*/  SHF.R.S32.HI R3, RZ, 0x1f, R4 ;  /* 0x0000001fff037819 */ /* 0x000fc60000011404 */
[----:B------:R1:W-:Y:S04]  /*1ca80*/  STL [R1+0x194], R0 ;  /* 0x0001940001007387 */ /* 0x0003e80000100800 */
[----:B------:R2:W-:Y:S01]  /*1ca90*/  STL [R1+0x198], R3 ;  /* 0x0001980301007387 */ /* 0x0005e20000100800 */
[----:B0-----:R-:W-:Y:S02]  /*1caa0*/  SHF.R.S32.HI R2, RZ, 0x1f, R5 ;  /* 0x0000001fff027819 */ /* 0x001fe40000011405 */
[----:B-1----:R-:W-:-:S03]  /*1cab0*/  SHF.R.S32.HI R0, RZ, 0x1f, R7 ;  /* 0x0000001fff007819 */ /* 0x002fc60000011407 */
[----:B------:R0:W-:Y:S01]  /*1cac0*/  STL [R1+0x19c], R2 ;  /* 0x00019c0201007387 */ /* 0x0001e20000100800 */
[----:B--2---:R-:W-:-:S03]  /*1cad0*/  SHF.R.S32.HI R3, RZ, 0x1f, R6 ;  /* 0x0000001fff037819 */ /* 0x004fc60000011406 */
[----:B------:R1:W-:Y:S04]  /*1cae0*/  STL [R1+0x1a0], R0 ;  /* 0x0001a00001007387 */ /* 0x0003e80000100800 */
[----:B------:R2:W-:Y:S01]  /*1caf0*/  STL [R1+0x1a4], R3 ;  /* 0x0001a40301007387 */ /* 0x0005e20000100800 */
[----:B0-----:R-:W-:Y:S02]  /*1cb00*/  SHF.R.S32.HI R2, RZ, 0x1f, R8 ;  /* 0x0000001fff027819 */ /* 0x001fe40000011408 */
[----:B-1----:R-:W-:-:S03]  /*1cb10*/  SHF.R.S32.HI R0, RZ, 0x1f, R9 ;  /* 0x0000001fff007819 */ /* 0x002fc60000011409 */
[----:B------:R-:W-:Y:S01]  /*1cb20*/  STL [R1+0x1a8], R2 ;  /* 0x0001a80201007387 */ /* 0x000fe20000100800 */
[----:B--2---:R-:W-:-:S03]  /*1cb30*/  SHF.R.S32.HI R3, RZ, 0x1f, R11 ;  /* 0x0000001fff037819 */ /* 0x004fc6000001140b */
        /* <DEDUP_REMOVED lines=10> */
[----:B-----5:R-:W-:-:S03]  /*1cbe0*/  SHF.R.S32.HI R0, RZ, 0x1f, R19 ;  /* 0x0000001fff007819 */ /* 0x020fc60000011413 */
[----:B------:R0:W-:Y:S01]  /*1cbf0*/  STL [R1+0x3c4], R2 ;  /* 0x0003c40201007387 */ /* 0x0001e20000100800 */
[----:B-1----:R-:W-:-:S03]  /*1cc00*/  SHF.R.S32.HI R3, RZ, 0x1f, R16 ;  /* 0x0000001fff037819 */ /* 0x002fc60000011410 */
[----:B------:R1:W-:Y:S04]  /*1cc10*/  STL [R1+0x3d0], R0 ;  /* 0x0003d00001007387 */ /* 0x0003e80000100800 */
[----:B------:R-:W-:Y:S01]  /*1cc20*/  STL [R1+0x3dc], R3 ;  /* 0x0003dc0301007387 */ /* 0x000fe20000100800 */
[----:B0-----:R-:W-:-:S03]  /*1cc30*/  SHF.R.S32.HI R2, RZ, 0x1f, R15 ;  /* 0x0000001fff027819 */ /* 0x001fc6000001140f */
[----:B------:R-:W4:Y:S01]  /*1cc40*/  LDL R29, [R1+0x1dc] ;  /* 0x0001dc00011d7983 */ /* 0x000f220000100800 */
        /* <DEDUP_REMOVED lines=29> */
[----:B--2---:R-:W-:-:S05]  /*1ce20*/  SHF.R.S32.HI R15, RZ, 0x1f, R21 ;  /* 0x0000001fff0f7819 */ /* 0x004fca0000011415 */
[----:B------:R0:W-:Y:S04]  /*1ce30*/  STL [R1+0x404], R15 ;  /* 0x0004040f01007387 */ /* 0x0001e80000100800 */
[----:B------:R-:W2:Y:S04]  /*1ce40*/  LDL R19, [R1+0x420] ;  /* 0x0004200001137983 */ /* 0x000ea80000100800 */
[----:B------:R-:W2:Y:S04]  /*1ce50*/  LDL R16, [R1+0x428] ;  /* 0x0004280001107983 */ /* 0x000ea80000100800 */
[----:B0-----:R-:W2:Y:S04]  /*1ce60*/  LDL R15, [R1+0x42c] ;  /* 0x00042c00010f7983 */ /* 0x001ea80000100800 */
[----:B------:R-:W2:Y:S01]  /*1ce70*/  LDL R21, [R1+0x434] ;  /* 0x0004340001157983 */ /* 0x000ea20000100800 */
[----:B----4-:R-:W-:-:S05]  /*1ce80*/  SHF.R.S32.HI R29, RZ, 0x1f, R29 ;  /* 0x0000001fff1d7819 */ /* 0x010fca000001141d */
[----:B------:R5:W-:Y:S02]  /*1ce90*/  STL [R1+0x410], R29 ;  /* 0x0004101d01007387 */ /* 0x000be40000100800 */
[----:B-----5:R-:W-:Y:S02]  /*1cea0*/  SHF.R.S32.HI R29, RZ, 0x1f, R17 ;  /* 0x0000001fff1d7819 */ /* 0x020fe40000011411 */
[----:B------:R-:W4:Y:S04]  /*1ceb0*/  LDL R17, [R1+0x438] ;  /* 0x0004380001117983 */ /* 0x000f280000100800 */
        /* <DEDUP_REMOVED lines=35> */
[----:B------:R-:W-:Y:S01]  /*1d0f0*/  STL [R1+0x4d0], R2 ;  /* 0x0004d00201007387 */ /* 0x000fe20000100800 */
[----:B---3--:R-:W-:-:S03]  /*1d100*/  SHF.R.S32.HI R3, RZ, 0x1f, R11 ;  /* 0x0000001fff037819 */ /* 0x008fc6000001140b */
[----:B------:R0:W-:Y:S04]  /*1d110*/  STL [R1+0x4dc], R0 ;  /* 0x0004dc0001007387 */ /* 0x0001e80000100800 */
[----:B------:R1:W-:Y:S01]  /*1d120*/  STL [R1+0x4e8], R3 ;  /* 0x0004e80301007387 */ /* 0x0003e20000100800 */
[----:B0-----:R-:W-:-:S03]  /*1d130*/  SHF.R.S32.HI R0, RZ, 0x1f, R14 ;  /* 0x0000001fff007819 */ /* 0x001fc6000001140e */
[----:B------:R-:W3:Y:S01]  /*1d140*/  LDL R14, [R1+0x440] ;  /* 0x00044000010e7983 */ /* 0x000ee20000100800 */
        /* <DEDUP_REMOVED lines=19> */
[----:B----4-:R-:W-:-:S05]  /*1d280*/  SHF.R.S32.HI R0, RZ, 0x1f, R17 ;  /* 0x0000001fff007819 */ /* 0x010fca0000011411 */
[----:B------:R0:W-:Y:S04]  /*1d290*/  STL [R1+0x548], R0 ;  /* 0x0005480001007387 */ /* 0x0001e80000100800 */
[----:B------:R-:W4:Y:S04]  /*1d2a0*/  LDL R26, [R1+0x460] ;  /* 0x00046000011a7983 */ /* 0x000f280000100800 */
[----:B------:R-:W4:Y:S04]  /*1d2b0*/  LDL R25, [R1+0x468] ;  /* 0x0004680001197983 */ /* 0x000f280000100800 */
[----:B------:R-:W4:Y:S04]  /*1d2c0*/  LDL R24, [R1+0x46c] ;  /* 0x00046c0001187983 */ /* 0x000f280000100800 */
[----:B------:R-:W4:Y:S04]  /*1d2d0*/  LDL R23, [R1+0x474] ;  /* 0x0004740001177983 */ /* 0x000f280000100800 */
[----:B------:R-:W4:Y:S04]  /*1d2e0*/  LDL R22, [R1+0x478] ;  /* 0x0004780001167983 */ /* 0x000f280000100800 */
[----:B------:R-:W4:Y:S04]  /*1d2f0*/  LDL R20, [R1+0x480] ;  /* 0x0004800001147983 */ /* 0x000f280000100800 */
[----:B------:R-:W4:Y:S04]  /*1d300*/  LDL R18, [R1+0x484] ;  /* 0x0004840001127983 */ /* 0x000f280000100800 */
[----:B0-----:R-:W4:Y:S04]  /*1d310*/  LDL R0, [R1+0x48c] ;  /* 0x00048c0001007983 */ /* 0x001f280000100800 */
[----:B------:R-:W4:Y:S04]  /*1d320*/  LDL R2, [R1+0x494] ;  /* 0x0004940001027983 */ /* 0x000f280000100800 */
        /* <DEDUP_REMOVED lines=11> */
[----:B------:R-:W4:Y:S01]  /*1d3e0*/  LDL R13, [R1+0x4e0] ;  /* 0x0004e000010d7983 */ /* 0x000f220000100800 */
[----:B---3--:R-:W-:-:S05]  /*1d3f0*/  SHF.R.S32.HI R14, RZ, 0x1f, R14 ;  /* 0x0000001fff0e7819 */ /* 0x008fca000001140e */
[----:B------:R0:W-:Y:S04]  /*1d400*/  STL [R1+0x554], R14 ;  /* 0x0005540e01007387 */ /* 0x0001e80000100800 */
[----:B------:R-:W3:Y:S04]  /*1d410*/  LDL R19, [R1+0x4e4] ;  /* 0x0004e40001137983 */ /* 0x000ee80000100800 */
[----:B------:R-:W3:Y:S04]  /*1d420*/  LDL R16, [R1+0x4ec] ;  /* 0x0004ec0001107983 */ /* 0x000ee80000100800 */
[----:B------:R-:W3:Y:S04]  /*1d430*/  LDL R15, [R1+0x4f0] ;  /* 0x0004f000010f7983 */ /* 0x000ee80000100800 */
[----:B0-----:R-:W3:Y:S01]  /*1d440*/  LDL R14, [R1+0x4f8] ;  /* 0x0004f800010e7983 */ /* 0x001ee20000100800 */
[----:B--2---:R-:W-:-:S05]  /*1d450*/  SHF.R.S32.HI R29, RZ, 0x1f, R29 ;  /* 0x0000001fff1d7819 */ /* 0x004fca000001141d */
[----:B------:R5:W-:Y:S02]  /*1d460*/  STL [R1+0x55c], R29 ;  /* 0x00055c1d01007387 */ /* 0x000be40000100800 */
[----:B-----5:R-:W-:Y:S02]  /*1d470*/  SHF.R.S32.HI R29, RZ, 0x1f, R21 ;  /* 0x0000001fff1d7819 */ /* 0x020fe40000011415 */
[----:B------:R-:W2:Y:S04]  /*1d480*/  LDL R21, [R1+0x500] ;  /* 0x0005000001157983 */ /* 0x000ea80000100800 */
[----:B------:R0:W-:Y:S02]  /*1d490*/  STL [R1+0x568], R29 ;  /* 0x0005681d01007387 */ /* 0x0001e40000100800 */
[----:B0-----:R-:W-:-:S02]  /*1d4a0*/  SHF.R.S32.HI R29, RZ, 0x1f, R28 ;  /* 0x0000001fff1d7819 */ /* 0x001fc4000001141c */
[----:B------:R-:W-:-:S03]  /*1d4b0*/  SHF.R.S32.HI R28, RZ, 0x1f, R27 ;  /* 0x0000001fff1c7819 */ /* 0x000fc6000001141b */
[----:B------:R-:W-:Y:S01]  /*1d4c0*/  STL [R1+0x574], R29 ;  /* 0x0005741d01007387 */ /* 0x000fe20000100800 */
[----:B----4-:R-:W-:-:S03]  /*1d4d0*/  SHF.R.S32.HI R27, RZ, 0x1f, R26 ;  /* 0x0000001fff1b7819 */ /* 0x010fc6000001141a */
        /* <DEDUP_REMOVED lines=25> */
[----:B----4-:R-:W-:-:S03]  /*1d670*/  SHF.R.S32.HI R3, RZ, 0x1f, R6 ;  /* 0x0000001fff037819 */ /* 0x010fc60000011406 */
        /* <DEDUP_REMOVED lines=9> */
[----:B-1----:R-:W-:Y:S02]  /*1d710*/  SHF.R.S32.HI R0, RZ, 0x1f, R17 ;  /* 0x0000001fff007819 */ /* 0x002fe40000011411 */
[----:B------:R-:W5:Y:S01]  /*1d720*/  LDL R17, [R1+0x504] ;  /* 0x0005040001117983 */ /* 0x000f620000100800 */
[----:B----4-:R-:W-:-:S03]  /*1d730*/  SHF.R.S32.HI R3, RZ, 0x1f, R12 ;  /* 0x0000001fff037819 */ /* 0x010fc6000001140c */
[----:B------:R0:W-:Y:S04]  /*1d740*/  STL [R1+0x640], R2 ;  /* 0x0006400201007387 */ /* 0x0001e80000100800 */
[----:B------:R3:W-:Y:S04]  /*1d750*/  STL [R1+0x64c], R0 ;  /* 0x00064c0001007387 */ /* 0x0007e80000100800 */
[----:B------:R1:W-:Y:S01]  /*1d760*/  STL [R1+0x654], R3 ;  /* 0x0006540301007387 */ /* 0x0003e20000100800 */
[----:B0-----:R-:W-:-:S05]  /*1d770*/  SHF.R.S32.HI R2, RZ, 0x1f, R13 ;  /* 0x0000001fff027819 */ /* 0x001fca000001140d */
[----:B------:R0:W-:Y:S01]  /*1d780*/  STL [R1+0x660], R2 ;  /* 0x0006600201007387 */ /* 0x0001e20000100800 */
[----:B---3--:R-:W-:Y:S02]  /*1d790*/  SHF.R.S32.HI R0, RZ, 0x1f, R19 ;  /* 0x0000001fff007819 */ /* 0x008fe40000011413 */
[----:B-1----:R-:W-:-:S03]  /*1d7a0*/  SHF.R.S32.HI R3, RZ, 0x1f, R16 ;  /* 0x0000001fff037819 */ /* 0x002fc60000011410 */
[----:B------:R1:W-:Y:S01]  /*1d7b0*/  STL [R1+0x66c], R0 ;  /* 0x00066c0001007387 */ /* 0x0003e20000100800 */
[----:B0-----:R-:W-:-:S03]  /*1d7c0*/  SHF.R.S32.HI R2, RZ, 0x1f, R15 ;  /* 0x0000001fff027819 */ /* 0x001fc6000001140f */
[----:B------:R-:W-:Y:S04]  /*1d7d0*/  STL [R1+0x674], R3 ;  /* 0x0006740301007387 */ /* 0x000fe80000100800 */
        /* <DEDUP_REMOVED lines=84> */
[----:B------:R5:W-:Y:S01]  /*1dd20*/  STL [R1+0x6f8], R0 ;  /* 0x0006f80001007387 */ /* 0x000be20000100800 */
[----:B0-----:R-:W-:-:S03]  /*1dd30*/  SHF.R.S32.HI R2, RZ, 0x1f, R13 ;  /* 0x0000001fff027819 */ /* 0x001fc6000001140d */
[----:B------:R0:W-:Y:S04]  /*1dd40*/  STL [R1+0x6fc], R3 ;  /* 0x0006fc0301007387 */ /* 0x0001e80000100800 */
[----:B------:R1:W-:Y:S01]  /*1dd50*/  STL [R1+0x700], R2 ;  /* 0x0007000201007387 */ /* 0x0003e20000100800 */
[----:B-----5:R-:W-:Y:S02]  /*1dd60*/  SHF.R.S32.HI R0, RZ, 0x1f, R19 ;  /* 0x0000001fff007819 */ /* 0x020fe40000011413 */
[----:B0-----:R-:W-:-:S03]  /*1dd70*/  SHF.R.S32.HI R3, RZ, 0x1f, R16 ;  /* 0x0000001fff037819 */ /* 0x001fc60000011410 */
[----:B------:R0:W-:Y:S01]  /*1dd80*/  STL [R1+0x704], R0 ;  /* 0x0007040001007387 */ /* 0x0001e20000100800 */
[----:B-1----:R-:W-:-:S03]  /*1dd90*/  SHF.R.S32.HI R2, RZ, 0x1f, R15 ;  /* 0x0000001fff027819 */ /* 0x002fc6000001140f */
[----:B------:R-:W-:Y:S04]  /*1dda0*/  STL [R1+0x708], R3 ;  /* 0x0007080301007387 */ /* 0x000fe80000100800 */
[----:B------:R-:W4:Y:S01]  /*1ddb0*/  LDL R29, [R1+0x5d0] ;  /* 0x0005d000011d7983 */ /* 0x000f220000100800 */
[----:B0-----:R-:W-:-:S03]  /*1ddc0*/  SHF.R.S32.HI R0, RZ, 0x1f, R17 ;  /* 0x0000001fff007819 */ /* 0x001fc60000011411 */
        /* <DEDUP_REMOVED lines=35> */
[----:B------:R0:W-:Y:S01]  /*1e000*/  STL [R1+0x71c], R29 ;  /* 0x00071c1d01007387 */ /* 0x0001e20000100800 */
[----:B-----5:R-:W-:-:S03]  /*1e010*/  SHF.R.S32.HI R17, RZ, 0x1f, R17 ;  /* 0x0000001fff117819 */ /* 0x020fc60000011411 */
[----:B0-----:R-:W4:Y:S01]  /*1e020*/  LDL.LU R29, [R1+0x3054] ;  /* 0x00305400011d7983 */ /* 0x001f220000300800 */
[----:B------:R-:W-:-:S03]  /*1e030*/  SHF.R.S32.HI R28, RZ, 0x1f, R28 ;  /* 0x0000001fff1c7819 */ /* 0x000fc6000001141c */
[----:B------:R0:W-:Y:S01]  /*1e040*/  STL [R1+0x720], R17 ;  /* 0x0007201101007387 */ /* 0x0001e20000100800 */
[----:B------:R-:W-:-:S03]  /*1e050*/  SHF.R.S32.HI R27, RZ, 0x1f, R27 ;  /* 0x0000001fff1b7819 */ /* 0x000fc6000001141b */
[----:B0-----:R-:W5:Y:S04]  /*1e060*/  LDL.LU R17, [R1+0x4c] ;  /* 0x00004c0001117983 */ /* 0x001f680000300800 */
[----:B------:R0:W-:Y:S01]  /*1e070*/  STL [R1+0x724], R28 ;  /* 0x0007241c01007387 */ /* 0x0001e20000100800 */
[----:B---3--:R-:W-:-:S03]  /*1e080*/  SHF.R.S32.HI R26, RZ, 0x1f, R26 ;  /* 0x0000001fff1a7819 */ /* 0x008fc6000001141a */
[----:B0-----:R-:W3:Y:S01]  /*1e090*/  LDL.LU R28, [R1+0x3050] ;  /* 0x00305000011c7983 */ /* 0x001ee20000300800 */
[----:B------:R-:W-:-:S03]  /*1e0a0*/  SHF.R.S32.HI R25, RZ, 0x1f, R25 ;  /* 0x0000001fff197819 */ /* 0x000fc60000011419 */
[----:B------:R0:W-:Y:S01]  /*1e0b0*/  STL [R1+0x728], R27 ;  /* 0x0007281b01007387 */ /* 0x0001e20000100800 */
[----:B------:R-:W-:Y:S02]  /*1e0c0*/  SHF.R.S32.HI R24, RZ, 0x1f, R24 ;  /* 0x0000001fff187819 */ /* 0x000fe40000011418 */
[----:B------:R-:W-:Y:S01]  /*1e0d0*/  SHF.R.S32.HI R23, RZ, 0x1f, R23 ;  /* 0x0000001fff177819 */ /* 0x000fe20000011417 */
[----:B0-----:R-:W4:Y:S01]  /*1e0e0*/  LDL.LU R27, [R1+0x304c] ;  /* 0x00304c00011b7983 */ /* 0x001f220000300800 */
[----:B------:R-:W-:-:S03]  /*1e0f0*/  SHF.R.S32.HI R22, RZ, 0x1f, R22 ;  /* 0x0000001fff167819 */ /* 0x000fc60000011416 */
[----:B------:R0:W-:Y:S01]  /*1e100*/  STL [R1+0x72c], R26 ;  /* 0x00072c1a01007387 */ /* 0x0001e20000100800 */
[----:B------:R-:W-:Y:S02]  /*1e110*/  SHF.R.S32.HI R20, RZ, 0x1f, R20 ;  /* 0x0000001fff147819 */ /* 0x000fe40000011414 */
[----:B------:R-:W-:Y:S01]  /*1e120*/  SHF.R.S32.HI R18, RZ, 0x1f, R18 ;  /* 0x0000001fff127819 */ /* 0x000fe20000011412 */
[----:B0-----:R-:W3:Y:S04]  /*1e130*/  LDL.LU R26, [R1+0x3048] ;  /* 0x00304800011a7983 */ /* 0x001ee80000300800 */
[----:B------:R0:W-:Y:S01]  /*1e140*/  STL [R1+0x730], R25 ;  /* 0x0007301901007387 */ /* 0x0001e20000100800 */
[----:B------:R-:W-:-:S03]  /*1e150*/  SHF.R.S32.HI R0, RZ, 0x1f, R0 ;  /* 0x0000001fff007819 */ /* 0x000fc60000011400 */
[----:B0-----:R-:W4:Y:S04]  /*1e160*/  LDL.LU R25, [R1+0x3044] ;  /* 0x0030440001197983 */ /* 0x001f280000300800 */
[----:B------:R0:W-:Y:S01]  /*1e170*/  STL [R1+0x734], R24 ;  /* 0x0007341801007387 */ /* 0x0001e20000100800 */
[----:B------:R-:W-:-:S03]  /*1e180*/  SHF.R.S32.HI R2, RZ, 0x1f, R2 ;  /* 0x0000001fff027819 */ /* 0x000fc60000011402 */
        /* <DEDUP_REMOVED lines=38> */
[----:B--2---:R-:W-:-:S03]  /*1e3f0*/  SHF.R.S32.HI R15, RZ, 0x1f, R15 ;  /* 0x0000001fff0f7819 */ /* 0x004fc6000001140f */
[----:B0-----:R-:W2:Y:S04]  /*1e400*/  LDL.LU R10, [R1+0x300c] ;  /* 0x00300c00010a7983 */ /* 0x001ea80000300800 */
        /* <DEDUP_REMOVED lines=8> */
[----:B0-----:R-:W2:Y:S04]  /*1e490*/  LDL.LU R9, [R1+0x108] ;  /* 0x0001080001097983 */ /* 0x001ea80000300800 */
[----:B------:R0:W-:Y:S04]  /*1e4a0*/  STL [R1+0x778], R13 ;  /* 0x0007780d01007387 */ /* 0x0001e80000100800 */
[----:B0-----:R-:W4:Y:S04]  /*1e4b0*/  LDL.LU R13, [R1+0x3000] ;  /* 0x00300000010d7983 */ /* 0x001f280000300800 */
[----:B------:R0:W-:Y:S04]  /*1e4c0*/  STL [R1+0x77c], R19 ;  /* 0x00077c1301007387 */ /* 0x0001e80000100800 */
[----:B0-----:R-:W3:Y:S04]  /*1e4d0*/  LDL.LU R19, [R1+0x2ffc] ;  /* 0x002ffc0001137983 */ /* 0x001ee80000300800 */
[----:B------:R0:W-:Y:S04]  /*1e4e0*/  STL [R1+0x780], R15 ;  /* 0x0007800f01007387 */ /* 0x0001e80000100800 */
[----:B0-----:R-:W2:Y:S04]  /*1e4f0*/  LDL.LU R15, [R1+0x2ff8] ;  /* 0x002ff800010f7983 */ /* 0x001ea80000300800 */
[----:B------:R0:W-:Y:S04]  /*1e500*/  STL [R1+0x784], R16 ;  /* 0x0007841001007387 */ /* 0x0001e80000100800 */
[----:B0-----:R-:W4:Y:S04]  /*1e510*/  LDL.LU R16, [R1+0x2ff4] ;  /* 0x002ff40001107983 */ /* 0x001f280000300800 */
[----:B------:R0:W-:Y:S04]  /*1e520*/  STL [R1+0x788], R14 ;  /* 0x0007880e01007387 */ /* 0x0001e80000100800 */
[----:B0-----:R-:W5:Y:S04]  /*1e530*/  LDL.LU R14, [R1+0x2ff0] ;  /* 0x002ff000010e7983 */ /* 0x001f680000300800 */
[----:B------:R0:W-:Y:S04]  /*1e540*/  STL [R1+0x78c], R21 ;  /* 0x00078c1501007387 */ /* 0x0001e80000100800 */
[----:B0-----:R-:W3:Y:S02]  /*1e550*/  LDL.LU R21, [R1+0x2fec] ;  /* 0x002fec0001157983 */ /* 0x001ee40000300800 */
[----:B---3--:R-:W-:-:S05]  /*1e560*/  SHF.R.S32.HI R21, RZ, 0x1f, R21 ;  /* 0x0000001fff157819 */ /* 0x008fca0000011415 */
[----:B------:R0:W-:Y:S04]  /*1e570*/  STL [R1+0x790], R21 ;  /* 0x0007901501007387 */ /* 0x0001e80000100800 */
[----:B0-----:R-:W3:Y:S01]  /*1e580*/  LDL.LU R21, [R1+0x2fe8] ;  /* 0x002fe80001157983 */ /* 0x001ee20000300800 */
[----:B-----5:R-:W-:-:S05]  /*1e590*/  SHF.R.S32.HI R14, RZ, 0x1f, R14 ;  /* 0x0000001fff0e7819 */ /* 0x020fca000001140e */
[----:B------:R3:W-:Y:S02]  /*1e5a0*/  STL [R1+0x794], R14 ;  /* 0x0007940e01007387 */ /* 0x0007e40000100800 */
[----:B---3--:R-:W-:-:S05]  /*1e5b0*/  IADD3 R14, P4, R17, R21, RZ ;  /* 0x00000015110e7210 */ /* 0x008fca0007f9e0ff */
[----:B------:R0:W-:Y:S04]  /*1e5c0*/  STL [R1+0x1824], R14 ;  /* 0x0018240e01007387 */ /* 0x0001e80000100800 */
[----:B0-----:R-:W3:Y:S02]  /*1e5d0*/  LDL.LU R14, [R1+0x2fe4] ;  /* 0x002fe400010e7983 */ /* 0x001ee40000300800 */
[----:B---3--:R-:W-:-:S05]  /*1e5e0*/  IADD3 R17, P5, R17, R14, RZ ;  /* 0x0000000e11117210 */ /* 0x008fca0007fbe0ff */
[----:B------:R4:W-:Y:S02]  /*1e5f0*/  STL [R1+0x182c], R17 ;  /* 0x00182c1101007387 */ /* 0x0009e40000100800 */
[C---:B----4-:R-:W-:Y:S02]  /*1e600*/  IADD3 R17, P0, R16.reuse, R21, RZ ;  /* 0x0000001510117210 */ /* 0x050fe40007f1e0ff */
[----:B------:R-:W-:-:S03]  /*1e610*/  IADD3 R16, P1, R16, R14, RZ ;  /* 0x0000000e10107210 */ /* 0x000fc60007f3e0ff */
[----:B------:R0:W-:Y:S04]  /*1e620*/  STL [R1+0x27e8], R17 ;  /* 0x0027e81101007387 */ /* 0x0001e80000100800 */
[----:B0-----:R-:W3:Y:S04]  /*1e630*/  LDL.LU R17, [R1+0x2fe0] ;  /* 0x002fe00001117983 */ /* 0x001ee80000300800 */
[----:B------:R0:W-:Y:S02]  /*1e640*/  STL [R1+0x27ec], R16 ;  /* 0x0027ec1001007387 */ /* 0x0001e40000100800 */
[----:B0-----:R-:W-:-:S05]  /*1e650*/  IADD3 R16, P2, R19, R21, RZ ;  /* 0x0000001513107210 */ /* 0x001fca0007f5e0ff */
[----:B------:R0:W-:Y:S04]  /*1e660*/  STL [R1+0x27f0], R16 ;  /* 0x0027f01001007387 */ /* 0x0001e80000100800 */
[----:B0-----:R-:W3:Y:S01]  /*1e670*/  LDL.LU R16, [R1+0x2fdc] ;  /* 0x002fdc0001107983 */ /* 0x001ee20000300800 */
[----:B------:R-:W-:-:S05]  /*1e680*/  IADD3 R19, P3, R19, R14, RZ ;  /* 0x0000000e13137210 */ /* 0x000fca0007f7e0ff */
[----:B------:R3:W-:Y:S02]  /*1e690*/  STL [R1+0x27f4], R19 ;  /* 0x0027f41301007387 */ /* 0x0007e40000100800 */
[----:B---3--:R-:W-:-:S05]  /*1e6a0*/  IMAD.X R19, R17, 0x1, R16, P4 ;  /* 0x0000000111137824 */ /* 0x008fca00020e0610 */
[----:B------:R0:W-:Y:S02]  /*1e6b0*/  STL [R1+0x1820], R19 ;  /* 0x0018201301007387 */ /* 0x0001e40000100800 */
[----:B0-----:R-:W-:-:S05]  /*1e6c0*/  IADD3 R19, P4, R13, R21, RZ ;  /* 0x000000150d137210 */ /* 0x001fca0007f9e0ff */
[----:B------:R0:W-:Y:S04]  /*1e6d0*/  STL [R1+0x27f8], R19 ;  /* 0x0027f81301007387 */ /* 0x0001e80000100800 */
[----:B0-----:R-:W3:Y:S02]  /*1e6e0*/  LDL.LU R19, [R1+0x2fd8] ;  /* 0x002fd80001137983 */ /* 0x001ee40000300800 */
[----:B---3--:R-:W-:-:S05]  /*1e6f0*/  IMAD.X R17, R17, 0x1, R19, P5 ;  /* 0x0000000111117824 */ /* 0x008fca00028e0613 */
[----:B------:R0:W-:Y:S02]  /*1e700*/  STL [R1+0x1828], R17 ;  /* 0x0018281101007387 */ /* 0x0001e40000100800 */
[----:B0-----:R-:W-:Y:S01]  /*1e710*/  IADD3 R17, P5, R13, R14, RZ ;  /* 0x0000000e0d117210 */ /* 0x001fe20007fbe0ff */
[----:B--2---:R-:W-:-:S04]  /*1e720*/  IMAD.X R13, R15, 0x1, R16, P0 ;  /* 0x000000010f0d7824 */ /* 0x004fc800000e0610 */
[----:B------:R0:W-:Y:S04]  /*1e730*/  STL [R1+0x27e0], R17 ;  /* 0x0027e01101007387 */ /* 0x0001e80000100800 */
[----:B0-----:R-:W2:Y:S04]  /*1e740*/  LDL.LU R17, [R1+0x180] ;  /* 0x0001800001117983 */ /* 0x001ea80000300800 */
[----:B------:R0:W-:Y:S02]  /*1e750*/  STL [R1+0x27dc], R13 ;  /* 0x0027dc0d01007387 */ /* 0x0001e40000100800 */
[----:B0-----:R-:W-:-:S05]  /*1e760*/  IADD3 R13, P0, R12, R21, RZ ;  /* 0x000000150c0d7210 */ /* 0x001fca0007f1e0ff */
[----:B------:R0:W-:Y:S04]  /*1e770*/  STL [R1+0x27e4], R13 ;  /* 0x0027e40d01007387 */ /* 0x0001e80000100800 */
[----:B0-----:R-:W3:Y:S01]  /*1e780*/  LDL.LU R13, [R1+0x2fd4] ;  /* 0x002fd400010d7983 */ /* 0x001ee20000300800 */
[----:B------:R-:W-:Y:S01]  /*1e790*/  IMAD.X R15, R15, 0x1, R19, P1 ;  /* 0x000000010f0f7824 */ /* 0x000fe200008e0613 */
[----:B------:R-:W-:-:S04]  /*1e7a0*/  IADD3 R12, P1, R12, R14, RZ ;  /* 0x0000000e0c0c7210 */ /* 0x000fc80007f3e0ff */
[----:B------:R0:W-:Y:S04]  /*1e7b0*/  STL [R1+0x1830], R15 ;  /* 0x0018300f01007387 */ /* 0x0001e80000100800 */
[----:B0-----:R-:W4:Y:S04]  /*1e7c0*/  LDL.LU R15, [R1+0x110] ;  /* 0x00011000010f7983 */ /* 0x001f280000300800 */
[----:B------:R3:W-:Y:S02]  /*1e7d0*/  STL [R1+0x27d4], R12 ;  /* 0x0027d40c01007387 */ /* 0x0007e40000100800 */
[----:B---3--:R-:W-:-:S05]  /*1e7e0*/  IMAD.X R12, R13, 0x1, R16, P2 ;  /* 0x000000010d0c7824 */ /* 0x008fca00010e0610 */
[----:B------:R0:W-:Y:S02]  /*1e7f0*/  STL [R1+0x27d0], R12 ;  /* 0x0027d00c01007387 */ /* 0x0001e40000100800 */
[----:B0-----:R-:W-:-:S05]  /*1e800*/  IADD3 R12, P2, R11, R21, RZ ;  /* 0x000000150b0c7210 */ /* 0x001fca0007f5e0ff */
[----:B------:R0:W-:Y:S04]  /*1e810*/  STL [R1+0x27d8], R12 ;  /* 0x0027d80c01007387 */ /* 0x0001e80000100800 */
[----:B0-----:R-:W3:Y:S01]  /*1e820*/  LDL.LU R12, [R1+0x2fd0] ;  /* 0x002fd000010c7983 */ /* 0x001ee20000300800 */
[----:B------:R-:W-:Y:S01]  /*1e830*/  IMAD.X R13, R13, 0x1, R19, P3 ;  /* 0x000000010d0d7824 */ /* 0x000fe200018e0613 */
[----:B------:R-:W-:-:S04]  /*1e840*/  IADD3 R11, P3, R11, R14, RZ ;  /* 0x0000000e0b0b7210 */ /* 0x000fc80007f7e0ff */
[----:B------:R0:W-:Y:S04]  /*1e850*/  STL [R1+0x1834], R13 ;  /* 0x0018340d01007387 */ /* 0x0001e80000100800 */
[----:B0-----:R-:W5:Y:S04]  /*1e860*/  LDL.LU R13, [R1+0x10c] ;  /* 0x00010c00010d7983 */ /* 0x001f680000300800 */
[----:B------:R3:W-:Y:S02]  /*1e870*/  STL [R1+0x27c8], R11 ;  /* 0x0027c80b01007387 */ /* 0x0007e40000100800 */
[----:B---3--:R-:W-:-:S05]  /*1e880*/  IMAD.X R11, R12, 0x1, R16, P4 ;  /* 0x000000010c0b7824 */ /* 0x008fca00020e0610 */
[----:B------:R0:W-:Y:S02]  /*1e890*/  STL [R1+0x27c4], R11 ;  /* 0x0027c40b01007387 */ /* 0x0001e40000100800 */
[----:B0-----:R-:W-:-:S05]  /*1e8a0*/  IADD3 R11, P4, R9, R21, RZ ;  /* 0x00000015090b7210 */ /* 0x001fca0007f9e0ff */
[----:B------:R0:W-:Y:S04]  /*1e8b0*/  STL [R1+0x27cc], R11 ;  /* 0x0027cc0b01007387 */ /* 0x0001e80000100800 */
[----:B0-----:R-:W3:Y:S01]  /*1e8c0*/  LDL.LU R11, [R1+0x2fcc] ;  /* 0x002fcc00010b7983 */ /* 0x001ee20000300800 */
[----:B------:R-:W-:-:S05]  /*1e8d0*/  IMAD.X R12, R12, 0x1, R19, P5 ;  /* 0x000000010c0c7824 */ /* 0x000fca00028e0613 */
[----:B------:R0:W-:Y:S02]  /*1e8e0*/  STL [R1+0x1838], R12 ;  /* 0x0018380c01007387 */ /* 0x0001e40000100800 */
[----:B0-----:R-:W-:Y:S02]  /*1e8f0*/  IADD3 R12, P5, R9, R14, RZ ;  /* 0x0000000e090c7210 */ /* 0x001fe40007fbe0ff */
[----:B------:R-:W2:Y:S04]  /*1e900*/  LDL.LU R9, [R1+0x2fc8] ;  /* 0x002fc80001097983 */ /* 0x000ea80000300800 */
[----:B------:R3:W-:Y:S02]  /*1e910*/  STL [R1+0x27bc], R12 ;  /* 0x0027bc0c01007387 */ /* 0x0007e40000100800 */
[----:B---3--:R-:W-:-:S05]  /*1e920*/  IMAD.X R12, R11, 0x1, R16, P0 ;  /* 0x000000010b0c7824 */ /* 0x008fca00000e0610 */
[----:B------:R5:W-:Y:S02]  /*1e930*/  STL [R1+0x27b8], R12 ;  /* 0x0027b80c01007387 */ /* 0x000be40000100800 */
[----:B-----5:R-:W-:-:S05]  /*1e940*/  IADD3 R12, P0, R13, R21, RZ ;  /* 0x000000150d0c7210 */ /* 0x020fca0007f1e0ff */
[----:B------:R0:W-:Y:S02]  /*1e950*/  STL [R1+0x27c0], R12 ;  /* 0x0027c00c01007387 */ /* 0x0001e40000100800 */
[----:B0-----:R-:W-:Y:S02]  /*1e960*/  IMAD.X R12, R11, 0x1, R19, P1 ;  /* 0x000000010b0c7824 */ /* 0x001fe400008e0613 */
[----:B------:R-:W3:Y:S04]  /*1e970*/  LDL.LU R11, [R1+0x1e0] ;  /* 0x0001e000010b7983 */ /* 0x000ee80000300800 */
[----:B------:R0:W-:Y:S02]  /*1e980*/  STL [R1+0x183c], R12 ;  /* 0x00183c0c01007387 */ /* 0x0001e40000100800 */
[----:B0-----:R-:W-:Y:S01]  /*1e990*/  IADD3 R12, P1, R13, R14, RZ ;  /* 0x0000000e0d0c7210 */ /* 0x001fe20007f3e0ff */
[----:B------:R-:W-:-:S04]  /*1e9a0*/  IMAD.X R13, R10, 0x1, R16, P2 ;  /* 0x000000010a0d7824 */ /* 0x000fc800010e0610 */
[----:B------:R0:W-:Y:S04]  /*1e9b0*/  STL [R1+0x27b0], R12 ;  /* 0x0027b00c01007387 */ /* 0x0001e80000100800 */
[----:B0-----:R-:W5:Y:S04]  /*1e9c0*/  LDL.LU R12, [R1+0x204] ;  /* 0x00020400010c7983 */ /* 0x001f680000300800 */
[----:B------:R4:W-:Y:S02]  /*1e9d0*/  STL [R1+0x27ac], R13 ;  /* 0x0027ac0d01007387 */ /* 0x0009e40000100800 */
[----:B----4-:R-:W-:-:S05]  /*1e9e0*/  IADD3 R13, P2, R15, R21, RZ ;  /* 0x000000150f0d7210 */ /* 0x010fca0007f5e0ff */
[----:B------:R0:W-:Y:S02]  /*1e9f0*/  STL [R1+0x27b4], R13 ;  /* 0x0027b40d01007387 */ /* 0x0001e40000100800 */
[----:B0-----:R-:W-:Y:S02]  /*1ea00*/  IMAD.X R13, R10, 0x1, R19, P3 ;  /* 0x000000010a0d7824 */ /* 0x001fe400018e0613 */
[----:B------:R-:W4:Y:S04]  /*1ea10*/  LDL.LU R10, [R1+0x188] ;  /* 0x00018800010a7983 */ /* 0x000f280000300800 */
[----:B------:R0:W-:Y:S02]  /*1ea20*/  STL [R1+0x1840], R13 ;  /* 0x0018400d01007387 */ /* 0x0001e40000100800 */
[----:B0-----:R-:W-:Y:S01]  /*1ea30*/  IADD3 R13, P3, R15, R14, RZ ;  /* 0x0000000e0f0d7210 */ /* 0x001fe20007f7e0ff */
[----:B--2---:R-:W-:-:S04]  /*1ea40*/  IMAD.X R15, R9, 0x1, R16, P4 ;  /* 0x00000001090f7824 */ /* 0x004fc800020e0610 */
[----:B------:R0:W-:Y:S04]  /*1ea50*/  STL [R1+0x27a4], R13 ;  /* 0x0027a40d01007387 */ /* 0x0001e80000100800 */
[----:B0-----:R-:W2:Y:S04]  /*1ea60*/  LDL.LU R13, [R1+0x20c] ;  /* 0x00020c00010d7983 */ /* 0x001ea80000300800 */
[----:B------:R0:W-:Y:S02]  /*1ea70*/  STL [R1+0x27a0], R15 ;  /* 0x0027a00f01007387 */ /* 0x0001e40000100800 */
[----:B0-----:R-:W-:-:S05]  /*1ea80*/  IADD3 R15, P4, R7, R21, RZ ;  /* 0x00000015070f7210 */ /* 0x001fca0007f9e0ff */
[----:B------:R0:W-:Y:S02]  /*1ea90*/  STL [R1+0x27a8], R15 ;  /* 0x0027a80f01007387 */ /* 0x0001e40000100800 */
[----:B0-----:R-:W-:Y:S02]  /*1eaa0*/  IMAD.X R15, R9, 0x1, R19, P5 ;  /* 0x00000001090f7824 */ /* 0x001fe400028e0613 */
[----:B------:R-:W3:Y:S04]  /*1eab0*/  LDL.LU R9, [R1+0x190] ;  /* 0x0001900001097983 */ /* 0x000ee80000300800 */
[----:B------:R0:W-:Y:S02]  /*1eac0*/  STL [R1+0x1844], R15 ;  /* 0x0018440f01007387 */ /* 0x0001e40000100800 */
[----:B0-----:R-:W-:Y:S01]  /*1ead0*/  IADD3 R15, P5, R7, R14, RZ ;  /* 0x0000000e070f7210 */ /* 0x001fe20007fbe0ff */
[----:B------:R-:W-:-:S04]  /*1eae0*/  IMAD.X R7, R8, 0x1, R16, P0 ;  /* 0x0000000108077824 */ /* 0x000fc800000e0610 */
[----:B------:R0:W-:Y:S04]  /*1eaf0*/  STL [R1+0x2798], R15 ;  /* 0x0027980f01007387 */ /* 0x0001e80000100800 */
[----:B0-----:R-:W2:Y:S04]  /*1eb00*/  LDL.LU R15, [R1+0x228] ;  /* 0x00022800010f7983 */ /* 0x001ea80000300800 */
[----:B------:R0:W-:Y:S02]  /*1eb10*/  STL [R1+0x2794], R7 ;  /* 0x0027940701007387 */ /* 0x0001e40000100800 */
[----:B0-----:R-:W-:-:S05]  /*1eb20*/  IADD3 R7, P0, R17, R21, RZ ;  /* 0x0000001511077210 */ /* 0x001fca0007f1e0ff */
[----:B------:R0:W-:Y:S04]  /*1eb30*/  STL [R1+0x279c], R7 ;  /* 0x00279c0701007387 */ /* 0x0001e80000100800 */
[----:B0-----:R-:W5:Y:S01]  /*1eb40*/  LDL.LU R7, [R1+0x2fc4] ;  /* 0x002fc40001077983 */ /* 0x001f620000300800 */
[----:B------:R-:W-:Y:S01]  /*1eb50*/  IMAD.X R8, R8, 0x1, R19, P1 ;  /* 0x0000000108087824 */ /* 0x000fe200008e0613 */
[----:B------:R-:W-:-:S04]  /*1eb60*/  IADD3 R17, P1, R17, R14, RZ ;  /* 0x0000000e11117210 */ /* 0x000fc80007f3e0ff */
[----:B------:R-:W-:Y:S04]  /*1eb70*/  STL [R1+0x1848], R8 ;  /* 0x0018480801007387 */ /* 0x000fe80000100800 */
[----:B------:R0:W-:Y:S04]  /*1eb80*/  STL [R1+0x278c], R17 ;  /* 0x00278c1101007387 */ /* 0x0001e80000100800 */
[----:B0-----:R-:W2:Y:S01]  /*1eb90*/  LDL.LU R17, [R1+0x22c] ;  /* 0x00022c0001117983 */ /* 0x001ea20000300800 */
[----:B-----5:R-:W-:-:S05]  /*1eba0*/  IMAD.X R8, R7, 0x1, R16, P2 ;  /* 0x0000000107087824 */ /* 0x020fca00010e0610 */
[----:B------:R4:W-:Y:S01]  /*1ebb0*/  STL [R1+0x2788], R8 ;  /* 0x0027880801007387 */ /* 0x0009e20000100800 */
[----:B------:R-:W-:Y:S01]  /*1ebc0*/  IMAD.X R7, R7, 0x1, R19, P3 ;  /* 0x0000000107077824 */ /* 0x000fe200018e0613 */
[----:B----4-:R-:W-:-:S05]  /*1ebd0*/  IADD3 R8, P2, R10, R21, RZ ;  /* 0x000000150a087210 */ /* 0x010fca0007f5e0ff */
[----:B------:R0:W-:Y:S02]  /*1ebe0*/  STL [R1+0x2790], R8 ;  /* 0x0027900801007387 */ /* 0x0001e40000100800 */
[----:B0-----:R-:W-:Y:S02]  /*1ebf0*/  IADD3 R8, P3, R10, R14, RZ ;  /* 0x0000000e0a087210 */ /* 0x001fe40007f7e0ff */
[----:B------:R-:W4:Y:S04]  /*1ec00*/  LDL.LU R10, [R1+0x3b4] ;  /* 0x0003b400010a7983 */ /* 0x000f280000300800 */
[----:B------:R0:W-:Y:S04]  /*1ec10*/  STL [R1+0x184c], R7 ;  /* 0x00184c0701007387 */ /* 0x0001e80000100800 */
[----:B------:R3:W-:Y:S01]  /*1ec20*/  STL [R1+0x2780], R8 ;  /* 0x0027800801007387 */ /* 0x0007e20000100800 */
[----:B0-----:R-:W-:Y:S01]  /*1ec30*/  IMAD.X R7, R6, 0x1, R16, P4 ;  /* 0x0000000106077824 */ /* 0x001fe200020e0610 */
[----:B---3--:R-:W-:-:S04]  /*1ec40*/  IADD3 R8, P4, R9, R21, RZ ;  /* 0x0000001509087210 */ /* 0x008fc80007f9e0ff */
[----:B------:R0:W-:Y:S04]  /*1ec50*/  STL [R1+0x277c], R7 ;  /* 0x00277c0701007387 */ /* 0x0001e80000100800 */
[----:B------:R1:W-:Y:S01]  /*1ec60*/  STL [R1+0x2784], R8 ;  /* 0x0027840801007387 */ /* 0x0003e20000100800 */
[----:B0-----:R-:W-:Y:S01]  /*1ec70*/  IMAD.X R7, R6, 0x1, R19, P5 ;  /* 0x0000000106077824 */ /* 0x001fe200028e0613 */
[----:B------:R-:W-:Y:S02]  /*1ec80*/  IADD3 R6, P5, R9, R14, RZ ;  /* 0x0000000e09067210 */ /* 0x000fe40007fbe0ff */
[----:B------:R-:W3:Y:S01]  /*1ec90*/  LDL.LU R9, [R1+0x3b0] ;  /* 0x0003b00001097983 */ /* 0x000ee20000300800 */
[----:B-1----:R-:W-:-:S03]  /*1eca0*/  IMAD.X R8, R5, 0x1, R16, P0 ;  /* 0x0000000105087824 */ /* 0x002fc600000e0610 */
[----:B------:R0:W-:Y:S04]  /*1ecb0*/  STL [R1+0x1850], R7 ;  /* 0x0018500701007387 */ /* 0x0001e80000100800 */
[----:B------:R1:W-:Y:S01]  /*1ecc0*/  STL [R1+0x2774], R6 ;  /* 0x0027740601007387 */ /* 0x0003e20000100800 */
[----:B0-----:R-:W-:-:S03]  /*1ecd0*/  IADD3 R7, P0, R11, R21, RZ ;  /* 0x000000150b077210 */ /* 0x001fc60007f1e0ff */
[----:B------:R-:W-:Y:S01]  /*1ece0*/  STL [R1+0x2770], R8 ;  /* 0x0027700801007387 */ /* 0x000fe20000100800 */
[----:B-1----:R-:W-:Y:S01]  /*1ecf0*/  IMAD.X R6, R5, 0x1, R19, P1 ;  /* 0x0000000105067824 */ /* 0x002fe200008e0613 */
[----:B------:R-:W-:Y:S02]  /*1ed00*/  IADD3 R5, P1, R11, R14, RZ ;  /* 0x0000000e0b057210 */ /* 0x000fe40007f3e0ff */
[----:B------:R0:W-:Y:S04]  /*1ed10*/  STL [R1+0x2778], R7 ;  /* 0x0027780701007387 */ /* 0x0001e80000100800 */
[----:B------:R-:W5:Y:S04]  /*1ed20*/  LDL.LU R11, [R1+0x3ac] ;  /* 0x0003ac00010b7983 */ /* 0x000f680000300800 */
[----:B------:R1:W-:Y:S01]  /*1ed30*/  STL [R1+0x1854], R6 ;  /* 0x0018540601007387 */ /* 0x0003e20000100800 */
[----:B0-----:R-:W-:-:S03]  /*1ed40*/  IMAD.X R7, R4, 0x1, R16, P2 ;  /* 0x0000000104077824 */ /* 0x001fc600010e0610 */
[----:B------:R0:W-:Y:S01]  /*1ed50*/  STL [R1+0x2768], R5 ;  /* 0x0027680501007387 */ /* 0x0001e20000100800 */
[----:B-1----:R-:W-:-:S03]  /*1ed60*/  IADD3 R6, P2, R12, R21, RZ ;  /* 0x000000150c067210 */ /* 0x002fc60007f5e0ff */
[----:B------:R-:W-:Y:S01]  /*1ed70*/  STL [R1+0x2764], R7 ;  /* 0x0027640701007387 */ /* 0x000fe20000100800 */
[----:B0-----:R-:W-:Y:S01]  /*1ed80*/  IMAD.X R5, R4, 0x1, R19, P3 ;  /* 0x0000000104057824 */ /* 0x001fe200018e0613 */
[----:B------:R-:W-:Y:S02]  /*1ed90*/  IADD3 R4, P3, R12, R14, RZ ;  /* 0x0000000e0c047210 */ /* 0x000fe40007f7e0ff */
[----:B------:R0:W-:Y:S04]  /*1eda0*/  STL [R1+0x276c], R6 ;  /* 0x00276c0601007387 */ /* 0x0001e80000100800 */
[----:B------:R-:W5:Y:S04]  /*1edb0*/  LDL.LU R12, [R1+0x3a8] ;  /* 0x0003a800010c7983 */ /* 0x000f680000300800 */
[----:B------:R2:W-:Y:S01]  /*1edc0*/  STL [R1+0x1858], R5 ;  /* 0x0018580501007387 */ /* 0x0005e20000100800 */
[----:B0-----:R-:W-:-:S03]  /*1edd0*/  IMAD.X R6, R3, 0x1, R16, P4 ;  /* 0x0000000103067824 */ /* 0x001fc600020e0610 */
[----:B------:R0:W-:Y:S01]  /*1ede0*/  STL [R1+0x275c], R4 ;  /* 0x00275c0401007387 */ /* 0x0001e20000100800 */
[----:B--2---:R-:W-:-:S03]  /*1edf0*/  IADD3 R5, P4, R13, R21, RZ ;  /* 0x000000150d057210 */ /* 0x004fc60007f9e0ff */
[----:B------:R-:W-:Y:S01]  /*1ee00*/  STL [R1+0x2758], R6 ;  /* 0x0027580601007387 */ /* 0x000fe20000100800 */
[----:B0-----:R-:W-:Y:S01]  /*1ee10*/  IMAD.X R4, R3, 0x1, R19, P5 ;  /* 0x0000000103047824 */ /* 0x001fe200028e0613 */
[----:B------:R-:W-:Y:S02]  /*1ee20*/  IADD3 R3, P5, R13, R14, RZ ;  /* 0x0000000e0d037210 */ /* 0x000fe40007fbe0ff */
[----:B------:R0:W-:Y:S04]  /*1ee30*/  STL [R1+0x2760], R5 ;  /* 0x0027600501007387 */ /* 0x0001e80000100800 */
[----:B------:R-:W2:Y:S04]  /*1ee40*/  LDL.LU R13, [R1+0x3a4] ;  /* 0x0003a400010d7983 */ /* 0x000ea80000300800 */
[----:B------:R1:W-:Y:S01]  /*1ee50*/  STL [R1+0x185c], R4 ;  /* 0x00185c0401007387 */ /* 0x0003e20000100800 */
[----:B0-----:R-:W-:-:S03]  /*1ee60*/  IMAD.X R5, R2, 0x1, R16, P0 ;  /* 0x0000000102057824 */ /* 0x001fc600000e0610 */
[----:B------:R0:W-:Y:S01]  /*1ee70*/  STL [R1+0x2750], R3 ;  /* 0x0027500301007387 */ /* 0x0001e20000100800 */
[----:B-1----:R-:W-:Y:S01]  /*1ee80*/  IMAD.X R4, R2, 0x1, R19, P1 ;  /* 0x0000000102047824 */ /* 0x002fe200008e0613 */
[C---:B0-----:R-:W-:Y:S02]  /*1ee90*/  IADD3 R3, P0, R15.reuse, R21, RZ ;  /* 0x000000150f037210 */ /* 0x041fe40007f1e0ff */
[----:B------:R-:W-:Y:S01]  /*1eea0*/  STL [R1+0x274c], R5 ;  /* 0x00274c0501007387 */ /* 0x000fe20000100800 */
[----:B------:R-:W-:-:S03]  /*1eeb0*/  IADD3 R2, P1, R15, R14, RZ ;  /* 0x0000000e0f027210 */ /* 0x000fc60007f3e0ff */
[----:B------:R0:W-:Y:S04]  /*1eec0*/  STL [R1+0x2754], R3 ;  /* 0x0027540301007387 */ /* 0x0001e80000100800 */
[----:B------:R-:W-:Y:S04]  /*1eed0*/  STL [R1+0x1860], R4 ;  /* 0x0018600401007387 */ /* 0x000fe80000100800 */
[----:B------:R-:W2:Y:S01]  /*1eee0*/  LDL.LU R15, [R1+0x3a0] ;  /* 0x0003a000010f7983 */ /* 0x000ea20000300800 */
[----:B0-----:R-:W-:-:S03]  /*1eef0*/  IMAD.X R3, R0, 0x1, R16, P2 ;  /* 0x0000000100037824 */ /* 0x001fc600010e0610 */
[----:B------:R0:W-:Y:S01]  /*1ef00*/  STL [R1+0x2744], R2 ;  /* 0x0027440201007387 */ /* 0x0001e20000100800 */
[----:B------:R-:W-:-:S03]  /*1ef10*/  IMAD.X R0, R0, 0x1, R19, P3 ;  /* 0x0000000100007824 */ /* 0x000fc600018e0613 */
[----:B------:R1:W-:Y:S01]  /*1ef20*/  STL [R1+0x2740], R3 ;  /* 0x0027400301007387 */ /* 0x0003e20000100800 */
[C---:B0-----:R-:W-:Y:S02]  /*1ef30*/  IADD3 R2, P2, R17.reuse, R21, RZ ;  /* 0x0000001511027210 */ /* 0x041fe40007f5e0ff */
[----:B-1----:R-:W-:-:S03]  /*1ef40*/  IADD3 R3, P3, R17, R14, RZ ;  /* 0x0000000e11037210 */ /* 0x002fc60007f7e0ff */
[----:B------:R0:W-:Y:S04]  /*1ef50*/  STL [R1+0x2748], R2 ;  /* 0x0027480201007387 */ /* 0x0001e80000100800 */
[----:B------:R-:W-:Y:S04]  /*1ef60*/  STL [R1+0x1864], R0 ;  /* 0x0018640001007387 */ /* 0x000fe80000100800 */
[----:B------:R1:W-:Y:S04]  /*1ef70*/  STL [R1+0x1880], R3 ;  /* 0x0018800301007387 */ /* 0x0003e80000100800 */
[----:B------:R-:W2:Y:S01]  /*1ef80*/  LDL.LU R17, [R1+0x39c] ;  /* 0x00039c0001117983 */ /* 0x000ea20000300800 */
[----:B0-----:R-:W-:-:S05]  /*1ef90*/  IMAD.X R2, R18, 0x1, R16, P4 ;  /* 0x0000000112027824 */ /* 0x001fca00020e0610 */
[----:B------:R0:W-:Y:S01]  /*1efa0*/  STL [R1+0x1868], R2 ;  /* 0x0018680201007387 */ /* 0x0001e20000100800 */
[----:B-1----:R-:W-:Y:S02]  /*1efb0*/  IMAD.X R3, R20, 0x1, R16, P0 ;  /* 0x0000000114037824 */ /* 0x002fe400000e0610 */
[----:B0-----:R-:W-:Y:S01]  /*1efc0*/  IMAD.X R2, R18, 0x1, R19, P5 ;  /* 0x0000000112027824 */ /* 0x001fe200028e0613 */
[----:B----4-:R-:W-:-:S05]  /*1efd0*/  IADD3 R0, P4, R10, R21, RZ ;  /* 0x000000150a007210 */ /* 0x010fca0007f9e0ff */
[----:B------:R0:W-:Y:S04]  /*1efe0*/  STL [R1+0x1888], R0 ;  /* 0x0018880001007387 */ /* 0x0001e80000100800 */
[----:B------:R-:W-:Y:S01]  /*1eff0*/  STL [R1+0x186c], R2 ;  /* 0x00186c0201007387 */ /* 0x000fe20000100800 */
[----:B0-----:R-:W-:-:S05]  /*1f000*/  IADD3 R0, P5, R10, R14, RZ ;  /* 0x0000000e0a007210 */ /* 0x001fca0007fbe0ff */
[----:B------:R0:W-:Y:S04]  /*1f010*/  STL [R1+0x1890], R0 ;  /* 0x0018900001007387 */ /* 0x0001e80000100800 */
[----:B------:R-:W-:Y:S04]  /*1f020*/  STL [R1+0x1870], R3 ;  /* 0x0018700301007387 */ /* 0x000fe80000100800 */
[----:B------:R-:W4:Y:S01]  /*1f030*/  LDL.LU R10, [R1+0x398] ;  /* 0x00039800010a7983 */ /* 0x000f220000300800 */
[----:B0-----:R-:W-:Y:S01]  /*1f040*/  IMAD.X R0, R20, 0x1, R19, P1 ;  /* 0x0000000114007824 */ /* 0x001fe200008e0613 */
[----:B---3--:R-:W-:-:S05]  /*1f050*/  IADD3 R2, P0, R9, R21, RZ ;  /* 0x0000001509027210 */ /* 0x008fca0007f1e0ff */
[----:B------:R0:W-:Y:S04]  /*1f060*/  STL [R1+0x1898], R2 ;  /* 0x0018980201007387 */ /* 0x0001e80000100800 */
[----:B------:R1:W-:Y:S01]  /*1f070*/  STL [R1+0x1874], R0 ;  /* 0x0018740001007387 */ /* 0x0003e20000100800 */
[----:B0-----:R-:W-:Y:S01]  /*1f080*/  IADD3 R2, P1, R9, R14, RZ ;  /* 0x0000000e09027210 */ /* 0x001fe20007f3e0ff */
[----:B-1----:R-:W-:-:S04]  /*1f090*/  IMAD.X R0, R22, 0x1, R16, P2 ;  /* 0x0000000116007824 */ /* 0x002fc800010e0610 */
[----:B------:R0:W-:Y:S01]  /*1f0a0*/  STL [R1+0x18a0], R2 ;  /* 0x0018a00201007387 */ /* 0x0001e20000100800 */
[----:B-----5:R-:W-:-:S03]  /*1f0b0*/  IADD3 R3, P2, R11, R21, RZ ;  /* 0x000000150b037210 */ /* 0x020fc60007f5e0ff */
[----:B------:R1:W-:Y:S04]  /*1f0c0*/  STL [R1+0x1878], R0 ;  /* 0x0018780001007387 */ /* 0x0003e80000100800 */
[----:B------:R3:W-:Y:S01]  /*1f0d0*/  STL [R1+0x18a8], R3 ;  /* 0x0018a80301007387 */ /* 0x0007e20000100800 */
[--C-:B0-----:R-:W-:Y:S01]  /*1f0e0*/  IMAD.X R2, R22, 0x1, R19.reuse, P3 ;  /* 0x0000000116027824 */ /* 0x101fe200018e0613 */
[----:B-1----:R-:W-:Y:S02]  /*1f0f0*/  IADD3 R0, P3, R11, R14, RZ ;  /* 0x0000000e0b007210 */ /* 0x002fe40007f7e0ff */
[----:B------:R-:W5:Y:S04]  /*1f100*/  LDL.LU R11, [R1+0x394] ;  /* 0x00039400010b7983 */ /* 0x000f680000300800 */
[----:B------:R0:W-:Y:S01]  /*1f110*/  STL [R1+0x187c], R2 ;  /* 0x00187c0201007387 */ /* 0x0001e20000100800 */
[----:B---3--:R-:W-:-:S03]  /*1f120*/  IMAD.X R3, R23, 0x1, R19, P5 ;  /* 0x0000000117037824 */ /* 0x008fc600028e0613 */
[----:B------:R1:W-:Y:S01]  /*1f130*/  STL [R1+0x18b0], R0 ;  /* 0x0018b00001007387 */ /* 0x0003e20000100800 */
[----:B0-----:R-:W-:Y:S01]  /*1f140*/  IMAD.X R2, R23, 0x1, R16, P4 ;  /* 0x0000000117027824 */ /* 0x001fe200020e0610 */
[----:B-1----:R-:W-:-:S04]  /*1f150*/  IADD3 R0, P4, R12, R21, RZ ;  /* 0x000000150c007210 */ /* 0x002fc80007f9e0ff */
[----:B------:R0:W-:Y:S04]  /*1f160*/  STL [R1+0x1884], R2 ;  /* 0x0018840201007387 */ /* 0x0001e80000100800 */
[----:B------:R1:W-:Y:S04]  /*1f170*/  STL [R1+0x18b8], R0 ;  /* 0x0018b80001007387 */ /* 0x0003e80000100800 */
[----:B------:R2:W-:Y:S01]  /*1f180*/  STL [R1+0x188c], R3 ;  /* 0x00188c0301007387 */ /* 0x0005e20000100800 */
[----:B0-----:R-:W-:-:S03]  /*1f190*/  IADD3 R2, P5, R12, R14, RZ ;  /* 0x0000000e0c027210 */ /* 0x001fc60007fbe0ff */
[----:B------:R-:W3:Y:S01]  /*1f1a0*/  LDL.LU R12, [R1+0x390] ;  /* 0x00039000010c7983 */ /* 0x000ee20000300800 */
[----:B-1----:R-:W-:-:S03]  /*1f1b0*/  IMAD.X R0, R24, 0x1, R16, P0 ;  /* 0x0000000118007824 */ /* 0x002fc600000e0610 */
[----:B------:R-:W-:Y:S01]  /*1f1c0*/  STL [R1+0x18c0], R2 ;  /* 0x0018c00201007387 */ /* 0x000fe20000100800 */
[----:B--2---:R-:W-:-:S03]  /*1f1d0*/  IADD3 R3, P0, R13, R21, RZ ;  /* 0x000000150d037210 */ /* 0x004fc60007f1e0ff */
[----:B------:R0:W-:Y:S04]  /*1f1e0*/  STL [R1+0x1894], R0 ;  /* 0x0018940001007387 */ /* 0x0001e80000100800 */
[----:B------:R-:W-:Y:S04]  /*1f1f0*/  STL [R1+0x18c8], R3 ;  /* 0x0018c80301007387 */ /* 0x000fe80000100800 */
[----:B------:R-:W2:Y:S01]  /*1f200*/  LDL.LU R6, [R1] ;  /* 0x0000000001067983 */ /* 0x000ea20000300800 */
[----:B0-----:R-:W-:Y:S01]  /*1f210*/  IMAD.X R0, R24, 0x1, R19, P1 ;  /* 0x0000000118007824 */ /* 0x001fe200008e0613 */
[----:B------:R-:W-:-:S04]  /*1f220*/  IADD3 R2, P1, R13, R14, RZ ;  /* 0x0000000e0d027210 */ /* 0x000fc80007f3e0ff */
[----:B------:R0:W-:Y:S04]  /*1f230*/  STL [R1+0x189c], R0 ;  /* 0x00189c0001007387 */ /* 0x0001e80000100800 */
[----:B------:R-:W-:Y:S04]  /*1f240*/  STL [R1+0x18d0], R2 ;  /* 0x0018d00201007387 */ /* 0x000fe80000100800 */
[----:B------:R-:W2:Y:S01]  /*1f250*/  LDL.LU R13, [R1+0x38c] ;  /* 0x00038c00010d7983 */ /* 0x000ea20000300800 */
        /* <DEDUP_REMOVED lines=20> */
[----:B0-----:R-:W-:-:S05]  /*1f3a0*/  IMAD.X R0, R27, 0x1, R16, P0 ;  /* 0x000000011b007824 */ /* 0x001fca00000e0610 */
[----:B------:R0:W-:Y:S02]  /*1f3b0*/  STL [R1+0x18c4], R0 ;  /* 0x0018c40001007387 */ /* 0x0001e40000100800 */
[----:B0-----:R-:W-:Y:S01]  /*1f3c0*/  IMAD.X R0, R27, 0x1, R19, P1 ;  /* 0x000000011b007824 */ /* 0x001fe200008e0613 */
[C---:B----4-:R-:W-:Y:S02]  /*1f3d0*/  IADD3 R3, P0, R10.reuse, R21, RZ ;  /* 0x000000150a037210 */ /* 0x050fe40007f1e0ff */
[----:B------:R-:W-:-:S03]  /*1f3e0*/  IADD3 R2, P1, R10, R14, RZ ;  /* 0x0000000e0a027210 */ /* 0x000fc60007f3e0ff */
[----:B------:R-:W-:Y:S04]  /*1f3f0*/  STL [R1+0x18f8], R3 ;  /* 0x0018f80301007387 */ /* 0x000fe80000100800 */
[----:B------:R-:W4:Y:S04]  /*1f400*/  LDL.LU R4, [R1+0xc] ;  /* 0x00000c0001047983 */ /* 0x000f280000300800 */
[----:B------:R0:W-:Y:S04]  /*1f410*/  STL [R1+0x18cc], R0 ;  /* 0x0018cc0001007387 */ /* 0x0001e80000100800 */
[----:B------:R-:W-:Y:S04]  /*1f420*/  STL [R1+0x1900], R2 ;  /* 0x0019000201007387 */ /* 0x000fe80000100800 */
[----:B------:R-:W4:Y:S01]  /*1f430*/  LDL.LU R9, [R1+0x380] ;  /* 0x0003800001097983 */ /* 0x000f220000300800 */
[----:B0-----:R-:W-:-:S05]  /*1f440*/  IMAD.X R0, R28, 0x1, R16, P2 ;  /* 0x000000011c007824 */ /* 0x001fca00010e0610 */
[----:B------:R0:W-:Y:S02]  /*1f450*/  STL [R1+0x18d4], R0 ;  /* 0x0018d40001007387 */ /* 0x0001e40000100800 */
[----:B0-----:R-:W-:Y:S01]  /*1f460*/  IMAD.X R0, R28, 0x1, R19, P3 ;  /* 0x000000011c007824 */ /* 0x001fe200018e0613 */
[C---:B-----5:R-:W-:Y:S02]  /*1f470*/  IADD3 R3, P2, R11.reuse, R21, RZ ;  /* 0x000000150b037210 */ /* 0x060fe40007f5e0ff */
[----:B------:R-:W-:-:S03]  /*1f480*/  IADD3 R2, P3, R11, R14, RZ ;  /* 0x0000000e0b027210 */ /* 0x000fc60007f7e0ff */
[----:B------:R-:W-:Y:S04]  /*1f490*/  STL [R1+0x1908], R3 ;  /* 0x0019080301007387 */ /* 0x000fe80000100800 */
[----:B------:R-:W5:Y:S04]  /*1f4a0*/  LDL.LU R10, [R1+0x10] ;  /* 0x00001000010a7983 */ /* 0x000f680000300800 */
[----:B------:R0:W-:Y:S04]  /*1f4b0*/  STL [R1+0x18dc], R0 ;  /* 0x0018dc0001007387 */ /* 0x0001e80000100800 */
[----:B------:R-:W-:Y:S04]  /*1f4c0*/  STL [R1+0x1910], R2 ;  /* 0x0019100201007387 */ /* 0x000fe80000100800 */
[----:B------:R-:W5:Y:S01]  /*1f4d0*/  LDL.LU R11, [R1+0x37c] ;  /* 0x00037c00010b7983 */ /* 0x000f620000300800 */
[----:B0-----:R-:W-:-:S05]  /*1f4e0*/  IMAD.X R0, R29, 0x1, R16, P4 ;  /* 0x000000011d007824 */ /* 0x001fca00020e0610 */
[----:B------:R0:W-:Y:S01]  /*1f4f0*/  STL [R1+0x18e4], R0 ;  /* 0x0018e40001007387 */ /* 0x0001e20000100800 */
[----:B---3--:R-:W-:-:S05]  /*1f500*/  IADD3 R3, P4, R12, R21, RZ ;  /* 0x000000150c037210 */ /* 0x008fca0007f9e0ff */
[----:B------:R-:W-:Y:S01]  /*1f510*/  STL [R1+0x1918], R3 ;  /* 0x0019180301007387 */ /* 0x000fe20000100800 */
[----:B0-----:R-:W-:Y:S01]  /*1f520*/  IMAD.X R0, R29, 0x1, R19, P5 ;  /* 0x000000011d007824 */ /* 0x001fe200028e0613 */
[----:B------:R-:W-:Y:S02]  /*1f530*/  IADD3 R2, P5, R12, R14, RZ ;  /* 0x0000000e0c027210 */ /* 0x000fe40007fbe0ff */
[----:B------:R-:W3:Y:S04]  /*1f540*/  LDL.LU R5, [R1+0x14] ;  /* 0x0000140001057983 */ /* 0x000ee80000300800 */
[----:B------:R2:W-:Y:S04]  /*1f550*/  STL [R1+0x18ec], R0 ;  /* 0x0018ec0001007387 */ /* 0x0005e80000100800 */
[----:B------:R-:W-:Y:S04]  /*1f560*/  STL [R1+0x1920], R2 ;  /* 0x0019200201007387 */ /* 0x000fe80000100800 */
[----:B------:R-:W3:Y:S01]  /*1f570*/  LDL.LU R12, [R1+0x378] ;  /* 0x00037800010c7983 */ /* 0x000ee20000300800 */
[----:B--2---:R-:W-:-:S05]  /*1f580*/  IMAD.X R0, R6, 0x1, R16, P0 ;  /* 0x0000000106007824 */ /* 0x004fca00000e0610 */
[----:B------:R0:W-:Y:S01]  /*1f590*/  STL [R1+0x18f4], R0 ;  /* 0x0018f40001007387 */ /* 0x0001e20000100800 */
[----:B------:R-:W-:-:S05]  /*1f5a0*/  IADD3 R3, P0, R13, R21, RZ ;  /* 0x000000150d037210 */ /* 0x000fca0007f1e0ff */
[----:B------:R-:W-:Y:S01]  /*1f5b0*/  STL [R1+0x1928], R3 ;  /* 0x0019280301007387 */ /* 0x000fe20000100800 */
[----:B0-----:R-:W-:Y:S01]  /*1f5c0*/  IMAD.X R0, R6, 0x1, R19, P1 ;  /* 0x0000000106007824 */ /* 0x001fe200008e0613 */
[----:B------:R-:W-:Y:S02]  /*1f5d0*/  IADD3 R2, P1, R13, R14, RZ ;  /* 0x0000000e0d027210 */ /* 0x000fe40007f3e0ff */
[----:B------:R-:W2:Y:S04]  /*1f5e0*/  LDL.LU R6, [R1+0x18] ;  /* 0x0000180001067983 */ /* 0x000ea80000300800 */
[----:B------:R0:W-:Y:S04]  /*1f5f0*/  STL [R1+0x18fc], R0 ;  /* 0x0018fc0001007387 */ /* 0x0001e80000100800 */
[----:B------:R-:W-:Y:S04]  /*1f600*/  STL [R1+0x1930], R2 ;  /* 0x0019300201007387 */ /* 0x000fe80000100800 */
[----:B------:R-:W2:Y:S01]  /*1f610*/  LDL.LU R13, [R1+0x374] ;  /* 0x00037400010d7983 */ /* 0x000ea20000300800 */
[----:B0-----:R-:W-:-:S05]  /*1f620*/  IMAD.X R0, R7, 0x1, R16, P2 ;  /* 0x0000000107007824 */ /* 0x001fca00010e0610 */
        /* <DEDUP_REMOVED lines=9> */
[----:B0-----:R-:W-:Y:S01]  /*1f6c0*/  IMAD.X R0, R8, 0x1, R16, P4 ;  /* 0x0000000108007824 */ /* 0x001fe200020e0610 */
[----:B------:R-:W-:-:S04]  /*1f6d0*/  IADD3 R3, P4, R17, R21, RZ ;  /* 0x0000001511037210 */ /* 0x000fc80007f9e0ff */
[----:B------:R0:W-:Y:S04]  /*1f6e0*/  STL [R1+0x1914], R0 ;  /* 0x0019140001007387 */ /* 0x0001e80000100800 */
[----:B------:R-:W-:Y:S01]  /*1f6f0*/  STL [R1+0x1948], R3 ;  /* 0x0019480301007387 */ /* 0x000fe20000100800 */
[----:B0-----:R-:W-:Y:S01]  /*1f700*/  IMAD.X R0, R8, 0x1, R19, P5 ;  /* 0x0000000108007824 */ /* 0x001fe200028e0613 */
[----:B------:R-:W-:Y:S02]  /*1f710*/  IADD3 R2, P5, R17, R14, RZ ;  /* 0x0000000e11027210 */ /* 0x000fe40007fbe0ff */
[----:B------:R-:W2:Y:S04]  /*1f720*/  LDL.LU R8, [R1+0x20] ;  /* 0x0000200001087983 */ /* 0x000ea80000300800 */
[----:B------:R4:W-:Y:S04]  /*1f730*/  STL [R1+0x191c], R0 ;  /* 0x00191c0001007387 */ /* 0x0009e80000100800 */
[----:B------:R-:W-:Y:S04]  /*1f740*/  STL [R1+0x1950], R2 ;  /* 0x0019500201007387 */ /* 0x000fe80000100800 */
[----:B------:R-:W2:Y:S01]  /*1f750*/  LDL.LU R17, [R1+0x36c] ;  /* 0x00036c0001117983 */ /* 0x000ea20000300800 */
[----:B----4-:R-:W-:-:S05]  /*1f760*/  IMAD.X R0, R4, 0x1, R16, P0 ;  /* 0x0000000104007824 */ /* 0x010fca00000e0610 */
[----:B------:R0:W-:Y:S01]  /*1f770*/  STL [R1+0x1924], R0 ;  /* 0x0019240001007387 */ /* 0x0001e20000100800 */
[C---:B------:R-:W-:Y:S01]  /*1f780*/  IADD3 R3, P0, R9.reuse, R21, RZ ;  /* 0x0000001509037210 */ /* 0x040fe20007f1e0ff */
[----:B0-----:R-:W-:Y:S01]  /*1f790*/  IMAD.X R0, R4, 0x1, R19, P1 ;  /* 0x0000000104007824 */ /* 0x001fe200008e0613 */
[----:B------:R-:W-:-:S03]  /*1f7a0*/  IADD3 R2, P1, R9, R14, RZ ;  /* 0x0000000e09027210 */ /* 0x000fc60007f3e0ff */
[----:B------:R-:W-:Y:S04]  /*1f7b0*/  STL [R1+0x1958], R3 ;  /* 0x0019580301007387 */ /* 0x000fe80000100800 */
[----:B------:R-:W4:Y:S04]  /*1f7c0*/  LDL.LU R4, [R1+0x24] ;  /* 0x0000240001047983 */ /* 0x000f280000300800 */
[----:B------:R5:W-:Y:S04]  /*1f7d0*/  STL [R1+0x192c], R0 ;  /* 0x00192c0001007387 */ /* 0x000be80000100800 */
[----:B------:R-:W-:Y:S04]  /*1f7e0*/  STL [R1+0x1960], R2 ;  /* 0x0019600201007387 */ /* 0x000fe80000100800 */
[----:B------:R-:W4:Y:S01]  /*1f7f0*/  LDL.LU R9, [R1+0x368] ;  /* 0x0003680001097983 */ /* 0x000f220000300800 */
[----:B-----5:R-:W-:-:S05]  /*1f800*/  IMAD.X R0, R10, 0x1, R16, P2 ;  /* 0x000000010a007824 */ /* 0x020fca00010e0610 */
[----:B------:R0:W-:Y:S01]  /*1f810*/  STL [R1+0x1934], R0 ;  /* 0x0019340001007387 */ /* 0x0001e20000100800 */
[C---:B------:R-:W-:Y:S01]  /*1f820*/  IADD3 R3, P2, R11.reuse, R21, RZ ;  /* 0x000000150b037210 */ /* 0x040fe20007f5e0ff */
[----:B0-----:R-:W-:Y:S01]  /*1f830*/  IMAD.X R0, R10, 0x1, R19, P3 ;  /* 0x000000010a007824 */ /* 0x001fe200018e0613 */
[----:B------:R-:W-:-:S03]  /*1f840*/  IADD3 R2, P3, R11, R14, RZ ;  /* 0x0000000e0b027210 */ /* 0x000fc60007f7e0ff */
[----:B------:R-:W-:Y:S04]  /*1f850*/  STL [R1+0x1968], R3 ;  /* 0x0019680301007387 */ /* 0x000fe80000100800 */
[----:B------:R-:W5:Y:S04]  /*1f860*/  LDL.LU R10, [R1+0x28] ;  /* 0x00002800010a7983 */ /* 0x000f680000300800 */
[----:B------:R3:W-:Y:S04]  /*1f870*/  STL [R1+0x193c], R0 ;  /* 0x00193c0001007387 */ /* 0x0007e80000100800 */
[----:B------:R-:W-:Y:S04]  /*1f880*/  STL [R1+0x1970], R2 ;  /* 0x0019700201007387 */ /* 0x000fe80000100800 */
[----:B------:R-:W5:Y:S01]  /*1f890*/  LDL.LU R11, [R1+0x364] ;  /* 0x00036400010b7983 */ /* 0x000f620000300800 */
[----:B---3--:R-:W-:-:S05]  /*1f8a0*/  IMAD.X R0, R5, 0x1, R16, P4 ;  /* 0x0000000105007824 */ /* 0x008fca00020e0610 */
[----:B------:R0:W-:Y:S01]  /*1f8b0*/  STL [R1+0x1944], R0 ;  /* 0x0019440001007387 */ /* 0x0001e20000100800 */
[C---:B------:R-:W-:Y:S01]  /*1f8c0*/  IADD3 R3, P4, R12.reuse, R21, RZ ;  /* 0x000000150c037210 */ /* 0x040fe20007f9e0ff */
[----:B0-----:R-:W-:Y:S01]  /*1f8d0*/  IMAD.X R0, R5, 0x1, R19, P5 ;  /* 0x0000000105007824 */ /* 0x001fe200028e0613 */
[----:B------:R-:W-:-:S03]  /*1f8e0*/  IADD3 R2, P5, R12, R14, RZ ;  /* 0x0000000e0c027210 */ /* 0x000fc60007fbe0ff */
[----:B------:R-:W-:Y:S04]  /*1f8f0*/  STL [R1+0x1978], R3 ;  /* 0x0019780301007387 */ /* 0x000fe80000100800 */
[----:B------:R-:W3:Y:S04]  /*1f900*/  LDL.LU R5, [R1+0x2c] ;  /* 0x00002c0001057983 */ /* 0x000ee80000300800 */
[----:B------:R2:W-:Y:S04]  /*1f910*/  STL [R1+0x194c], R0 ;  /* 0x00194c0001007387 */ /* 0x0005e80000100800 */
[----:B------:R-:W-:Y:S04]  /*1f920*/  STL [R1+0x1980], R2 ;  /* 0x0019800201007387 */ /* 0x000fe80000100800 */
[----:B------:R-:W3:Y:S01]  /*1f930*/  LDL.LU R12, [R1+0x360] ;  /* 0x00036000010c7983 */ /* 0x000ee20000300800 */
[----:B--2---:R-:W-:Y:S01]  /*1f940*/  IMAD.X R0, R6, 0x1, R16, P0 ;  /* 0x0000000106007824 */ /* 0x004fe200000e0610 */
        /* <DEDUP_REMOVED lines=121> */
[C---:B------:R-:W-:Y:S01]  /*200e0*/  IADD3 R3, P0, R13.reuse, R21, RZ ;  /* 0x000000150d037210 */ /* 0x040fe20007f1e0ff */
[----:B0-----:R-:W-:Y:S01]  /*200f0*/  IMAD.X R0, R6, 0x1, R19, P1 ;  /* 0x0000000106007824 */ /* 0x001fe200008e0613 */
[----:B------:R-:W-:-:S03]  /*20100*/  IADD3 R2, P1, R13, R14, RZ ;  /* 0x0000000e0d027210 */ /* 0x000fc60007f3e0ff */
[----:B------:R-:W-:Y:S04]  /*20110*/  STL [R1+0x1a48], R3 ;  /* 0x001a480301007387 */ /* 0x000fe80000100800 */
        /* <DEDUP_REMOVED lines=126> */
[----:B------:R-:W-:Y:S01]  /*20900*/  IADD3 R3, P2, R15, R21, RZ ;  /* 0x000000150f037210 */ /* 0x000fe20007f5e0ff */
        /* <DEDUP_REMOVED lines=1685> */
[----:B------:R1:W-:Y:S04]  /*27260*/  STL [R1+0x2590], R2 ;  /* 0x0025900201007387 */ /* 0x0003e80000100800 */
[----:B------:R-:W2:Y:S01]  /*27270*/  LDL.LU R15, [R1+0x608] ;  /* 0x00060800010f7983 */ /* 0x000ea20000300800 */
[----:B0-----:R-:W-:-:S05]  /*27280*/  IMAD.X R0, R8, 0x1, R16, P4 ;  /* 0x0000000108007824 */ /* 0x001fca00020e0610 */
[----:B------:R0:W-:Y:S01]  /*27290*/  STL [R1+0x2564], R0 ;  /* 0x0025640001007387 */ /* 0x0001e20000100800 */
[C---:B-1----:R-:W-:Y:S01]  /*272a0*/  IADD3 R2, P4, R17.reuse, R21, RZ ;  /* 0x0000001511027210 */ /* 0x042fe20007f9e0ff */
[----:B0-----:R-:W-:Y:S02]  /*272b0*/  IMAD.X R0, R8, 0x1, R19, P5 ;  /* 0x0000000108007824 */ /* 0x001fe400028e0613 */
[----:B------:R-:W2:Y:S04]  /*272c0*/  LDL.LU R8, [R1+0x738] ;  /* 0x0007380001087983 */ /* 0x000ea80000300800 */
[----:B------:R0:W-:Y:S04]  /*272d0*/  STL [R1+0x2598], R2 ;  /* 0x0025980201007387 */ /* 0x0001e80000100800 */
[----:B------:R4:W-:Y:S01]  /*272e0*/  STL [R1+0x256c], R0 ;  /* 0x00256c0001007387 */ /* 0x0009e20000100800 */
[----:B0-----:R-:W-:-:S03]  /*272f0*/  IADD3 R2, P5, R17, R14, RZ ;  /* 0x0000000e11027210 */ /* 0x001fc60007fbe0ff */
[----:B------:R-:W2:Y:S04]  /*27300*/  LDL.LU R17, [R1+0x610] ;  /* 0x0006100001117983 */ /* 0x000ea80000300800 */
[----:B------:R0:W-:Y:S01]  /*27310*/  STL [R1+0x25a0], R2 ;  /* 0x0025a00201007387 */ /* 0x0001e20000100800 */
[----:B----4-:R-:W-:-:S05]  /*27320*/  IMAD.X R0, R4, 0x1, R16, P0 ;  /* 0x0000000104007824 */ /* 0x010fca00000e0610 */
[----:B------:R1:W-:Y:S01]  /*27330*/  STL [R1+0x2574], R0 ;  /* 0x0025740001007387 */ /* 0x0003e20000100800 */
[C---:B0-----:R-:W-:Y:S01]  /*27340*/  IADD3 R2, P0, R9.reuse, R21, RZ ;  /* 0x0000001509027210 */ /* 0x041fe20007f1e0ff */
[----:B-1----:R-:W-:Y:S02]  /*27350*/  IMAD.X R0, R4, 0x1, R19, P1 ;  /* 0x0000000104007824 */ /* 0x002fe400008e0613 */
[----:B------:R-:W4:Y:S04]  /*27360*/  LDL.LU R4, [R1+0x73c] ;  /* 0x00073c0001047983 */ /* 0x000f280000300800 */
[----:B------:R0:W-:Y:S04]  /*27370*/  STL [R1+0x25a8], R2 ;  /* 0x0025a80201007387 */ /* 0x0001e80000100800 */
[----:B------:R5:W-:Y:S01]  /*27380*/  STL [R1+0x257c], R0 ;  /* 0x00257c0001007387 */ /* 0x000be20000100800 */
[----:B0-----:R-:W-:-:S03]  /*27390*/  IADD3 R2, P1, R9, R14, RZ ;  /* 0x0000000e09027210 */ /* 0x001fc60007f3e0ff */
[----:B------:R-:W4:Y:S04]  /*273a0*/  LDL.LU R9, [R1+0x618] ;  /* 0x0006180001097983 */ /* 0x000f280000300800 */
[----:B------:R0:W-:Y:S01]  /*273b0*/  STL [R1+0x25b0], R2 ;  /* 0x0025b00201007387 */ /* 0x0001e20000100800 */
[----:B-----5:R-:W-:-:S05]  /*273c0*/  IMAD.X R0, R10, 0x1, R16, P2 ;  /* 0x000000010a007824 */ /* 0x020fca00010e0610 */
[----:B------:R1:W-:Y:S01]  /*273d0*/  STL [R1+0x2584], R0 ;  /* 0x0025840001007387 */ /* 0x0003e20000100800 */
[C---:B0-----:R-:W-:Y:S01]  /*273e0*/  IADD3 R2, P2, R11.reuse, R21, RZ ;  /* 0x000000150b027210 */ /* 0x041fe20007f5e0ff */
[----:B-1----:R-:W-:Y:S02]  /*273f0*/  IMAD.X R0, R10, 0x1, R19, P3 ;  /* 0x000000010a007824 */ /* 0x002fe400018e0613 */
[----:B------:R-:W5:Y:S04]  /*27400*/  LDL.LU R10, [R1+0x740] ;  /* 0x00074000010a7983 */ /* 0x000f680000300800 */
[----:B------:R0:W-:Y:S04]  /*27410*/  STL [R1+0x25b8], R2 ;  /* 0x0025b80201007387 */ /* 0x0001e80000100800 */
[----:B------:R3:W-:Y:S01]  /*27420*/  STL [R1+0x258c], R0 ;  /* 0x00258c0001007387 */ /* 0x0007e20000100800 */
[----:B0-----:R-:W-:-:S03]  /*27430*/  IADD3 R2, P3, R11, R14, RZ ;  /* 0x0000000e0b027210 */ /* 0x001fc60007f7e0ff */
[----:B------:R-:W5:Y:S01]  /*27440*/  LDL.LU R11, [R1+0x61c] ;  /* 0x00061c00010b7983 */ /* 0x000f620000300800 */
[----:B---3--:R-:W-:-:S03]  /*27450*/  IMAD.X R0, R5, 0x1, R16, P4 ;  /* 0x0000000105007824 */ /* 0x008fc600020e0610 */
[----:B------:R0:W-:Y:S04]  /*27460*/  STL [R1+0x25c0], R2 ;  /* 0x0025c00201007387 */ /* 0x0001e80000100800 */
[----:B------:R1:W-:Y:S01]  /*27470*/  STL [R1+0x2594], R0 ;  /* 0x0025940001007387 */ /* 0x0003e20000100800 */
[C---:B0-----:R-:W-:Y:S01]  /*27480*/  IADD3 R2, P4, R12.reuse, R21, RZ ;  /* 0x000000150c027210 */ /* 0x041fe20007f9e0ff */
[----:B-1----:R-:W-:Y:S02]  /*27490*/  IMAD.X R0, R5, 0x1, R19, P5 ;  /* 0x0000000105007824 */ /* 0x002fe400028e0613 */
[----:B------:R-:W3:Y:S04]  /*274a0*/  LDL.LU R5, [R1+0x744] ;  /* 0x0007440001057983 */ /* 0x000ee80000300800 */
[----:B------:R0:W-:Y:S04]  /*274b0*/  STL [R1+0x25c8], R2 ;  /* 0x0025c80201007387 */ /* 0x0001e80000100800 */
[----:B------:R2:W-:Y:S01]  /*274c0*/  STL [R1+0x259c], R0 ;  /* 0x00259c0001007387 */ /* 0x0005e20000100800 */
[----:B0-----:R-:W-:-:S03]  /*274d0*/  IADD3 R2, P5, R12, R14, RZ ;  /* 0x0000000e0c027210 */ /* 0x001fc60007fbe0ff */
[----:B------:R-:W3:Y:S01]  /*274e0*/  LDL.LU R12, [R1+0x624] ;  /* 0x00062400010c7983 */ /* 0x000ee20000300800 */
[----:B--2---:R-:W-:-:S03]  /*274f0*/  IMAD.X R0, R6, 0x1, R16, P0 ;  /* 0x0000000106007824 */ /* 0x004fc600000e0610 */
[----:B------:R0:W-:Y:S04]  /*27500*/  STL [R1+0x25d0], R2 ;  /* 0x0025d00201007387 */ /* 0x0001e80000100800 */
[----:B------:R1:W-:Y:S01]  /*27510*/  STL [R1+0x25a4], R0 ;  /* 0x0025a40001007387 */ /* 0x0003e20000100800 */
[C---:B------:R-:W-:Y:S01]  /*27520*/  IADD3 R3, P0, R13.reuse, R21, RZ ;  /* 0x000000150d037210 */ /* 0x040fe20007f1e0ff */
[----:B0-----:R-:W-:Y:S01]  /*27530*/  IMAD.X R2, R6, 0x1, R19, P1 ;  /* 0x0000000106027824 */ /* 0x001fe200008e0613 */
[----:B-1----:R-:W-:-:S03]  /*27540*/  IADD3 R0, P1, R13, R14, RZ ;  /* 0x0000000e0d007210 */ /* 0x002fc60007f3e0ff */
[----:B------:R-:W-:Y:S04]  /*27550*/  STL [R1+0x25d8], R3 ;  /* 0x0025d80301007387 */ /* 0x000fe80000100800 */
[----:B------:R-:W2:Y:S04]  /*27560*/  LDL.LU R13, [R1+0x748] ;  /* 0x00074800010d7983 */ /* 0x000ea80000300800 */
[----:B------:R0:W-:Y:S04]  /*27570*/  STL [R1+0x25ac], R2 ;  /* 0x0025ac0201007387 */ /* 0x0001e80000100800 */
[----:B------:R1:W-:Y:S04]  /*27580*/  STL [R1+0x25e0], R0 ;  /* 0x0025e00001007387 */ /* 0x0003e80000100800 */
[----:B------:R-:W2:Y:S01]  /*27590*/  LDL.LU R6, [R1+0x628] ;  /* 0x0006280001067983 */ /* 0x000ea20000300800 */
[----:B0-----:R-:W-:-:S02]  /*275a0*/  IMAD.X R2, R7, 0x1, R16, P2 ;  /* 0x0000000107027824 */ /* 0x001fc400010e0610 */
[----:B------:R-:W-:-:S03]  /*275b0*/  IMAD.X R3, R7, 0x1, R19, P3 ;  /* 0x0000000107037824 */ /* 0x000fc600018e0613 */
[----:B------:R0:W-:Y:S01]  /*275c0*/  STL [R1+0x25b4], R2 ;  /* 0x0025b40201007387 */ /* 0x0001e20000100800 */
[C---:B-1----:R-:W-:Y:S02]  /*275d0*/  IADD3 R0, P2, R15.reuse, R21, RZ ;  /* 0x000000150f007210 */ /* 0x042fe40007f5e0ff */
[----:B0-----:R-:W-:-:S03]  /*275e0*/  IADD3 R2, P3, R15, R14, RZ ;  /* 0x0000000e0f027210 */ /* 0x001fc60007f7e0ff */
[----:B------:R0:W-:Y:S04]  /*275f0*/  STL [R1+0x25e8], R0 ;  /* 0x0025e80001007387 */ /* 0x0001e80000100800 */
[----:B------:R1:W-:Y:S04]  /*27600*/  STL [R1+0x25bc], R3 ;  /* 0x0025bc0301007387 */ /* 0x0003e80000100800 */
[----:B------:R-:W2:Y:S04]  /*27610*/  LDL.LU R15, [R1+0x74c] ;  /* 0x00074c00010f7983 */ /* 0x000ea80000300800 */
[----:B------:R-:W-:Y:S01]  /*27620*/  STL [R1+0x25f0], R2 ;  /* 0x0025f00201007387 */ /* 0x000fe20000100800 */
[----:B0-----:R-:W-:-:S03]  /*27630*/  IMAD.X R0, R8, 0x1, R16, P4 ;  /* 0x0000000108007824 */ /* 0x001fc600020e0610 */
[----:B------:R-:W2:Y:S01]  /*27640*/  LDL.LU R7, [R1+0x630] ;  /* 0x0006300001077983 */ /* 0x000ea20000300800 */
[----:B-1----:R-:W-:-:S03]  /*27650*/  IMAD.X R3, R8, 0x1, R19, P5 ;  /* 0x0000000108037824 */ /* 0x002fc600028e0613 */
[----:B------:R0:W-:Y:S02]  /*27660*/  STL [R1+0x25c4], R0 ;  /* 0x0025c40001007387 */ /* 0x0001e40000100800 */
[C---:B0-----:R-:W-:Y:S02]  /*27670*/  IADD3 R0, P4, R17.reuse, R21, RZ ;  /* 0x0000001511007210 */ /* 0x041fe40007f9e0ff */
[----:B------:R-:W-:-:S03]  /*27680*/  IADD3 R2, P5, R17, R14, RZ ;  /* 0x0000000e11027210 */ /* 0x000fc60007fbe0ff */
[----:B------:R4:W-:Y:S04]  /*27690*/  STL [R1+0x25f8], R0 ;  /* 0x0025f80001007387 */ /* 0x0009e80000100800 */
[----:B------:R0:W-:Y:S04]  /*276a0*/  STL [R1+0x25cc], R3 ;  /* 0x0025cc0301007387 */ /* 0x0001e80000100800 */
[----:B------:R-:W2:Y:S04]  /*276b0*/  LDL.LU R17, [R1+0x750] ;  /* 0x0007500001117983 */ /* 0x000ea80000300800 */
[----:B------:R-:W-:Y:S04]  /*276c0*/  STL [R1+0x2600], R2 ;  /* 0x0026000201007387 */ /* 0x000fe80000100800 */
[----:B------:R-:W2:Y:S01]  /*276d0*/  LDL.LU R8, [R1+0x638] ;  /* 0x0006380001087983 */ /* 0x000ea20000300800 */
[----:B----4-:R-:W-:-:S02]  /*276e0*/  IMAD.X R0, R4, 0x1, R16, P0 ;  /* 0x0000000104007824 */ /* 0x010fc400000e0610 */
[----:B0-----:R-:W-:-:S03]  /*276f0*/  IMAD.X R3, R4, 0x1, R19, P1 ;  /* 0x0000000104037824 */ /* 0x001fc600008e0613 */
[----:B------:R0:W-:Y:S02]  /*27700*/  STL [R1+0x25d4], R0 ;  /* 0x0025d40001007387 */ /* 0x0001e40000100800 */
[C---:B0-----:R-:W-:Y:S02]  /*27710*/  IADD3 R0, P0, R9.reuse, R21, RZ ;  /* 0x0000001509007210 */ /* 0x041fe40007f1e0ff */
[----:B------:R-:W-:-:S03]  /*27720*/  IADD3 R2, P1, R9, R14, RZ ;  /* 0x0000000e09027210 */ /* 0x000fc60007f3e0ff */
[----:B------:R-:W-:Y:S04]  /*27730*/  STL [R1+0x2608], R0 ;  /* 0x0026080001007387 */ /* 0x000fe80000100800 */
[----:B------:R0:W-:Y:S04]  /*27740*/  STL [R1+0x25dc], R3 ;  /* 0x0025dc0301007387 */ /* 0x0001e80000100800 */
[----:B------:R-:W4:Y:S04]  /*27750*/  LDL.LU R9, [R1+0x754] ;  /* 0x0007540001097983 */ /* 0x000f280000300800 */
[----:B------:R-:W-:Y:S04]  /*27760*/  STL [R1+0x2610], R2 ;  /* 0x0026100201007387 */ /* 0x000fe80000100800 */
[----:B0-----:R-:W4:Y:S01]  /*27770*/  LDL.LU R3, [R1+0x63c] ;  /* 0x00063c0001037983 */ /* 0x001f220000300800 */
[----:B-----5:R-:W-:-:S02]  /*27780*/  IMAD.X R0, R10, 0x1, R16, P2 ;  /* 0x000000010a007824 */ /* 0x020fc400010e0610 */
[----:B------:R-:W-:-:S03]  /*27790*/  IMAD.X R4, R10, 0x1, R19, P3 ;  /* 0x000000010a047824 */ /* 0x000fc600018e0613 */
[----:B------:R0:W-:Y:S02]  /*277a0*/  STL [R1+0x25e4], R0 ;  /* 0x0025e40001007387 */ /* 0x0001e40000100800 */
[C---:B0-----:R-:W-:Y:S02]  /*277b0*/  IADD3 R0, P2, R11.reuse, R21, RZ ;  /* 0x000000150b007210 */ /* 0x041fe40007f5e0ff */
[----:B------:R-:W-:-:S03]  /*277c0*/  IADD3 R2, P3, R11, R14, RZ ;  /* 0x0000000e0b027210 */ /* 0x000fc60007f7e0ff */
[----:B------:R3:W-:Y:S04]  /*277d0*/  STL [R1+0x2618], R0 ;  /* 0x0026180001007387 */ /* 0x0007e80000100800 */
[----:B------:R-:W-:Y:S04]  /*277e0*/  STL [R1+0x25ec], R4 ;  /* 0x0025ec0401007387 */ /* 0x000fe80000100800 */
[----:B------:R-:W5:Y:S04]  /*277f0*/  LDL.LU R10, [R1+0x758] ;  /* 0x00075800010a7983 */ /* 0x000f680000300800 */
[----:B------:R0:W-:Y:S01]  /*27800*/  STL [R1+0x2620], R2 ;  /* 0x0026200201007387 */ /* 0x0001e20000100800 */
[----:B---3--:R-:W-:-:S03]  /*27810*/  IMAD.X R0, R5, 0x1, R16, P4 ;  /* 0x0000000105007824 */ /* 0x008fc600020e0610 */
[----:B------:R-:W3:Y:S04]  /*27820*/  LDL.LU R11, [R1+0x644] ;  /* 0x00064400010b7983 */ /* 0x000ee80000300800 */
[----:B------:R1:W-:Y:S01]  /*27830*/  STL [R1+0x25f4], R0 ;  /* 0x0025f40001007387 */ /* 0x0003e20000100800 */
[----:B0-----:R-:W-:Y:S01]  /*27840*/  IMAD.X R2, R5, 0x1, R19, P5 ;  /* 0x0000000105027824 */ /* 0x001fe200028e0613 */
[C---:B------:R-:W-:Y:S02]  /*27850*/  IADD3 R4, P4, R12.reuse, R21, RZ ;  /* 0x000000150c047210 */ /* 0x040fe40007f9e0ff */
[----:B-1----:R-:W-:-:S03]  /*27860*/  IADD3 R0, P5, R12, R14, RZ ;  /* 0x0000000e0c007210 */ /* 0x002fc60007fbe0ff */
[----:B------:R0:W-:Y:S04]  /*27870*/  STL [R1+0x2628], R4 ;  /* 0x0026280401007387 */ /* 0x0001e80000100800 */
[----:B0-----:R-:W3:Y:S04]  /*27880*/  LDL.LU R4, [R1+0x75c] ;  /* 0x00075c0001047983 */ /* 0x001ee80000300800 */
[----:B------:R2:W-:Y:S04]  /*27890*/  STL [R1+0x25fc], R2 ;  /* 0x0025fc0201007387 */ /* 0x0005e80000100800 */
[----:B------:R0:W-:Y:S04]  /*278a0*/  STL [R1+0x2630], R0 ;  /* 0x0026300001007387 */ /* 0x0001e80000100800 */
[----:B------:R-:W3:Y:S01]  /*278b0*/  LDL.LU R12, [R1+0x648] ;  /* 0x00064800010c7983 */ /* 0x000ee20000300800 */
[----:B--2---:R-:W-:-:S05]  /*278c0*/  IMAD.X R2, R13, 0x1, R16, P0 ;  /* 0x000000010d027824 */ /* 0x004fca00000e0610 */
[----:B------:R1:W-:Y:S01]  /*278d0*/  STL [R1+0x2604], R2 ;  /* 0x0026040201007387 */ /* 0x0003e20000100800 */
[C---:B0-----:R-:W-:Y:S01]  /*278e0*/  IADD3 R0, P0, R6.reuse, R21, RZ ;  /* 0x0000001506007210 */ /* 0x041fe20007f1e0ff */
[----:B-1----:R-:W-:Y:S02]  /*278f0*/  IMAD.X R2, R13, 0x1, R19, P1 ;  /* 0x000000010d027824 */ /* 0x002fe400008e0613 */
[----:B------:R-:W2:Y:S04]  /*27900*/  LDL.LU R13, [R1+0x760] ;  /* 0x00076000010d7983 */ /* 0x000ea80000300800 */
[----:B------:R0:W-:Y:S04]  /*27910*/  STL [R1+0x2638], R0 ;  /* 0x0026380001007387 */ /* 0x0001e80000100800 */
[----:B------:R1:W-:Y:S04]  /*27920*/  STL [R1+0x260c], R2 ;  /* 0x00260c0201007387 */ /* 0x0003e80000100800 */
[----:B------:R-:W2:Y:S01]  /*27930*/  LDL.LU R5, [R1+0x650] ;  /* 0x0006500001057983 */ /* 0x000ea20000300800 */
[----:B0-----:R-:W-:Y:S01]  /*27940*/  IADD3 R0, P1, R6, R14, RZ ;  /* 0x0000000e06007210 */ /* 0x001fe20007f3e0ff */
[----:B------:R-:W-:-:S04]  /*27950*/  IMAD.X R6, R15, 0x1, R16, P2 ;  /* 0x000000010f067824 */ /* 0x000fc800010e0610 */
[----:B------:R0:W-:Y:S01]  /*27960*/  STL [R1+0x2640], R0 ;  /* 0x0026400001007387 */ /* 0x0001e20000100800 */
[----:B-1----:R-:W-:-:S03]  /*27970*/  IADD3 R2, P2, R7, R21, RZ ;  /* 0x0000001507027210 */ /* 0x002fc60007f5e0ff */
[----:B------:R1:W-:Y:S01]  /*27980*/  STL [R1+0x2614], R6 ;  /* 0x0026140601007387 */ /* 0x0003e20000100800 */
[----:B0-----:R-:W-:-:S03]  /*27990*/  IMAD.X R0, R15, 0x1, R19, P3 ;  /* 0x000000010f007824 */ /* 0x001fc600018e0613 */
[----:B-1----:R-:W2:Y:S04]  /*279a0*/  LDL.LU R6, [R1+0x764] ;  /* 0x0007640001067983 */ /* 0x002ea80000300800 */
[----:B------:R-:W-:Y:S04]  /*279b0*/  STL [R1+0x2648], R2 ;  /* 0x0026480201007387 */ /* 0x000fe80000100800 */
[----:B------:R-:W2:Y:S04]  /*279c0*/  LDL.LU R15, [R1+0x658] ;  /* 0x00065800010f7983 */ /* 0x000ea80000300800 */
[----:B------:R0:W-:Y:S02]  /*279d0*/  STL [R1+0x261c], R0 ;  /* 0x00261c0001007387 */ /* 0x0001e40000100800 */
[----:B0-----:R-:W-:Y:S01]  /*279e0*/  IADD3 R0, P3, R7, R14, RZ ;  /* 0x0000000e07007210 */ /* 0x001fe20007f7e0ff */
[----:B------:R-:W-:Y:S01]  /*279f0*/  IMAD.X R7, R17, 0x1, R16, P4 ;  /* 0x0000000111077824 */ /* 0x000fe200020e0610 */
[----:B------:R-:W-:-:S03]  /*27a00*/  IADD3 R2, P4, R8, R21, RZ ;  /* 0x0000001508027210 */ /* 0x000fc60007f9e0ff */
[----:B------:R0:W-:Y:S04]  /*27a10*/  STL [R1+0x2650], R0 ;  /* 0x0026500001007387 */ /* 0x0001e80000100800 */
[----:B------:R1:W-:Y:S01]  /*27a20*/  STL [R1+0x2624], R7 ;  /* 0x0026240701007387 */ /* 0x0003e20000100800 */
[----:B0-----:R-:W-:-:S03]  /*27a30*/  IMAD.X R0, R17, 0x1, R19, P5 ;  /* 0x0000000111007824 */ /* 0x001fc600028e0613 */
[----:B------:R-:W2:Y:S04]  /*27a40*/  LDL.LU R17, [R1+0x768] ;  /* 0x0007680001117983 */ /* 0x000ea80000300800 */
[----:B------:R-:W-:Y:S04]  /*27a50*/  STL [R1+0x2658], R2 ;  /* 0x0026580201007387 */ /* 0x000fe80000100800 */
[----:B-1----:R-:W2:Y:S04]  /*27a60*/  LDL.LU R7, [R1+0x65c] ;  /* 0x00065c0001077983 */ /* 0x002ea80000300800 */
[----:B------:R0:W-:Y:S02]  /*27a70*/  STL [R1+0x262c], R0 ;  /* 0x00262c0001007387 */ /* 0x0001e40000100800 */
[----:B0-----:R-:W-:-:S05]  /*27a80*/  IADD3 R0, P5, R8, R14, RZ ;  /* 0x0000000e08007210 */ /* 0x001fca0007fbe0ff */
[----:B------:R0:W-:Y:S01]  /*27a90*/  STL [R1+0x2660], R0 ;  /* 0x0026600001007387 */ /* 0x0001e20000100800 */
[C---:B----4-:R-:W-:Y:S02]  /*27aa0*/  IMAD.X R8, R9.reuse, 0x1, R16, P0 ;  /* 0x0000000109087824 */ /* 0x050fe400000e0610 */
[----:B0-----:R-:W-:-:S03]  /*27ab0*/  IMAD.X R0, R9, 0x1, R19, P1 ;  /* 0x0000000109007824 */ /* 0x001fc600008e0613 */
[----:B------:R0:W-:Y:S01]  /*27ac0*/  STL [R1+0x2634], R8 ;  /* 0x0026340801007387 */ /* 0x0001e20000100800 */
[----:B------:R-:W-:-:S03]  /*27ad0*/  IADD3 R2, P0, R3, R21, RZ ;  /* 0x0000001503027210 */ /* 0x000fc60007f1e0ff */
[----:B0-----:R-:W4:Y:S04]  /*27ae0*/  LDL.LU R8, [R1+0x76c] ;  /* 0x00076c0001087983 */ /* 0x001f280000300800 */
[----:B------:R-:W-:Y:S04]  /*27af0*/  STL [R1+0x2668], R2 ;  /* 0x0026680201007387 */ /* 0x000fe80000100800 */
[----:B------:R-:W4:Y:S04]  /*27b00*/  LDL.LU R9, [R1+0x664] ;  /* 0x0006640001097983 */ /* 0x000f280000300800 */
[----:B------:R0:W-:Y:S02]  /*27b10*/  STL [R1+0x263c], R0 ;  /* 0x00263c0001007387 */ /* 0x0001e40000100800 */
[----:B0-----:R-:W-:Y:S01]  /*27b20*/  IADD3 R0, P1, R3, R14, RZ ;  /* 0x0000000e03007210 */ /* 0x001fe20007f3e0ff */
[----:B-----5:R-:W-:-:S04]  /*27b30*/  IMAD.X R3, R10, 0x1, R16, P2 ;  /* 0x000000010a037824 */ /* 0x020fc800010e0610 */
[----:B------:R0:W-:Y:S04]  /*27b40*/  STL [R1+0x2670], R0 ;  /* 0x0026700001007387 */ /* 0x0001e80000100800 */
[----:B------:R-:W-:Y:S01]  /*27b50*/  STL [R1+0x2644], R3 ;  /* 0x0026440301007387 */ /* 0x000fe20000100800 */
[C---:B---3--:R-:W-:Y:S01]  /*27b60*/  IADD3 R2, P2, R11.reuse, R21, RZ ;  /* 0x000000150b027210 */ /* 0x048fe20007f5e0ff */
[----:B0-----:R-:W-:Y:S02]  /*27b70*/  IMAD.X R0, R10, 0x1, R19, P3 ;  /* 0x000000010a007824 */ /* 0x001fe400018e0613 */
[----:B------:R-:W3:Y:S04]  /*27b80*/  LDL.LU R10, [R1+0x770] ;  /* 0x00077000010a7983 */ /* 0x000ee80000300800 */
[----:B------:R0:W-:Y:S04]  /*27b90*/  STL [R1+0x2678], R2 ;  /* 0x0026780201007387 */ /* 0x0001e80000100800 */
[----:B------:R1:W-:Y:S01]  /*27ba0*/  STL [R1+0x264c], R0 ;  /* 0x00264c0001007387 */ /* 0x0003e20000100800 */
[----:B0-----:R-:W-:-:S03]  /*27bb0*/  IADD3 R2, P3, R11, R14, RZ ;  /* 0x0000000e0b027210 */ /* 0x001fc60007f7e0ff */
[----:B------:R-:W5:Y:S04]  /*27bc0*/  LDL.LU R11, [R1+0x668] ;  /* 0x00066800010b7983 */ /* 0x000f680000300800 */
[----:B------:R0:W-:Y:S01]  /*27bd0*/  STL [R1+0x2680], R2 ;  /* 0x0026800201007387 */ /* 0x0001e20000100800 */
[C---:B-1----:R-:W-:Y:S02]  /*27be0*/  IMAD.X R0, R4.reuse, 0x1, R16, P4 ;  /* 0x0000000104007824 */ /* 0x042fe400020e0610 */
[----:B------:R-:W-:-:S03]  /*27bf0*/  IMAD.X R3, R4, 0x1, R19, P5 ;  /* 0x0000000104037824 */ /* 0x000fc600028e0613 */
[----:B------:R1:W-:Y:S01]  /*27c00*/  STL [R1+0x2654], R0 ;  /* 0x0026540001007387 */ /* 0x0003e20000100800 */
[C---:B0-----:R-:W-:Y:S02]  /*27c10*/  IADD3 R2, P4, R12.reuse, R21, RZ ;  /* 0x000000150c027210 */ /* 0x041fe40007f9e0ff */
[----:B-1----:R-:W-:-:S03]  /*27c20*/  IADD3 R0, P5, R12, R14, RZ ;  /* 0x0000000e0c007210 */ /* 0x002fc60007fbe0ff */
[----:B------:R2:W-:Y:S04]  /*27c30*/  STL [R1+0x2688], R2 ;  /* 0x0026880201007387 */ /* 0x0005e80000100800 */
[----:B------:R-:W-:Y:S04]  /*27c40*/  STL [R1+0x265c], R3 ;  /* 0x00265c0301007387 */ /* 0x000fe80000100800 */
[----:B------:R-:W5:Y:S01]  /*27c50*/  LDL.LU R12, [R1+0x774] ;  /* 0x00077400010c7983 */ /* 0x000f620000300800 */
[----:B--2---:R-:W-:-:S03]  /*27c60*/  IMAD.X R2, R13, 0x1, R16, P0 ;  /* 0x000000010d027824 */ /* 0x004fc600000e0610 */
[----:B------:R0:W-:Y:S04]  /*27c70*/  STL [R1+0x2690], R0 ;  /* 0x0026900001007387 */ /* 0x0001e80000100800 */
[----:B------:R1:W-:Y:S01]  /*27c80*/  STL [R1+0x2664], R2 ;  /* 0x0026640201007387 */ /* 0x0003e20000100800 */
[----:B0-----:R-:W-:Y:S01]  /*27c90*/  IADD3 R0, P0, R5, R21, RZ ;  /* 0x0000001505007210 */ /* 0x001fe20007f1e0ff */
[----:B-1----:R-:W-:Y:S02]  /*27ca0*/  IMAD.X R2, R13, 0x1, R19, P1 ;  /* 0x000000010d027824 */ /* 0x002fe400008e0613 */
[----:B------:R-:W2:Y:S04]  /*27cb0*/  LDL.LU R13, [R1+0x670] ;  /* 0x00067000010d7983 */ /* 0x000ea80000300800 */
[----:B------:R0:W-:Y:S04]  /*27cc0*/  STL [R1+0x2698], R0 ;  /* 0x0026980001007387 */ /* 0x0001e80000100800 */
[----:B------:R1:W-:Y:S01]  /*27cd0*/  STL [R1+0x266c], R2 ;  /* 0x00266c0201007387 */ /* 0x0003e20000100800 */
[----:B0-----:R-:W-:Y:S01]  /*27ce0*/  IADD3 R0, P1, R5, R14, RZ ;  /* 0x0000000e05007210 */ /* 0x001fe20007f3e0ff */
[----:B-1----:R-:W-:-:S04]  /*27cf0*/  IMAD.X R2, R6, 0x1, R16, P2 ;  /* 0x0000000106027824 */ /* 0x002fc800010e0610 */
[----:B------:R0:W-:Y:S01]  /*27d00*/  STL [R1+0x26a0], R0 ;  /* 0x0026a00001007387 */ /* 0x0001e20000100800 */
[----:B------:R-:W-:-:S03]  /*27d10*/  IADD3 R3, P2, R15, R21, RZ ;  /* 0x000000150f037210 */ /* 0x000fc60007f5e0ff */
[----:B------:R1:W-:Y:S01]  /*27d20*/  STL [R1+0x2674], R2 ;  /* 0x0026740201007387 */ /* 0x0003e20000100800 */
[----:B0-----:R-:W-:-:S03]  /*27d30*/  IMAD.X R0, R6, 0x1, R19, P3 ;  /* 0x0000000106007824 */ /* 0x001fc600018e0613 */
[----:B------:R-:W-:Y:S04]  /*27d40*/  STL [R1+0x26a8], R3 ;  /* 0x0026a80301007387 */ /* 0x000fe80000100800 */
[----:B------:R-:W2:Y:S01]  /*27d50*/  LDL.LU R18, [R1+0x778] ;  /* 0x0007780001127983 */ /* 0x000ea20000300800 */
[----:B-1----:R-:W-:-:S03]  /*27d60*/  IADD3 R2, P3, R15, R14, RZ ;  /* 0x0000000e0f027210 */ /* 0x002fc60007f7e0ff */
[----:B------:R0:W-:Y:S04]  /*27d70*/  STL [R1+0x267c], R0 ;  /* 0x00267c0001007387 */ /* 0x0001e80000100800 */
[----:B0-----:R-:W2:Y:S04]  /*27d80*/  LDL.LU R0, [R1+0x678] ;  /* 0x0006780001007983 */ /* 0x001ea80000300800 */
[----:B------:R0:W-:Y:S01]  /*27d90*/  STL [R1+0x26b0], R2 ;  /* 0x0026b00201007387 */ /* 0x0001e20000100800 */
[----:B------:R-:W-:-:S05]  /*27da0*/  IMAD.X R4, R17, 0x1, R16, P4 ;  /* 0x0000000111047824 */ /* 0x000fca00020e0610 */
[----:B------:R1:W-:Y:S01]  /*27db0*/  STL [R1+0x2684], R4 ;  /* 0x0026840401007387 */ /* 0x0003e20000100800 */
[----:B------:R-:W-:-:S03]  /*27dc0*/  IADD3 R3, P4, R7, R21, RZ ;  /* 0x0000001507037210 */ /* 0x000fc60007f9e0ff */
[----:B------:R-:W2:Y:S01]  /*27dd0*/  LDL.LU R15, [R1+0x77c] ;  /* 0x00077c00010f7983 */ /* 0x000ea20000300800 */
[----:B0-----:R-:W-:-:S03]  /*27de0*/  IMAD.X R2, R17, 0x1, R19, P5 ;  /* 0x0000000111027824 */ /* 0x001fc600028e0613 */
[----:B------:R-:W-:Y:S04]  /*27df0*/  STL [R1+0x26b8], R3 ;  /* 0x0026b80301007387 */ /* 0x000fe80000100800 */
[----:B------:R-:W2:Y:S01]  /*27e00*/  LDL.LU R17, [R1+0x67c] ;  /* 0x00067c0001117983 */ /* 0x000ea20000300800 */
[----:B-1----:R-:W-:-:S03]  /*27e10*/  IADD3 R4, P5, R7, R14, RZ ;  /* 0x0000000e07047210 */ /* 0x002fc60007fbe0ff */
[----:B------:R4:W-:Y:S04]  /*27e20*/  STL [R1+0x268c], R2 ;  /* 0x00268c0201007387 */ /* 0x0009e80000100800 */
[----:B------:R0:W-:Y:S01]  /*27e30*/  STL [R1+0x26c0], R4 ;  /* 0x0026c00401007387 */ /* 0x0001e20000100800 */
[C---:B----4-:R-:W-:Y:S02]  /*27e40*/  IMAD.X R2, R8.reuse, 0x1, R16, P0 ;  /* 0x0000000108027824 */ /* 0x050fe400000e0610 */
[----:B0-----:R-:W-:-:S03]  /*27e50*/  IMAD.X R4, R8, 0x1, R19, P1 ;  /* 0x0000000108047824 */ /* 0x001fc600008e0613 */
[----:B------:R0:W-:Y:S01]  /*27e60*/  STL [R1+0x2694], R2 ;  /* 0x0026940201007387 */ /* 0x0001e20000100800 */
[C---:B------:R-:W-:Y:S02]  /*27e70*/  IADD3 R3, P0, R9.reuse, R21, RZ ;  /* 0x0000001509037210 */ /* 0x040fe40007f1e0ff */
[----:B------:R-:W-:Y:S01]  /*27e80*/  IADD3 R5, P1, R9, R14, RZ ;  /* 0x0000000e09057210 */ /* 0x000fe20007f3e0ff */
[----:B0-----:R-:W4:Y:S04]  /*27e90*/  LDL.LU R2, [R1+0x780] ;  /* 0x0007800001027983 */ /* 0x001f280000300800 */
[----:B------:R0:W-:Y:S04]  /*27ea0*/  STL [R1+0x26c8], R3 ;  /* 0x0026c80301007387 */ /* 0x0001e80000100800 */
[----:B0-----:R-:W4:Y:S04]  /*27eb0*/  LDL.LU R3, [R1+0x684] ;  /* 0x0006840001037983 */ /* 0x001f280000300800 */
[----:B------:R0:W-:Y:S01]  /*27ec0*/  STL [R1+0x269c], R4 ;  /* 0x00269c0401007387 */ /* 0x0001e20000100800 */
[----:B---3--:R-:W-:-:S03]  /*27ed0*/  IMAD.X R6, R10, 0x1, R16, P2 ;  /* 0x000000010a067824 */ /* 0x008fc600010e0610 */
[----:B0-----:R-:W3:Y:S04]  /*27ee0*/  LDL.LU R4, [R1+0x784] ;  /* 0x0007840001047983 */ /* 0x001ee80000300800 */
[----:B------:R0:W-:Y:S01]  /*27ef0*/  STL [R1+0x26d0], R5 ;  /* 0x0026d00501007387 */ /* 0x0001e20000100800 */
[----:B------:R-:W-:-:S03]  /*27f00*/  IMAD.X R8, R10, 0x1, R19, P3 ;  /* 0x000000010a087824 */ /* 0x000fc600018e0613 */
[----:B0-----:R-:W3:Y:S01]  /*27f10*/  LDL.LU R5, [R1+0x688] ;  /* 0x0006880001057983 */ /* 0x001ee20000300800 */
[----:B-----5:R-:W-:-:S03]  /*27f20*/  IADD3 R7, P2, R11, R21, RZ ;  /* 0x000000150b077210 */ /* 0x020fc60007f5e0ff */
[----:B------:R0:W-:Y:S01]  /*27f30*/  STL [R1+0x26a4], R6 ;  /* 0x0026a40601007387 */ /* 0x0001e20000100800 */
[----:B------:R-:W-:-:S03]  /*27f40*/  IADD3 R9, P3, R11, R14, RZ ;  /* 0x0000000e0b097210 */ /* 0x000fc60007f7e0ff */
[----:B0-----:R-:W5:Y:S04]  /*27f50*/  LDL.LU R6, [R1+0x788] ;  /* 0x0007880001067983 */ /* 0x001f680000300800 */
[----:B------:R0:W-:Y:S04]  /*27f60*/  STL [R1+0x26d8], R7 ;  /* 0x0026d80701007387 */ /* 0x0001e80000100800 */
[----:B0-----:R-:W5:Y:S04]  /*27f70*/  LDL.LU R7, [R1+0x690] ;  /* 0x0006900001077983 */ /* 0x001f680000300800 */
[----:B------:R0:W-:Y:S01]  /*27f80*/  STL [R1+0x26ac], R8 ;  /* 0x0026ac0801007387 */ /* 0x0001e20000100800 */
[----:B------:R-:W-:-:S02]  /*27f90*/  IMAD.X R10, R12, 0x1, R16, P4 ;  /* 0x000000010c0a7824 */ /* 0x000fc400020e0610 */
[----:B------:R-:W-:Y:S01]  /*27fa0*/  IMAD.X R11, R12, 0x1, R19, P5 ;  /* 0x000000010c0b7824 */ /* 0x000fe200028e0613 */
[----:B0-----:R-:W5:Y:S04]  /*27fb0*/  LDL.LU R8, [R1+0x78c] ;  /* 0x00078c0001087983 */ /* 0x001f680000300800 */
[----:B------:R0:W-:Y:S04]  /*27fc0*/  STL [R1+0x26e0], R9 ;  /* 0x0026e00901007387 */ /* 0x0001e80000100800 */
[----:B0-----:R-:W5:Y:S01]  /*27fd0*/  LDL.LU R9, [R1+0x698] ;  /* 0x0006980001097983 */ /* 0x001f620000300800 */
[----:B--2---:R-:W-:-:S03]  /*27fe0*/  IADD3 R20, P4, R13, R21, RZ ;  /* 0x000000150d147210 */ /* 0x004fc60007f9e0ff */
[----:B------:R0:W-:Y:S04]  /*27ff0*/  STL [R1+0x26b4], R10 ;  /* 0x0026b40a01007387 */ /* 0x0001e80000100800 */
[----:B0-----:R-:W2:Y:S04]  /*28000*/  LDL.LU R10, [R1+0x790] ;  /* 0x00079000010a7983 */ /* 0x001ea80000300800 */
[----:B------:R0:W-:Y:S04]  /*28010*/  STL [R1+0x26e8], R20 ;  /* 0x0026e81401007387 */ /* 0x0001e80000100800 */
[----:B------:R-:W2:Y:S04]  /*28020*/  LDL R12, [R1+0xfa0] ;  /* 0x000fa000010c7983 */ /* 0x000ea80000100800 */
[----:B------:R1:W-:Y:S01]  /*28030*/  STL [R1+0x26bc], R11 ;  /* 0x0026bc0b01007387 */ /* 0x0003e20000100800 */
[----:B0-----:R-:W-:Y:S01]  /*28040*/  IMAD.X R20, R18, 0x1, R16, P0 ;  /* 0x0000000112147824 */ /* 0x001fe200000e0610 */
[----:B-1----:R-:W-:-:S02]  /*28050*/  IADD3 R11, P5, R13, R14, RZ ;  /* 0x0000000e0d0b7210 */ /* 0x002fc40007fbe0ff */
[----:B------:R-:W2:Y:S04]  /*28060*/  LDL R13, [R1+0xf9c] ;  /* 0x000f9c00010d7983 */ /* 0x000ea80000100800 */
[----:B------:R0:W-:Y:S01]  /*28070*/  STL [R1+0x26f0], R11 ;  /* 0x0026f00b01007387 */ /* 0x0001e20000100800 */
[----:B------:R-:W-:-:S03]  /*28080*/  IADD3 R22, P0, R0, R21, RZ ;  /* 0x0000001500167210 */ /* 0x000fc60007f1e0ff */
[----:B0-----:R-:W2:Y:S04]  /*28090*/  LDL.LU R11, [R1+0x794] ;  /* 0x00079400010b7983 */ /* 0x001ea80000300800 */
[----:B------:R0:W-:Y:S04]  /*280a0*/  STL [R1+0x26c4], R20 ;  /* 0x0026c41401007387 */ /* 0x0001e80000100800 */
[----:B------:R-:W-:Y:S01]  /*280b0*/  STL [R1+0x26f8], R22 ;  /* 0x0026f81601007387 */ /* 0x000fe20000100800 */
[----:B0-----:R-:W-:Y:S01]  /*280c0*/  IMAD.X R20, R18, 0x1, R19, P1 ;  /* 0x0000000112147824 */ /* 0x001fe200008e0613 */
[----:B------:R-:W-:Y:S01]  /*280d0*/  IADD3 R18, P1, R0, R14, RZ ;  /* 0x0000000e00127210 */ /* 0x000fe20007f3e0ff */
[----:B------:R-:W-:-:S03]  /*280e0*/  IMAD.X R0, R15, 0x1, R16, P2 ;  /* 0x000000010f007824 */ /* 0x000fc600010e0610 */
[----:B------:R0:W-:Y:S04]  /*280f0*/  STL [R1+0x26cc], R20 ;  /* 0x0026cc1401007387 */ /* 0x0001e80000100800 */
[----:B------:R1:W-:Y:S01]  /*28100*/  STL [R1+0x2700], R18 ;  /* 0x0027001201007387 */ /* 0x0003e20000100800 */
[----:B0-----:R-:W-:-:S03]  /*28110*/  IADD3 R20, P2, R17, R21, RZ ;  /* 0x0000001511147210 */ /* 0x001fc60007f5e0ff */
[----:B------:R0:W-:Y:S01]  /*28120*/  STL [R1+0x26d4], R0 ;  /* 0x0026d40001007387 */ /* 0x0001e20000100800 */
[----:B-1----:R-:W-:-:S03]  /*28130*/  IMAD.X R18, R15, 0x1, R19, P3 ;  /* 0x000000010f127824 */ /* 0x002fc600018e0613 */
[----:B------:R-:W-:Y:S04]  /*28140*/  STL [R1+0x2708], R20 ;  /* 0x0027081401007387 */ /* 0x000fe80000100800 */
[----:B------:R-:W2:Y:S01]  /*28150*/  LDL R15, [R1+0xf98] ;  /* 0x000f9800010f7983 */ /* 0x000ea20000100800 */
[----:B0-----:R-:W-:-:S03]  /*28160*/  IADD3 R0, P3, R17, R14, RZ ;  /* 0x0000000e11007210 */ /* 0x001fc60007f7e0ff */
[----:B------:R4:W-:Y:S04]  /*28170*/  STL [R1+0x26dc], R18 ;  /* 0x0026dc1201007387 */ /* 0x0009e80000100800 */
[----:B------:R-:W2:Y:S04]  /*28180*/  LDL R17, [R1+0xf94] ;  /* 0x000f940001117983 */ /* 0x000ea80000100800 */
[----:B------:R0:W-:Y:S01]  /*28190*/  STL [R1+0x2710], R0 ;  /* 0x0027100001007387 */ /* 0x0001e20000100800 */
[----:B------:R-:W-:Y:S02]  /*281a0*/  USHF.R.S32.HI UR4, URZ, 0x1f, UR51 ;  /* 0x0000001f3f047899 */ /* 0x000fe40008011433 */
[----:B------:R-:W-:Y:S01]  /*281b0*/  USHF.R.S32.HI UR5, URZ, 0x1f, UR53 ;  /* 0x0000001f3f057899 */ /* 0x000fe20008011435 */
[----:B----4-:R-:W-:-:S02]  /*281c0*/  IMAD.X R18, R2, 0x1, R16, P4 ;  /* 0x0000000102127824 */ /* 0x010fc400020e0610 */
[----:B------:R-:W-:-:S03]  /*281d0*/  IMAD.X R2, R2, 0x1, R19, P5 ;  /* 0x0000000102027824 */ /* 0x000fc600028e0613 */
[----:B------:R-:W-:Y:S01]  /*281e0*/  STL [R1+0x26e4], R18 ;  /* 0x0026e41201007387 */ /* 0x000fe20000100800 */
[C---:B0-----:R-:W-:Y:S02]  /*281f0*/  IADD3 R0, P4, R3.reuse, R21, RZ ;  /* 0x0000001503007210 */ /* 0x041fe40007f9e0ff */
[----:B------:R-:W-:-:S03]  /*28200*/  IADD3 R3, P5, R3, R14, RZ ;  /* 0x0000000e03037210 */ /* 0x000fc60007fbe0ff */
[----:B------:R3:W-:Y:S04]  /*28210*/  STL [R1+0x2718], R0 ;  /* 0x0027180001007387 */ /* 0x0007e80000100800 */
[----:B------:R0:W-:Y:S01]  /*28220*/  STL [R1+0x26ec], R2 ;  /* 0x0026ec0201007387 */ /* 0x0001e20000100800 */
[----:B---3--:R-:W-:-:S03]  /*28230*/  IMAD.X R0, R4, 0x1, R16, P0 ;  /* 0x0000000104007824 */ /* 0x008fc600000e0610 */
[----:B------:R1:W-:Y:S04]  /*28240*/  STL [R1+0x271c], R3 ;  /* 0x00271c0301007387 */ /* 0x0003e80000100800 */
[----:B------:R3:W-:Y:S01]  /*28250*/  STL [R1+0x26f4], R0 ;  /* 0x0026f40001007387 */ /* 0x0007e20000100800 */
[C---:B0-----:R-:W-:Y:S01]  /*28260*/  IADD3 R2, P0, R5.reuse, R21, RZ ;  /* 0x0000001505027210 */ /* 0x041fe20007f1e0ff */
[----:B-1----:R-:W-:Y:S01]  /*28270*/  IMAD.X R3, R4, 0x1, R19, P1 ;  /* 0x0000000104037824 */ /* 0x002fe200008e0613 */
[----:B---3--:R-:W-:-:S03]  /*28280*/  IADD3 R0, P1, R5, R14, RZ ;  /* 0x0000000e05007210 */ /* 0x008fc60007f3e0ff */
[----:B------:R5:W-:Y:S04]  /*28290*/  STL [R1+0x2720], R2 ;  /* 0x0027200201007387 */ /* 0x000be80000100800 */
[----:B------:R-:W-:Y:S01]  /*282a0*/  STL [R1+0x26fc], R3 ;  /* 0x0026fc0301007387 */ /* 0x000fe20000100800 */
[----:B-----5:R-:W-:-:S03]  /*282b0*/  IMAD.X R2, R6, 0x1, R16, P2 ;  /* 0x0000000106027824 */ /* 0x020fc600010e0610 */
[----:B------:R0:W-:Y:S04]  /*282c0*/  STL [R1+0x2724], R0 ;  /* 0x0027240001007387 */ /* 0x0001e80000100800 */
[----:B------:R1:W-:Y:S01]  /*282d0*/  STL [R1+0x2704], R2 ;  /* 0x0027040201007387 */ /* 0x0003e20000100800 */
[----:B0-----:R-:W-:Y:S01]  /*282e0*/  IMAD.X R0, R6, 0x1, R19, P3 ;  /* 0x0000000106007824 */ /* 0x001fe200018e0613 */
[C---:B------:R-:W-:Y:S02]  /*282f0*/  IADD3 R3, P2, R7.reuse, R21, RZ ;  /* 0x0000001507037210 */ /* 0x040fe40007f5e0ff */
[----:B-1----:R-:W-:-:S03]  /*28300*/  IADD3 R2, P3, R7, R14, RZ ;  /* 0x0000000e07027210 */ /* 0x002fc60007f7e0ff */
[----:B------:R0:W-:Y:S04]  /*28310*/  STL [R1+0x2728], R3 ;  /* 0x0027280301007387 */ /* 0x0001e80000100800 */
[----:B------:R-:W-:Y:S04]  /*28320*/  STL [R1+0x270c], R0 ;  /* 0x00270c0001007387 */ /* 0x000fe80000100800 */
[----:B------:R1:W-:Y:S01]  /*28330*/  STL [R1+0x272c], R2 ;  /* 0x00272c0201007387 */ /* 0x0003e20000100800 */
[----:B0-----:R-:W-:-:S05]  /*28340*/  IMAD.X R3, R8, 0x1, R16, P4 ;  /* 0x0000000108037824 */ /* 0x001fca00020e0610 */
[----:B------:R0:W-:Y:S01]  /*28350*/  STL [R1+0x2714], R3 ;  /* 0x0027140301007387 */ /* 0x0001e20000100800 */
[----:B-1----:R-:W-:Y:S01]  /*28360*/  IMAD.X R2, R8, 0x1, R19, P5 ;  /* 0x0000000108027824 */ /* 0x002fe200028e0613 */
[C---:B------:R-:W-:Y:S02]  /*28370*/  IADD3 R0, P4, R9.reuse, R21, RZ ;  /* 0x0000001509007210 */ /* 0x040fe40007f9e0ff */
[----:B0-----:R-:W-:-:S03]  /*28380*/  IADD3 R3, P5, R9, R14, RZ ;  /* 0x0000000e09037210 */ /* 0x001fc60007fbe0ff */
[----:B------:R-:W-:Y:S04]  /*28390*/  STL [R1+0x181c], R0 ;  /* 0x00181c0001007387 */ /* 0x000fe80000100800 */
[----:B------:R2:W-:Y:S04]  /*283a0*/  STL [R1+0x1818], R2 ;  /* 0x0018180201007387 */ /* 0x0005e80000100800 */
[----:B------:R0:W-:Y:S01]  /*283b0*/  STL [R1+0x180c], R3 ;  /* 0x00180c0301007387 */ /* 0x0001e20000100800 */
[----:B--2---:R-:W-:Y:S01]  /*283c0*/  IMAD.X R2, R10, 0x1, R16, P0 ;  /* 0x000000010a027824 */ /* 0x004fe200000e0610 */
[----:B------:R-:W-:Y:S01]  /*283d0*/  IADD3 R4, P0, R12, UR51, RZ ;  /* 0x000000330c047c10 */ /* 0x000fe2000ff1e0ff */
[----:B0-----:R-:W-:-:S03]  /*283e0*/  IMAD.X R3, R10, 0x1, R19, P1 ;  /* 0x000000010a037824 */ /* 0x001fc600008e0613 */
[----:B------:R0:W-:Y:S01]  /*283f0*/  STL [R1+0x17fc], R2 ;  /* 0x0017fc0201007387 */ /* 0x0001e20000100800 */
[----:B------:R-:W-:-:S03]  /*28400*/  SHF.R.S32.HI R0, RZ, 0x1f, R9 ;  /* 0x0000001fff007819 */ /* 0x000fc60000011409 */
[----:B------:R-:W-:Y:S04]  /*28410*/  STL [R1+0x1810], R4 ;  /* 0x0018100401007387 */ /* 0x000fe80000100800 */
[----:B------:R1:W-:Y:S01]  /*28420*/  STL [R1+0x1800], R3 ;  /* 0x0018000301007387 */ /* 0x0003e20000100800 */
[----:B0-----:R-:W-:Y:S01]  /*28430*/  IADD3 R2, P1, R13, UR51, RZ ;  /* 0x000000330d027c10 */ /* 0x001fe2000ff3e0ff */
[----:B------:R-:W-:-:S04]  /*28440*/  ULDC UR51, c[0x0][0x238] ;  /* 0x00008e0000337ab9 */ /* 0x000fc80000000800 */
[----:B------:R0:W-:Y:S01]  /*28450*/  STL [R1+0x1814], R2 ;  /* 0x0018140201007387 */ /* 0x0001e20000100800 */
[C---:B-1----:R-:W-:Y:S02]  /*28460*/  IMAD.X R3, R11.reuse, 0x1, R16, P2 ;  /* 0x000000010b037824 */ /* 0x042fe400010e0610 */
[----:B0-----:R-:W-:-:S03]  /*28470*/  IMAD.X R2, R11, 0x1, R19, P3 ;  /* 0x000000010b027824 */ /* 0x001fc600018e0613 */
[----:B------:R0:W-:Y:S04]  /*28480*/  STL [R1+0x1804], R3 ;  /* 0x0018040301007387 */ /* 0x0001e80000100800 */
[----:B------:R1:W-:Y:S01]  /*28490*/  STL [R1+0x1808], R2 ;  /* 0x0018080201007387 */ /* 0x0003e20000100800 */
[C---:B0-----:R-:W-:Y:S02]  /*284a0*/  IMAD.X R3, R0.reuse, 0x1, R16, P4 ;  /* 0x0000000100037824 */ /* 0x041fe400020e0610 */
[----:B-1----:R-:W-:-:S03]  /*284b0*/  IMAD.X R2, R0, 0x1, R19, P5 ;  /* 0x0000000100027824 */ /* 0x002fc600028e0613 */
[----:B------:R-:W-:Y:S04]  /*284c0*/  STL [R1+0x17f8], R3 ;  /* 0x0017f80301007387 */ /* 0x000fe80000100800 */
[----:B------:R0:W-:Y:S02]  /*284d0*/  STL [R1+0x148c], R2 ;  /* 0x00148c0201007387 */ /* 0x0001e40000100800 */
[----:B0-----:R-:W-:-:S05]  /*284e0*/  IADD3.X R2, R15, UR4, RZ, P0, !PT ;  /* 0x000000040f027c10 */ /* 0x001fca00087fe4ff */
[----:B------:R0:W-:Y:S01]  /*284f0*/  STL [R1+0x1490], R2 ;  /* 0x0014900201007387 */ /* 0x0001e20000100800 */
[----:B------:R-:W-:Y:S01]  /*28500*/  IADD3.X R3, R17, UR4, RZ, P1, !PT ;  /* 0x0000000411037c10 */ /* 0x000fe20008ffe4ff */
[----:B------:R-:W-:Y:S02]  /*28510*/  USHF.R.S32.HI UR4, URZ, 0x1f, UR52 ;  /* 0x0000001f3f047899 */ /* 0x000fe40008011434 */
[----:B0-----:R-:W-:Y:S02]  /*28520*/  IADD3 R2, P0, R12, UR52, RZ ;  /* 0x000000340c027c10 */ /* 0x001fe4000ff1e0ff */
[----:B------:R0:W-:Y:S04]  /*28530*/  STL [R1+0x1494], R3 ;  /* 0x0014940301007387 */ /* 0x0001e80000100800 */
[----:B------:R1:W-:Y:S01]  /*28540*/  STL [R1+0x149c], R2 ;  /* 0x00149c0201007387 */ /* 0x0003e20000100800 */
[----:B------:R-:W-:-:S02]  /*28550*/  IADD3 R4, P3, R13, UR53, RZ ;  /* 0x000000350d047c10 */ /* 0x000fc4000ff7e0ff */
[----:B0-----:R-:W-:Y:S01]  /*28560*/  IADD3 R3, P1, R13, UR52, RZ ;  /* 0x000000340d037c10 */ /* 0x001fe2000ff3e0ff */
[----:B------:R-:W-:Y:S01]  /*28570*/  ULDC UR52, c[0x0][0x238] ;  /* 0x00008e0000347ab9 */ /* 0x000fe20000000800 */
[----:B-1----:R-:W-:-:S03]  /*28580*/  IADD3 R2, P2, R12, UR53, RZ ;  /* 0x000000350c027c10 */ /* 0x002fc6000ff5e0ff */
[----:B------:R0:W-:Y:S01]  /*28590*/  STL [R1+0x14a4], R3 ;  /* 0x0014a40301007387 */ /* 0x0001e20000100800 */
[----:B------:R-:W-:Y:S01]  /*285a0*/  UIMAD UR52, UR52, 0x34, URZ ;  /* 0x00000034343478a4 */ /* 0x000fe2000f8e023f */
[----:B------:R-:W-:Y:S02]  /*285b0*/  ULDC UR53, c[0x0][0x238] ;  /* 0x00008e0000357ab9 */ /* 0x000fe40000000800 */
[----:B------:R1:W-:Y:S01]  /*285c0*/  STL [R1+0x14ac], R2 ;  /* 0x0014ac0201007387 */ /* 0x0003e20000100800 */
[----:B0-----:R-:W-:-:S03]  /*285d0*/  IADD3.X R3, R15, UR4, RZ, P0, !PT ;  /* 0x000000040f037c10 */ /* 0x001fc600087fe4ff */
[----:B------:R-:W-:Y:S01]  /*285e0*/  STL [R1+0x14b4], R4 ;  /* 0x0014b40401007387 */ /* 0x000fe20000100800 */
[----:B-1----:R-:W-:-:S03]  /*285f0*/  IADD3.X R2, R17, UR4, RZ, P1, !PT ;  /* 0x0000000411027c10 */ /* 0x002fc60008ffe4ff */
[----:B------:R0:W-:Y:S01]  /*28600*/  STL [R1+0x1498], R3 ;  /* 0x0014980301007387 */ /* 0x0001e20000100800 */
[----:B------:R-:W-:Y:S01]  /*28610*/  UIMAD UR53, UR53, 0x33, URZ ;  /* 0x00000033353578a4 */ /* 0x000fe2000f8e023f */
[----:B------:R-:W-:Y:S02]  /*28620*/  ULDC UR4, c[0x0][0x238] ;  /* 0x00008e0000047ab9 */ /* 0x000fe40000000800 */
[----:B------:R1:W-:Y:S01]  /*28630*/  STL [R1+0x14a0], R2 ;  /* 0x0014a00201007387 */ /* 0x0003e20000100800 */
[----:B0-----:R-:W-:Y:S02]  /*28640*/  IADD3.X R3, R15, UR5, RZ, P2, !PT ;  /* 0x000000050f037c10 */ /* 0x001fe400097fe4ff */
[----:B-1----:R-:W-:-:S03]  /*28650*/  IADD3.X R2, R17, UR5, RZ, P3, !PT ;  /* 0x0000000511027c10 */ /* 0x002fc60009ffe4ff */
[----:B------:R0:W-:Y:S01]  /*28660*/  STL [R1+0x14a8], R3 ;  /* 0x0014a80301007387 */ /* 0x0001e20000100800 */
[----:B------:R-:W-:-:S03]  /*28670*/  ULDC UR5, c[0x0][0x230] ;  /* 0x00008c0000057ab9 */ /* 0x000fc60000000800 */
[----:B------:R1:W-:Y:S04]  /*28680*/  STL [R1+0x14b0], R2 ;  /* 0x0014b00201007387 */ /* 0x0003e80000100800 */
[----:B------:R-:W-:Y:S04]  /*28690*/  STL [R1+0x13a8], RZ ;  /* 0x0013a8ff01007387 */ /* 0x000fe80000100800 */
        /* <DEDUP_REMOVED lines=461> */
[----:B------:R-:W-:Y:S01]  /*2a370*/  STL [R1+0x784], RZ ;  /* 0x000784ff01007387 */ /* 0x000fe20000100800 */
[----:B0-----:R-:W-:-:S03]  /*2a380*/  IADD3 R3, P0, R12, UR52, RZ ;  /* 0x000000340c037c10 */ /* 0x001fc6000ff1e0ff */
[----:B------:R-:W-:Y:S01]  /*2a390*/  STL [R1+0x788], RZ ;  /* 0x000788ff01007387 */ /* 0x000fe20000100800 */
[----:B-1----:R-:W-:-:S03]  /*2a3a0*/  IADD3 R2, P1, R13, UR52, RZ ;  /* 0x000000340d027c10 */ /* 0x002fc6000ff3e0ff */
[----:B------:R-:W-:Y:S01]  /*2a3b0*/  STL [R1+0x78c], RZ ;  /* 0x00078cff01007387 */ /* 0x000fe20000100800 */
[----:B------:R-:W-:-:S03]  /*2a3c0*/  USHF.R.S32.HI UR52, URZ, 0x1f, UR52 ;  /* 0x0000001f3f347899 */ /* 0x000fc60008011434 */
[----:B------:R-:W-:Y:S04]  /*2a3d0*/  STL [R1+0x750], RZ ;  /* 0x000750ff01007387 */ /* 0x000fe80000100800 */
[----:B------:R-:W-:Y:S04]  /*2a3e0*/  STL [R1+0x754], RZ ;  /* 0x000754ff01007387 */ /* 0x000fe80000100800 */
[----:B------:R-:W-:Y:S04]  /*2a3f0*/  STL [R1+0x758], RZ ;  /* 0x000758ff01007387 */ /* 0x000fe80000100800 */
[----:B------:R-:W-:Y:S04]  /*2a400*/  STL [R1+0x75c], RZ ;  /* 0x00075cff01007387 */ /* 0x000fe80000100800 */
[----:B------:R-:W-:Y:S04]  /*2a410*/  STL [R1+0x730], RZ ;  /* 0x000730ff01007387 */ /* 0x000fe80000100800 */
[----:B------:R-:W-:Y:S04]  /*2a420*/  STL [R1+0x734], RZ ;  /* 0x000734ff01007387 */ /* 0x000fe80000100800 */
[----:B------:R-:W-:Y:S04]  /*2a430*/  STL [R1+0x738], RZ ;  /* 0x000738ff01007387 */ /* 0x000fe80000100800 */
[----:B------:R0:W-:Y:S04]  /*2a440*/  STL [R1+0x14bc], R3 ;  /* 0x0014bc0301007387 */ /* 0x0001e80000100800 */
[----:B------:R1:W-:Y:S04]  /*2a450*/  STL [R1+0x14c4], R2 ;  /* 0x0014c40201007387 */ /* 0x0003e80000100800 */
[----:B------:R-:W-:Y:S01]  /*2a460*/  STL [R1+0x73c], RZ ;  /* 0x00073cff01007387 */ /* 0x000fe20000100800 */
[----:B0-----:R-:W-:-:S03]  /*2a470*/  IADD3.X R3, R15, UR52, RZ, P0, !PT ;  /* 0x000000340f037c10 */ /* 0x001fc600087fe4ff */
[----:B------:R-:W-:Y:S01]  /*2a480*/  STL [R1+0x720], RZ ;  /* 0x000720ff01007387 */ /* 0x000fe20000100800 */
[----:B-1----:R-:W-:-:S03]  /*2a490*/  IADD3.X R2, R17, UR52, RZ, P1, !PT ;  /* 0x0000003411027c10 */ /* 0x002fc60008ffe4ff */
[----:B------:R-:W-:Y:S01]  /*2a4a0*/  STL [R1+0x724], RZ ;  /* 0x000724ff01007387 */ /* 0x000fe20000100800 */
[----:B------:R-:W-:-:S03]  /*2a4b0*/  USHF.R.S32.HI UR52, URZ, 0x1f, UR53 ;  /* 0x0000001f3f347899 */ /* 0x000fc60008011435 */
[----:B------:R0:W-:Y:S04]  /*2a4c0*/  STL [R1+0x14b8], R3 ;  /* 0x0014b80301007387 */ /* 0x0001e80000100800 */
[----:B------:R1:W-:Y:S01]  /*2a4d0*/  STL [R1+0x14c0], R2 ;  /* 0x0014c00201007387 */ /* 0x0003e20000100800 */
[----:B0-----:R-:W-:-:S03]  /*2a4e0*/  IADD3 R3, P0, R12, UR53, RZ ;  /* 0x000000350c037c10 */ /* 0x001fc6000ff1e0ff */
[----:B------:R-:W-:Y:S01]  /*2a4f0*/  STL [R1+0x728], RZ ;  /* 0x000728ff01007387 */ /* 0x000fe20000100800 */
[----:B-1----:R-:W-:-:S03]  /*2a500*/  IADD3 R2, P1, R13, UR53, RZ ;  /* 0x000000350d027c10 */ /* 0x002fc6000ff3e0ff */
[----:B------:R0:W-:Y:S04]  /*2a510*/  STL [R1+0x14cc], R3 ;  /* 0x0014cc0301007387 */ /* 0x0001e80000100800 */
[----:B------:R-:W-:Y:S04]  /*2a520*/  STL [R1+0x72c], RZ ;  /* 0x00072cff01007387 */ /* 0x000fe80000100800 */
[----:B------:R1:W-:Y:S01]  /*2a530*/  STL [R1+0x14d4], R2 ;  /* 0x0014d40201007387 */ /* 0x0003e20000100800 */
[----:B0-----:R-:W-:Y:S01]  /*2a540*/  IADD3.X R3, R15, UR52, RZ, P0, !PT ;  /* 0x000000340f037c10 */ /* 0x001fe200087fe4ff */
[----:B------:R-:W-:-:S04]  /*2a550*/  USHF.R.S32.HI UR53, URZ, 0x1f, UR29 ;  /* 0x0000001f3f357899 */ /* 0x000fc8000801141d */
[----:B------:R0:W-:Y:S01]  /*2a560*/  STL [R1+0x14c8], R3 ;  /* 0x0014c80301007387 */ /* 0x0001e20000100800 */
[----:B-1----:R-:W-:-:S05]  /*2a570*/  IADD3.X R2, R17, UR52, RZ, P1, !PT ;  /* 0x0000003411027c10 */ /* 0x002fca0008ffe4ff */
[----:B------:R1:W-:Y:S01]  /*2a580*/  STL [R1+0x14d0], R2 ;  /* 0x0014d00201007387 */ /* 0x0003e20000100800 */
[----:B0-----:R-:W-:-:S05]  /*2a590*/  IADD3 R3, P0, R12, UR29, RZ ;  /* 0x0000001d0c037c10 */ /* 0x001fca000ff1e0ff */
[----:B------:R0:W-:Y:S01]  /*2a5a0*/  STL [R1+0x14dc], R3 ;  /* 0x0014dc0301007387 */ /* 0x0001e20000100800 */
[----:B-1----:R-:W-:-:S03]  /*2a5b0*/  IADD3 R2, P1, R13, UR29, RZ ;  /* 0x0000001d0d027c10 */ /* 0x002fc6000ff3e0ff */
        /* <DEDUP_REMOVED lines=187> */
[----:B0-----:R-:W-:Y:S01]  /*2b170*/  IADD3 R3, P0, R12, UR46, RZ ;  /* 0x0000002e0c037c10 */ /* 0x001fe2000ff1e0ff */
[----:B------:R-:W0:Y:S01]  /*2b180*/  S2R R11, SR_TID.X ;  /* 0x00000000000b7919 */ /* 0x000e220000002100 */
[----:B-1----:R-:W-:-:S03]  /*2b190*/  IADD3 R2, P1, R13, UR46, RZ ;  /* 0x0000002e0d027c10 */ /* 0x002fc6000ff3e0ff */
[----:B------:R1:W-:Y:S04]  /*2b1a0*/  STL [R1+0x160c], R3 ;  /* 0x00160c0301007387 */ /* 0x0003e80000100800 */
[----:B------:R-:W-:Y:S04]  /*2b1b0*/  STL [R1+0x6cc], RZ ;  /* 0x0006ccff01007387 */ /* 0x000fe80000100800 */
[----:B------:R2:W-:Y:S01]  /*2b1c0*/  STL [R1+0x1614], R2 ;  /* 0x0016140201007387 */ /* 0x0005e20000100800 */
[----:B-1----:R-:W-:Y:S02]  /*2b1d0*/  IADD3.X R3, R15, UR36, RZ, P0, !PT ;  /* 0x000000240f037c10 */ /* 0x002fe400087fe4ff */
[----:B--2---:R-:W-:-:S03]  /*2b1e0*/  IADD3.X R2, R17, UR36, RZ, P1, !PT ;  /* 0x0000002411027c10 */ /* 0x004fc60008ffe4ff */
[----:B------:R1:W-:Y:S04]  /*2b1f0*/  STL [R1+0x1608], R3 ;  /* 0x0016080301007387 */ /* 0x0003e80000100800 */
[----:B------:R2:W-:Y:S01]  /*2b200*/  STL [R1+0x1610], R2 ;  /* 0x0016100201007387 */ /* 0x0005e20000100800 */
[----:B-1----:R-:W-:Y:S02]  /*2b210*/  IADD3 R3, P0, R12, UR48, RZ ;  /* 0x000000300c037c10 */ /* 0x002fe4000ff1e0ff */
[----:B--2---:R-:W-:-:S05]  /*2b220*/  IADD3 R2, P1, R13, UR48, RZ ;  /* 0x000000300d027c10 */ /* 0x004fca000ff3e0ff */
[----:B------:R-:W-:Y:S04]  /*2b230*/  STL [R1+0x1624], R2 ;  /* 0x0016240201007387 */ /* 0x000fe80000100800 */
[----:B------:R1:W-:Y:S01]  /*2b240*/  STL [R1+0x161c], R3 ;  /* 0x00161c0301007387 */ /* 0x0003e20000100800 */
[----:B0-----:R-:W-:Y:S01]  /*2b250*/  IMAD.SHL.U32 R0, R11, 0x20, RZ ;  /* 0x000000200b007824 */ /* 0x001fe200078e00ff */
[----:B------:R-:W-:Y:S02]  /*2b260*/  USHF.L.U32 UR54, UR54, 0x3, URZ ;  /* 0x0000000336367899 */ /* 0x000fe4000800063f */
[----:B------:R-:W-:Y:S02]  /*2b270*/  UIMAD UR55, UR55, 0x7, URZ ;  /* 0x00000007373778a4 */ /* 0x000fe4000f8e023f */
[----:B------:R-:W-:-:S02]  /*2b280*/  UIMAD UR56, UR56, 0x6, URZ ;  /* 0x00000006383878a4 */ /* 0x000fc4000f8e023f */
[----:B------:R-:W-:Y:S02]  /*2b290*/  UIMAD UR57, UR57, 0x5, URZ ;  /* 0x00000005393978a4 */ /* 0x000fe4000f8e023f */
[----:B------:R-:W-:Y:S02]  /*2b2a0*/  USHF.L.U32 UR58, UR58, 0x2, URZ ;  /* 0x000000023a3a7899 */ /* 0x000fe4000800063f */
[----:B------:R-:W-:Y:S02]  /*2b2b0*/  UIMAD UR59, UR59, 0x3, URZ ;  /* 0x000000033b3b78a4 */ /* 0x000fe4000f8e023f */
[----:B------:R-:W-:Y:S02]  /*2b2c0*/  USHF.L.U32 UR60, UR60, 0x1, URZ ;  /* 0x000000013c3c7899 */ /* 0x000fe4000800063f */
[----:B------:R-:W-:Y:S02]  /*2b2d0*/  USHF.R.S32.HI UR61, URZ, 0x1f, UR61 ;  /* 0x0000001f3f3d7899 */ /* 0x000fe4000801143d */
[----:B------:R-:W-:-:S02]  /*2b2e0*/  USHF.R.S32.HI UR45, URZ, 0x1f, UR48 ;  /* 0x0000001f3f2d7899 */ /* 0x000fc40008011430 */
[----:B------:R-:W-:Y:S02]  /*2b2f0*/  USHF.R.S32.HI UR53, URZ, 0x1f, UR8 ;  /* 0x0000001f3f357899 */ /* 0x000fe40008011408 */
[----:B------:R-:W-:Y:S02]  /*2b300*/  USHF.R.S32.HI UR49, URZ, 0x1f, UR9 ;  /* 0x0000001f3f317899 */ /* 0x000fe40008011409 */
[----:B------:R-:W-:Y:S02]  /*2b310*/  USHF.R.S32.HI UR43, URZ, 0x1f, UR10 ;  /* 0x0000001f3f2b7899 */ /* 0x000fe4000801140a */
[----:B------:R-:W-:Y:S02]  /*2b320*/  USHF.R.S32.HI UR31, URZ, 0x1f, UR11 ;  /* 0x0000001f3f1f7899 */ /* 0x000fe4000801140b */
        /* <DEDUP_REMOVED lines=16> */
[----:B------:R-:W-:Y:S01]  /*2b430*/  USHF.R.S32.HI UR36, URZ, 0x1f, UR28 ;  /* 0x0000001f3f247899 */ /* 0x000fe2000801141c */
[----:B-1----:R-:W-:Y:S01]  /*2b440*/  IADD3.X R3, R15, UR45, RZ, P0, !PT ;  /* 0x0000002d0f037c10 */ /* 0x002fe200087fe4ff */
[----:B------:R-:W-:Y:S01]  /*2b450*/  USHF.R.S32.HI UR48, URZ, 0x1f, UR54 ;  /* 0x0000001f3f307899 */ /* 0x000fe20008011436 */
[----:B------:R-:W-:Y:S01]  /*2b460*/  IADD3.X R2, R17, UR45, RZ, P1, !PT ;  /* 0x0000002d11027c10 */ /* 0x000fe20008ffe4ff */
[----:B------:R-:W-:Y:S01]  /*2b470*/  USHF.R.S32.HI UR45, URZ, 0x1f, UR55 ;  /* 0x0000001f3f2d7899 */ /* 0x000fe20008011437 */
[----:B------:R-:W-:Y:S01]  /*2b480*/  LOP3.LUT R0, R0, 0x400, RZ, 0xc0, !PT ;  /* 0x0000040000007812 */ /* 0x000fe200078ec0ff */
[----:B------:R0:W-:Y:S04]  /*2b490*/  STL [R1+0x1618], R3 ;  /* 0x0016180301007387 */ /* 0x0001e80000100800 */
[----:B------:R1:W-:Y:S01]  /*2b4a0*/  STL [R1+0x1620], R2 ;  /* 0x0016200201007387 */ /* 0x0003e20000100800 */
[----:B0-----:R-:W-:-:S02]  /*2b4b0*/  IADD3 R3, P0, R12, UR8, RZ ;  /* 0x000000080c037c10 */ /* 0x001fc4000ff1e0ff */
[----:B-1----:R-:W-:-:S03]  /*2b4c0*/  IADD3 R2, P1, R13, UR8, RZ ;  /* 0x000000080d027c10 */ /* 0x002fc6000ff3e0ff */
[----:B------:R-:W-:Y:S01]  /*2b4d0*/  STL [R1+0x162c], R3 ;  /* 0x00162c0301007387 */ /* 0x000fe20000100800 */
[----:B------:R-:W-:-:S03]  /*2b4e0*/  USHF.R.S32.HI UR8, URZ, 0x1f, UR56 ;  /* 0x0000001f3f087899 */ /* 0x000fc60008011438 */
[----:B------:R0:W-:Y:S04]  /*2b4f0*/  STL [R1+0x1634], R2 ;  /* 0x0016340201007387 */ /* 0x0001e80000100800 */
        /* <DEDUP_REMOVED lines=9> */
[----:B------:R-:W-:Y:S01]  /*2b590*/  IADD3.X R3, R15, UR49, RZ, P2, !PT ;  /* 0x000000310f037c10 */ /* 0x000fe200097fe4ff */
[----:B------:R-:W-:Y:S02]  /*2b5a0*/  USHF.R.S32.HI UR9, URZ, 0x1f, UR58 ;  /* 0x0000001f3f097899 */ /* 0x000fe4000801143a */
[----:B------:R1:W-:Y:S01]  /*2b5b0*/  STL [R1+0x1644], R0 ;  /* 0x0016440001007387 */ /* 0x0003e20000100800 */
[----:B0-----:R-:W-:Y:S02]  /*2b5c0*/  IADD3 R2, P0, R12, UR10, RZ ;  /* 0x0000000a0c027c10 */ /* 0x001fe4000ff1e0ff */
[----:B-1----:R-:W-:-:S03]  /*2b5d0*/  IADD3 R0, P6, R13, UR10, RZ ;  /* 0x0000000a0d007c10 */ /* 0x002fc6000ffde0ff */
[----:B------:R0:W-:Y:S01]  /*2b5e0*/  STL [R1+0x164c], R2 ;  /* 0x00164c0201007387 */ /* 0x0001e20000100800 */
[----:B------:R-:W-:-:S03]  /*2b5f0*/  USHF.R.S32.HI UR10, URZ, 0x1f, UR59 ;  /* 0x0000001f3f0a7899 */ /* 0x000fc6000801143b */
[----:B------:R1:W-:Y:S01]  /*2b600*/  STL [R1+0x1654], R0 ;  /* 0x0016540001007387 */ /* 0x0003e20000100800 */
[----:B0-----:R-:W-:Y:S02]  /*2b610*/  IADD3 R2, P5, R12, UR11, RZ ;  /* 0x0000000b0c027c10 */ /* 0x001fe4000ffbe0ff */
[----:B-1----:R-:W-:-:S03]  /*2b620*/  IADD3 R0, P4, R13, UR11, RZ ;  /* 0x0000000b0d007c10 */ /* 0x002fc6000ff9e0ff */
[----:B------:R0:W-:Y:S01]  /*2b630*/  STL [R1+0x165c], R2 ;  /* 0x00165c0201007387 */ /* 0x0001e20000100800 */
[----:B------:R-:W-:-:S03]  /*2b640*/  USHF.R.S32.HI UR11, URZ, 0x1f, UR60 ;  /* 0x0000001f3f0b7899 */ /* 0x000fc6000801143c */
[----:B------:R1:W-:Y:S04]  /*2b650*/  STL [R1+0x1664], R0 ;  /* 0x0016640001007387 */ /* 0x0003e80000100800 */
[----:B------:R-:W-:Y:S01]  /*2b660*/  STL [R1+0x6b0], RZ ;  /* 0x0006b0ff01007387 */ /* 0x000fe20000100800 */
[----:B0-----:R-:W-:-:S03]  /*2b670*/  IADD3 R2, P2, R13, UR12, RZ ;  /* 0x0000000c0d027c10 */ /* 0x001fc6000ff5e0ff */
[----:B------:R-:W-:Y:S01]  /*2b680*/  STL [R1+0x6b4], RZ ;  /* 0x0006b4ff01007387 */ /* 0x000fe20000100800 */
[----:B-1----:R-:W-:-:S03]  /*2b690*/  IADD3 R0, P3, R12, UR12, RZ ;  /* 0x0000000c0c007c10 */ /* 0x002fc6000ff7e0ff */
        /* <DEDUP_REMOVED lines=16> */
[----:B------:R2:W-:Y:S01]  /*2b7a0*/  STL [R1+0x1674], R2 ;  /* 0x0016740201007387 */ /* 0x0005e20000100800 */
[----:B0-----:R-:W-:-:S02]  /*2b7b0*/  IADD3.X R0, R17, UR49, RZ, P1, !PT ;  /* 0x0000003111007c10 */ /* 0x001fc40008ffe4ff */
[----:B-1----:R-:W-:-:S03]  /*2b7c0*/  IADD3 R3, P1, R12, UR13, RZ ;  /* 0x0000000d0c037c10 */ /* 0x002fc6000ff3e0ff */
[----:B------:R0:W-:Y:S01]  /*2b7d0*/  STL [R1+0x1640], R0 ;  /* 0x0016400001007387 */ /* 0x0001e20000100800 */
[----:B--2---:R-:W-:-:S03]  /*2b7e0*/  IADD3.X R2, R15, UR43, RZ, P0, !PT ;  /* 0x0000002b0f027c10 */ /* 0x004fc600087fe4ff */
[----:B------:R1:W-:Y:S04]  /*2b7f0*/  STL [R1+0x167c], R3 ;  /* 0x00167c0301007387 */ /* 0x0003e80000100800 */
[----:B------:R2:W-:Y:S01]  /*2b800*/  STL [R1+0x1648], R2 ;  /* 0x0016480201007387 */ /* 0x0005e20000100800 */
[----:B0-----:R-:W-:Y:S02]  /*2b810*/  IADD3 R0, P0, R13, UR13, RZ ;  /* 0x0000000d0d007c10 */ /* 0x001fe4000ff1e0ff */
[----:B-1----:R-:W-:-:S03]  /*2b820*/  IADD3.X R3, R17, UR43, RZ, P6, !PT ;  /* 0x0000002b11037c10 */ /* 0x002fc6000b7fe4ff */
[----:B------:R0:W-:Y:S01]  /*2b830*/  STL [R1+0x1684], R0 ;  /* 0x0016840001007387 */ /* 0x0001e20000100800 */
[----:B--2---:R-:W-:-:S03]  /*2b840*/  IADD3 R2, P6, R12, UR14, RZ ;  /* 0x0000000e0c027c10 */ /* 0x004fc6000ffde0ff */
[----:B------:R1:W-:Y:S04]  /*2b850*/  STL [R1+0x1650], R3 ;  /* 0x0016500301007387 */ /* 0x0003e80000100800 */
[----:B------:R2:W-:Y:S01]  /*2b860*/  STL [R1+0x168c], R2 ;  /* 0x00168c0201007387 */ /* 0x0005e20000100800 */
[----:B0-----:R-:W-:Y:S02]  /*2b870*/  IADD3.X R0, R15, UR31, RZ, P5, !PT ;  /* 0x0000001f0f007c10 */ /* 0x001fe4000affe4ff */
        /* <DEDUP_REMOVED lines=170> */
[----:B------:R-:W-:Y:S01]  /*2c320*/  ULDC UR60, c[0x0][0x23c] ;  /* 0x00008f00003c7ab9 */ /* 0x000fe20000000800 */
[----:B--2---:R-:W-:Y:S02]  /*2c330*/  IADD3.X R2, R17, UR53, RZ, P4, !PT ;  /* 0x0000003511027c10 */ /* 0x004fe4000a7fe4ff */
        /* <DEDUP_REMOVED lines=9> */
[----:B-1----:R-:W-:-:S03]  /*2c3d0*/  IADD3.X R3, R15, UR10, RZ, P1, !PT ;  /* 0x0000000a0f037c10 */ /* 0x002fc60008ffe4ff */
[----:B------:R0:W-:Y:S01]  /*2c3e0*/  STL [R1+0x17c0], R0 ;  /* 0x0017c00001007387 */ /* 0x0001e20000100800 */
[----:B--2---:R-:W-:-:S03]  /*2c3f0*/  IADD3.X R2, R17, UR10, RZ, P0, !PT ;  /* 0x0000000a11027c10 */ /* 0x004fc600087fe4ff */
        /* <DEDUP_REMOVED lines=8> */
[----:B0-----:R-:W-:-:S05]  /*2c480*/  IADD3.X R0, R17, UR61, RZ, P3, !PT ;  /* 0x0000003d11007c10 */ /* 0x001fca0009ffe4ff */
[----:B------:R1:W-:Y:S02]  /*2c490*/  STL [R1+0x17f0], R0 ;  /* 0x0017f00001007387 */ /* 0x0003e40000100800 */
.L_x_2:
[----:B-1----:R-:W2:Y:S01]  /*2c4a0*/  LDL R3, [R1+0xf94] ;  /* 0x000f940001037983 */ /* 0x002ea20000100800 */
[----:B------:R-:W0:Y:S03]  /*2c4b0*/  LDC R0, c[0x0][0x230] ;  /* 0x00008c00ff007b82 */ /* 0x000e260000000800 */
[----:B--2---:R1:W-:Y:S04]  /*2c4c0*/  STL [R1+0x3bd4], R3 ;  /* 0x003bd40301007387 */ /* 0x0043e80000100800 */
[----:B------:R-:W2:Y:S04]  /*2c4d0*/  LDL R2, [R1+0xf9c] ;  /* 0x000f9c0001027983 */ /* 0x000ea80000100800 */
[----:B-1----:R-:W0:Y:S04]  /*2c4e0*/  LDL R3, [R1+0x13a8] ;  /* 0x0013a80001037983 */ /* 0x002e280000100800 */
[----:B------:R-:W-:Y:S04]  /*2c4f0*/  STL [R1+0x39d8], R19 ;  /* 0x0039d81301007387 */ /* 0x000fe80000100800 */
        /* <DEDUP_REMOVED lines=62> */
[----:B------:R1:W-:Y:S04]  /*2c8e0*/  STL [R1+0x3bd0], R19 ;  /* 0x003bd01301007387 */ /* 0x0003e80000100800 */
        /* <DEDUP_REMOVED lines=157> */
[----:B------:R-:W-:Y:S01]  /*2d2c0*/  STL [R1+0x385c], R24 ;  /* 0x00385c1801007387 */ /* 0x000fe20000100800 */
[----:B0-----:R-:W-:-:S03]  /*2d2d0*/  IMAD R0, R3, -0x80, R0 ;  /* 0xffffff8003007824 */ /* 0x001fc600078e0200 */
[----:B------:R-:W-:Y:S04]  /*2d2e0*/  STL [R1+0x3858], R23 ;  /* 0x0038581701007387 */ /* 0x000fe80000100800 */
[----:B------:R-:W-:Y:S04]  /*2d2f0*/  STL [R1+0x3854], R20 ;  /* 0x0038541401007387 */ /* 0x000fe80000100800 */
[----:B------:R-:W-:Y:S04]  /*2d300*/  STL [R1+0x3850], R21 ;  /* 0x0038501501007387 */ /* 0x000fe80000100800 */
[----:B------:R-:W-:Y:S04]  /*2d310*/  STL [R1+0x384c], R22 ;  /* 0x00384c1601007387 */ /* 0x000fe80000100800 */
[----:B------:R-:W2:Y:S01]  /*2d320*/  LDL.LU R3, [R1+0x3bd4] ;  /* 0x003bd40001037983 */ /* 0x000ea20000300800 */
[----:B------:R-:W-:-:S02]  /*2d330*/  ISETP.GT.AND P0, PT, R0, RZ, PT ;  /* 0x000000ff0000720c */ /* 0x000fc40003f04270 */
[----:B-1----:R-:W-:-:S11]  /*2d340*/  PRMT R19, RZ, 0x7610, R19 ;  /* 0x00007610ff137816 */ /* 0x002fd60000000013 */
[----:B--2---:R-:W2:Y:S04]  /*2d350*/  @P0 LDG.E.U8 R19, desc[UR6][R2.64] ;  /* 0x0000000602130981 */ /* 0x004ea8000c1e1100 */
[----:B--2---:R0:W-:Y:S04]  /*2d360*/  STL [R1+0x39c], R19 ;  /* 0x00039c1301007387 */ /* 0x0041e80000100800 */
[----:B0-----:R-:W2:Y:S04]  /*2d370*/  LDL.LU R19, [R1+0x3bd0] ;  /* 0x003bd00001137983 */ /* 0x001ea80000300800 */
[----:B------:R-:W3:Y:S04]  /*2d380*/  LDL R2, [R1+0xf98] ;  /* 0x000f980001027983 */ /* 0x000ee80000100800 */
[----:B------:R-:W3:Y:S01]  /*2d390*/  LDL R3, [R1+0xfa0] ;  /* 0x000fa00001037983 */ /* 0x000ee20000100800 */
[----:B------:R-:W-:-:S02]  /*2d3a0*/  PRMT R18, RZ, 0x7610, R18 ;  /* 0x00007610ff127816 */ /* 0x000fc40000000012 */
[----:B---3--:R-:W-:-:S04]  /*2d3b0*/  @P0 LOP3.LUT R3, R3, R2, RZ, 0x3c, !PT ;  /* 0x0000000203030212 */ /* 0x008fc800078e3cff */
[----:B------:R-:W-:-:S04]  /*2d3c0*/  @P0 LOP3.LUT R2, R3, R2, RZ, 0x3c, !PT ;  /* 0x0000000203020212 */ /* 0x000fc800078e3cff */
[----:B------:R-:W-:-:S05]  /*2d3d0*/  @P0 LOP3.LUT R3, R3, R2, RZ, 0x3c, !PT ;  /* 0x0000000203030212 */ /* 0x000fca00078e3cff */
[----:B------:R-:W3:Y:S01]  /*2d3e0*/  @P0 LDG.E.U8 R18, desc[UR6][R2.64] ;  /* 0x0000000602120981 */ /* 0x000ee2000c1e1100 */
[----:B------:R-:W-:-:S03]  /*2d3f0*/  ISETP.GT.AND P1, PT, R0, 0x1, PT ;  /* 0x000000010000780c */ /* 0x000fc60003f24270 */
[----:B---3--:R0:W-:Y:S04]  /*2d400*/  STL [R1+0x398], R18 ;  /* 0x0003981201007387 */ /* 0x0081e80000100800 */
[----:B0-----:R-:W3:Y:S04]  /*2d410*/  LDL.LU R18, [R1+0x3bcc] ;  /* 0x003bcc0001127983 */ /* 0x001ee80000300800 */
[----:B------:R-:W4:Y:S04]  /*2d420*/  LDL R2, [R1+0x17f0] ;  /* 0x0017f00001027983 */ /* 0x000f280000100800 */
[----:B------:R-:W4:Y:S01]  /*2d430*/  LDL R3, [R1+0x17f4] ;  /* 0x0017f40001037983 */ /* 0x000f220000100800 */
[----:B--2---:R-:W-:-:S02]  /*2d440*/  PRMT R19, RZ, 0x7610, R19 ;  /* 0x00007610ff137816 */ /* 0x004fc40000000013 */
[----:B----4-:R-:W-:-:S04]  /*2d450*/  @P1 LOP3.LUT R3, R3, R2, RZ, 0x3c, !PT ;  /* 0x0000000203031212 */ /* 0x010fc800078e3cff */
[----:B------:R-:W-:-:S04]  /*2d460*/  @P1 LOP3.LUT R2, R3, R2, RZ, 0x3c, !PT ;  /* 0x0000000203021212 */ /* 0x000fc800078e3cff */
[----:B------:R-:W-:-:S05]  /*2d470*/  @P1 LOP3.LUT R3, R3, R2, RZ, 0x3c, !PT ;  /* 0x0000000203031212 */ /* 0x000fca00078e3cff */
[----:B------:R-:W2:Y:S04]  /*2d480*/  @P1 LDG.E.U8 R19, desc[UR6][R2.64] ;  /* 0x0000000602131981 */ /* 0x000ea8000c1e1100 */
[----:B--2---:R0:W-:Y:S04]  /*2d490*/  STL [R1+0x394], R19 ;  /* 0x0003941301007387 */ /* 0x0041e80000100800 */
[----:B0-----:R-:W2:Y:S04]  /*2d4a0*/  LDL.LU R19, [R1+0x3bc8] ;  /* 0x003bc80001137983 */ /* 0x001ea80000300800 */
[----:B------:R-:W4:Y:S04]  /*2d4b0*/  LDL R2, [R1+0x17e8] ;  /* 0x0017e80001027983 */ /* 0x000f280000100800 */
[----:B------:R-:W4:Y:S01]  /*2d4c0*/  LDL R3, [R1+0x17ec] ;  /* 0x0017ec0001037983 */ /* 0x000f220000100800 */
[----:B---3--:R-:W-:-:S02]  /*2d4d0*/  PRMT R18, RZ, 0x7610, R18 ;  /* 0x00007610ff127816 */ /* 0x008fc40000000012 */
[----:B----4-:R-:W-:-:S04]  /*2d4e0*/  @P1 LOP3.LUT R3, R3, R2, RZ, 0x3c, !PT ;  /* 0x0000000203031212 */ /* 0x010fc800078e3cff */
        /* <DEDUP_REMOVED lines=1190> */
[----:B------:R0:W2:Y:S04]  /*31f50*/  @P1 LDG.E.U8 R19, desc[UR6][R2.64] ;  /* 0x0000000602131981 */ /* 0x0000a8000c1e1100 */
[----:B------:R-:W0:Y:S04]  /*31f60*/  LDL R2, [R1+0x2bec] ;  /* 0x002bec0001027983 */ /* 0x000e280000100800 */
[----:B------:R-:W0:Y:S01]  /*31f70*/  LDL R3, [R1+0x2bf0] ;  /* 0x002bf00001037983 */ /* 0x000e220000100800 */
[----:B---3--:R-:W-:Y:S02]  /*31f80*/  PRMT R18, RZ, 0x7610, R18 ;  /* 0x00007610ff127816 */ /* 0x008fe40000000012 */
[----:B0-----:R-:W-:-:S04]  /*31f90*/  @P1 LOP3.LUT R3, R3, R2, RZ, 0x3c, !PT ;  /* 0x0000000203031212 */ /* 0x001fc800078e3cff */
[----:B------:R-:W-:-:S04]  /*31fa0*/  @P1 LOP3.LUT R2, R3, R2, RZ, 0x3c, !PT ;  /* 0x0000000203021212 */ /* 0x000fc800078e3cff */
[----:B------:R-:W-:-:S05]  /*31fb0*/  @P1 LOP3.LUT R3, R3, R2, RZ, 0x3c, !PT ;  /* 0x0000000203031212 */ /* 0x000fca00078e3cff */
[----:B------:R0:W3:Y:S04]  /*31fc0*/  @P1 LDG.E.U8 R18, desc[UR6][R2.64] ;  /* 0x0000000602121981 */ /* 0x0000e8000c1e1100 */
[----:B------:R-:W0:Y:S04]  /*31fd0*/  LDL R2, [R1+0x2be4] ;  /* 0x002be40001027983 */ /* 0x000e280000100800 */
[----:B------:R-:W0:Y:S01]  /*31fe0*/  LDL R3, [R1+0x2be8] ;  /* 0x002be80001037983 */ /* 0x000e220000100800 */
[----:B------:R-:W-:Y:S02]  /*31ff0*/  ISETP.GT.AND P2, PT, R0, 0x41, PT ;  /* 0x000000410000780c */ /* 0x000fe40003f44270 */
[----:B------:R-:W-:-:S11]  /*32000*/  PRMT R15, RZ, 0x7610, R15 ;  /* 0x00007610ff0f7816 */ /* 0x000fd6000000000f */
[----:B0-----:R-:W-:-:S04]  /*32010*/  @P2 LOP3.LUT R3, R3, R2, RZ, 0x3c, !PT ;  /* 0x0000000203032212 */ /* 0x001fc800078e3cff */
[----:B------:R-:W-:-:S04]  /*32020*/  @P2 LOP3.LUT R2, R3, R2, RZ, 0x3c, !PT ;  /* 0x0000000203022212 */ /* 0x000fc800078e3cff */
[----:B------:R-:W-:-:S05]  /*32030*/  @P2 LOP3.LUT R3, R3, R2, RZ, 0x3c, !PT ;  /* 0x0000000203032212 */ /* 0x000fca00078e3cff */
[----:B------:R-:W4:Y:S04]  /*32040*/  @P2 LDG.E.U8 R15, desc[UR6][R2.64] ;  /* 0x00000006020f2981 */ /* 0x000f28000c1e1100 */
[----:B----4-:R0:W-:Y:S04]  /*32050*/  STL [R1+0x14c], R15 ;  /* 0x00014c0f01007387 */ /* 0x0101e80000100800 */
[----:B0-----:R-:W4:Y:S04]  /*32060*/  LDL.LU R15, [R1+0x39d0] ;  /* 0x0039d000010f7983 */ /* 0x001f280000300800 */
[----:B------:R-:W5:Y:S04]  /*32070*/  LDL R2, [R1+0x2bdc] ;  /* 0x002bdc0001027983 */ /* 0x000f680000100800 */
[----:B------:R-:W5:Y:S01]  /*32080*/  LDL R3, [R1+0x2be0] ;  /* 0x002be00001037983 */ /* 0x000f620000100800 */
[----:B------:R-:W-:-:S02]  /*32090*/  PRMT R14, RZ, 0x7610, R14 ;  /* 0x00007610ff0e7816 */ /* 0x000fc4000000000e */
[----:B-----5:R-:W-:-:S04]  /*320a0*/  @P2 LOP3.LUT R3, R3, R2, RZ, 0x3c, !PT ;  /* 0x0000000203032212 */ /* 0x020fc800078e3cff */
[----:B------:R-:W-:-:S04]  /*320b0*/  @P2 LOP3.LUT R2, R3, R2, RZ, 0x3c, !PT ;  /* 0x0000000203022212 */ /* 0x000fc800078e3cff */
[----:B------:R-:W-:-:S05]  /*320c0*/  @P2 LOP3.LUT R3, R3, R2, RZ, 0x3c, !PT ;  /* 0x0000000203032212 */ /* 0x000fca00078e3cff */
[----:B------:R-:W5:Y:S01]  /*320d0*/  @P2 LDG.E.U8 R14, desc[UR6][R2.64] ;  /* 0x00000006020e2981 */ /* 0x000f62000c1e1100 */
[----:B------:R-:W-:-:S03]  /*320e0*/  ISETP.GT.AND P0, PT, R0, 0x42, PT ;  /* 0x000000420000780c */ /* 0x000fc60003f04270 */
[----:B-----5:R0:W-:Y:S04]  /*320f0*/  STL [R1+0x148], R14 ;  /* 0x0001480e01007387 */ /* 0x0201e80000100800 */
[----:B0-----:R-:W5:Y:S04]  /*32100*/  LDL.LU R14, [R1+0x39cc] ;  /* 0x0039cc00010e7983 */ /* 0x001f680000300800 */
[----:B------:R-:W2:Y:S04]  /*32110*/  LDL R2, [R1+0x2bd4] ;  /* 0x002bd40001027983 */ /* 0x000ea80000100800 */
[----:B------:R-:W2:Y:S01]  /*32120*/  LDL R3, [R1+0x2bd8] ;  /* 0x002bd80001037983 */ /* 0x000ea20000100800 */
[----:B----4-:R-:W-:-:S02]  /*32130*/  PRMT R15, RZ, 0x7610, R15 ;  /* 0x00007610ff0f7816 */ /* 0x010fc4000000000f */
[----:B--2---:R-:W-:-:S04]  /*32140*/  @P0 LOP3.LUT R3, R3, R2, RZ, 0x3c, !PT ;  /* 0x0000000203030212 */ /* 0x004fc800078e3cff */
[----:B------:R-:W-:-:S04]  /*32150*/  @P0 LOP3.LUT R2, R3, R2, RZ, 0x3c, !PT ;  /* 0x0000000203020212 */ /* 0x000fc800078e3cff */
[----:B------:R-:W-:-:S05]  /*32160*/  @P0 LOP3.LUT R3, R3, R2, RZ, 0x3c, !PT ;  /* 0x0000000203030212 */ /* 0x000fca00078e3cff */
[----:B------:R-:W2:Y:S04]  /*32170*/  @P0 LDG.E.U8 R15, desc[UR6][R2.64] ;  /* 0x00000006020f0981 */ /* 0x000ea8000c1e1100 */
[----:B--2---:R0:W-:Y:S04]  /*32180*/  STL [R1+0x1bc], R15 ;  /* 0x0001bc0f01007387 */ /* 0x0041e80000100800 */
[----:B0-----:R-:W2:Y:S04]  /*32190*/  LDL.LU R15, [R1+0x39c8] ;  /* 0x0039c800010f7983 */ /* 0x001ea80000300800 */
[----:B------:R-:W4:Y:S04]  /*321a0*/  LDL R2, [R1+0x2bcc] ;  /* 0x002bcc0001027983 */ /* 0x000f280000100800 */
[----:B------:R-:W4:Y:S01]  /*321b0*/  LDL R3, [R1+0x2bd0] ;  /* 0x002bd00001037983 */ /* 0x000f220000100800 */
[----:B-----5:R-:W-:-:S02]  /*321c0*/  PRMT R14, RZ, 0x7610, R14 ;  /* 0x00007610ff0e7816 */ /* 0x020fc4000000000e */
[----:B----4-:R-:W-:-:S04]  /*321d0*/  @P0 LOP3.LUT R3, R3, R2, RZ, 0x3c, !PT ;  /* 0x0000000203030212 */ /* 0x010fc800078e3cff */
[----:B------:R-:W-:-:S04]  /*321e0*/  @P0 LOP3.LUT R2, R3, R2, RZ, 0x3c, !PT ;  /* 0x0000000203020212 */ /* 0x000fc800078e3cff */
[----:B------:R-:W-:-:S05]  /*321f0*/  @P0 LOP3.LUT R3, R3, R2, RZ, 0x3c, !PT ;  /* 0x0000000203030212 */ /* 0x000fca00078e3cff */
[----:B------:R-:W4:Y:S01]  /*32200*/  @P0 LDG.E.U8 R14, desc[UR6][R2.64] ;  /* 0x00000006020e0981 */ /* 0x000f22000c1e1100 */
[----:B------:R-:W-:-:S03]  /*32210*/  ISETP.GT.AND P1, PT, R0, 0x43, PT ;  /* 0x000000430000780c */ /* 0x000fc60003f24270 */
[----:B----4-:R0:W-:Y:S04]  /*32220*/  STL [R1+0x1b8], R14 ;  /* 0x0001b80e01007387 */ /* 0x0101e80000100800 */
[----:B0-----:R-:W4:Y:S04]  /*32230*/  LDL.LU R14, [R1+0x39c4] ;  /* 0x0039c400010e7983 */ /* 0x001f280000300800 */
[----:B------:R-:W5:Y:S04]  /*32240*/  LDL R2, [R1+0x2bc4] ;  /* 0x002bc40001027983 */ /* 0x000f680000100800 */
[----:B------:R-:W5:Y:S01]  /*32250*/  LDL R3, [R1+0x2bc8] ;  /* 0x002bc80001037983 */ /* 0x000f620000100800 */
[----:B--2---:R-:W-:-:S02]  /*32260*/  PRMT R15, RZ, 0x7610, R15 ;  /* 0x00007610ff0f7816 */ /* 0x004fc4000000000f */
[----:B-----5:R-:W-:-:S04]  /*32270*/  @P1 LOP3.LUT R3, R3, R2, RZ, 0x3c, !PT ;  /* 0x0000000203031212 */ /* 0x020fc800078e3cff */
[----:B------:R-:W-:-:S04]  /*32280*/  @P1 LOP3.LUT R2, R3, R2, RZ, 0x3c, !PT ;  /* 0x0000000203021212 */ /* 0x000fc800078e3cff */
[----:B------:R-:W-:-:S05]  /*32290*/  @P1 LOP3.LUT R3, R3, R2, RZ, 0x3c, !PT ;  /* 0x0000000203031212 */ /* 0x000fca00078e3cff */
[----:B------:R-:W2:Y:S04]  /*322a0*/  @P1 LDG.E.U8 R15, desc[UR6][R2.64] ;  /* 0x00000006020f1981 */ /* 0x000ea8000c1e1100 */
[----:B--2---:R0:W-:Y:S04]  /*322b0*/  STL [R1+0x1b4], R15 ;  /* 0x0001b40f01007387 */ /* 0x0041e80000100800 */
[----:B0-----:R-:W2:Y:S04]  /*322c0*/  LDL.LU R15, [R1+0x39c0] ;  /* 0x0039c000010f7983 */ /* 0x001ea80000300800 */
[----:B------:R-:W5:Y:S04]  /*322d0*/  LDL R2, [R1+0x2bbc] ;  /* 0x002bbc0001027983 */ /* 0x000f680000100800 */
[----:B------:R-:W5:Y:S01]  /*322e0*/  LDL R3, [R1+0x2bc0] ;  /* 0x002bc00001037983 */ /* 0x000f620000100800 */
[----:B----4-:R-:W-:-:S02]  /*322f0*/  PRMT R14, RZ, 0x7610, R14 ;  /* 0x00007610ff0e7816 */ /* 0x010fc4000000000e */
[----:B-----5:R-:W-:-:S04]  /*32300*/  @P1 LOP3.LUT R3, R3, R2, RZ, 0x3c, !PT ;  /* 0x0000000203031212 */ /* 0x020fc800078e3cff */
        /* <DEDUP_REMOVED lines=88> */
[----:B------:R0:W2:Y:S04]  /*32890*/  @P0 LDG.E.U8 R15, desc[UR6][R2.64] ;  /* 0x00000006020f0981 */ /* 0x0000a8000c1e1100 */
[----:B------:R-:W0:Y:S04]  /*328a0*/  LDL R2, [R1+0x2b6c] ;  /* 0x002b6c0001027983 */ /* 0x000e280000100800 */
[----:B------:R-:W0:Y:S01]  /*328b0*/  LDL R3, [R1+0x2b70] ;  /* 0x002b700001037983 */ /* 0x000e220000100800 */
[----:B----4-:R-:W-:Y:S02]  /*328c0*/  PRMT R14, RZ, 0x7610, R14 ;  /* 0x00007610ff0e7816 */ /* 0x010fe4000000000e */
[----:B0-----:R-:W-:-:S04]  /*328d0*/  @P0 LOP3.LUT R3, R3, R2, RZ, 0x3c, !PT ;  /* 0x0000000203030212 */ /* 0x001fc800078e3cff */
[----:B------:R-:W-:-:S04]  /*328e0*/  @P0 LOP3.LUT R2, R3, R2, RZ, 0x3c, !PT ;  /* 0x0000000203020212 */ /* 0x000fc800078e3cff */
[----:B------:R-:W-:-:S05]  /*328f0*/  @P0 LOP3.LUT R3, R3, R2, RZ, 0x3c, !PT ;  /* 0x0000000203030212 */ /* 0x000fca00078e3cff */
[----:B------:R0:W4:Y:S04]  /*32900*/  @P0 LDG.E.U8 R14, desc[UR6][R2.64] ;  /* 0x00000006020e0981 */ /* 0x000128000c1e1100 */
[----:B------:R-:W0:Y:S04]  /*32910*/  LDL R2, [R1+0x2b64] ;  /* 0x002b640001027983 */ /* 0x000e280000100800 */
[----:B------:R-:W0:Y:S01]  /*32920*/  LDL R3, [R1+0x2b68] ;  /* 0x002b680001037983 */ /* 0x000e220000100800 */
[----:B------:R-:W-:Y:S02]  /*32930*/  ISETP.GT.AND P1, PT, R0, 0x49, PT ;  /* 0x000000490000780c */ /* 0x000fe40003f24270 */
[----:B------:R-:W-:-:S11]  /*32940*/  PRMT R13, RZ, 0x7610, R13 ;  /* 0x00007610ff0d7816 */ /* 0x000fd6000000000d */
[----:B0-----:R-:W-:-:S04]  /*32950*/  @P1 LOP3.LUT R3, R3, R2, RZ, 0x3c, !PT ;  /* 0x0000000203031212 */ /* 0x001fc800078e3cff */
[----:B------:R-:W-:-:S04]  /*32960*/  @P1 LOP3.LUT R2, R3, R2, RZ, 0x3c, !PT ;  /* 0x0000000203021212 */ /* 0x000fc800078e3cff */
[----:B------:R-:W-:-:S05]  /*32970*/  @P1 LOP3.LUT R3, R3, R2, RZ, 0x3c, !PT ;  /* 0x0000000203031212 */ /* 0x000fca00078e3cff */
[----:B------:R-:W5:Y:S04]  /*32980*/  @P1 LDG.E.U8 R13, desc[UR6][R2.64] ;  /* 0x00000006020d1981 */ /* 0x000f68000c1e1100 */
[----:B-----5:R0:W-:Y:S04]  /*32990*/  STL [R1+0x144], R13 ;  /* 0x0001440d01007387 */ /* 0x0201e80000100800 */
[----:B0-----:R-:W5:Y:S04]  /*329a0*/  LDL.LU R13, [R1+0x3998] ;  /* 0x00399800010d7983 */ /* 0x001f680000300800 */
        /* <DEDUP_REMOVED lines=10> */
[----:B------:R-:W2:Y:S04]  /*32a50*/  LDL R2, [R1+0x2b54] ;  /* 0x002b540001027983 */ /* 0x000ea80000100800 */
[----:B------:R-:W2:Y:S01]  /*32a60*/  LDL R3, [R1+0x2b58] ;  /* 0x002b580001037983 */ /* 0x000ea20000100800 */
[----:B-----5:R-:W-:-:S02]  /*32a70*/  PRMT R13, RZ, 0x7610, R13 ;  /* 0x00007610ff0d7816 */ /* 0x020fc4000000000d */
[----:B--2---:R-:W-:-:S04]  /*32a80*/  @P2 LOP3.LUT R3, R3, R2, RZ, 0x3c, !PT ;  /* 0x0000000203032212 */ /* 0x004fc800078e3cff */
[----:B------:R-:W-:-:S04]  /*32a90*/  @P2 LOP3.LUT R2, R3, R2, RZ, 0x3c, !PT ;  /* 0x0000000203022212 */ /* 0x000fc800078e3cff */
[----:B------:R-:W-:-:S05]  /*32aa0*/  @P2 LOP3.LUT R3, R3, R2, RZ, 0x3c, !PT ;  /* 0x0000000203032212 */ /* 0x000fca00078e3cff */
[----:B------:R-:W2:Y:S04]  /*32ab0*/  @P2 LDG.E.U8 R13, desc[UR6][R2.64] ;  /* 0x00000006020d2981 */ /* 0x000ea8000c1e1100 */
[----:B--2---:R0:W-:Y:S04]  /*32ac0*/  STL [R1+0x17c], R13 ;  /* 0x00017c0d01007387 */ /* 0x0041e80000100800 */
[----:B0-----:R-:W2:Y:S04]  /*32ad0*/  LDL.LU R13, [R1+0x3990] ;  /* 0x00399000010d7983 */ /* 0x001ea80000300800 */
[----:B------:R-:W5:Y:S04]  /*32ae0*/  LDL R2, [R1+0x2b4c] ;  /* 0x002b4c0001027983 */ /* 0x000f680000100800 */
[----:B------:R-:W5:Y:S01]  /*32af0*/  LDL R3, [R1+0x2b50] ;  /* 0x002b500001037983 */ /* 0x000f620000100800 */
[----:B---3--:R-:W-:-:S02]  /*32b00*/  PRMT R12, RZ, 0x7610, R12 ;  /* 0x00007610ff0c7816 */ /* 0x008fc4000000000c */
[----:B-----5:R-:W-:-:S04]  /*32b10*/  @P2 LOP3.LUT R3, R3, R2, RZ, 0x3c, !PT ;  /* 0x0000000203032212 */ /* 0x020fc800078e3cff */
[----:B------:R-:W-:-:S04]  /*32b20*/  @P2 LOP3.LUT R2, R3, R2, RZ, 0x3c, !PT ;  /* 0x0000000203022212 */ /* 0x000fc800078e3cff */
[----:B------:R-:W-:-:S05]  /*32b30*/  @P2 LOP3.LUT R3, R3, R2, RZ, 0x3c, !PT ;  /* 0x0000000203032212 */ /* 0x000fca00078e3cff */
[----:B------:R-:W3:Y:S01]  /*32b40*/  @P2 LDG.E.U8 R12, desc[UR6][R2.64] ;  /* 0x00000006020c2981 */ /* 0x000ee2000c1e1100 */
[----:B------:R-:W-:-:S03]  /*32b50*/  ISETP.GT.AND P0, PT, R0, 0x4b, PT ;  /* 0x0000004b0000780c */ /* 0x000fc60003f04270 */
[----:B---3--:R0:W-:Y:S04]  /*32b60*/  STL [R1+0x178], R12 ;  /* 0x0001780c01007387 */ /* 0x0081e80000100800 */
[----:B0-----:R-:W3:Y:S04]  /*32b70*/  LDL.LU R12, [R1+0x398c] ;  /* 0x00398c00010c7983 */ /* 0x001ee80000300800 */
        /* <DEDUP_REMOVED lines=119> */
[----:B------:R-:W4:Y:S04]  /*332f0*/  LDL R2, [R1+0x2adc] ;  /* 0x002adc0001027983 */ /* 0x000f280000100800 */
[----:B------:R-:W4:Y:S01]  /*33300*/  LDL R3, [R1+0x2ae0] ;  /* 0x002ae00001037983 */ /* 0x000f220000100800 */
[----:B------:R-:W-:-:S02]  /*33310*/  PRMT R11, RZ, 0x7610, R11 ;  /* 0x00007610ff0b7816 */ /* 0x000fc4000000000b */
[----:B----4-:R-:W-:-:S04]  /*33320*/  @P0 LOP3.LUT R3, R3, R2, RZ, 0x3c, !PT ;  /* 0x0000000203030212 */ /* 0x010fc800078e3cff */
[----:B------:R-:W-:-:S04]  /*33330*/  @P0 LOP3.LUT R2, R3, R2, RZ, 0x3c, !PT ;  /* 0x0000000203020212 */ /* 0x000fc800078e3cff */
[----:B------:R-:W-:-:S05]  /*33340*/  @P0 LOP3.LUT R3, R3, R2, RZ, 0x3c, !PT ;  /* 0x0000000203030212 */ /* 0x000fca00078e3cff */
[----:B------:R-:W4:Y:S01]  /*33350*/  @P0 LDG.E.U8 R11, desc[UR6][R2.64] ;  /* 0x00000006020b0981 */ /* 0x000f22000c1e1100 */
[----:B------:R-:W-:-:S03]  /*33360*/  ISETP.GT.AND P1, PT, R0, 0x52, PT ;  /* 0x000000520000780c */ /* 0x000fc60003f24270 */
[----:B----4-:R0:W-:Y:S04]  /*33370*/  STL [R1+0x108], R11 ;  /* 0x0001080b01007387 */ /* 0x0101e80000100800 */
[----:B0-----:R-:W4:Y:S04]  /*33380*/  LDL.LU R11, [R1+0x395c] ;  /* 0x00395c00010b7983 */ /* 0x001f280000300800 */
        /* <DEDUP_REMOVED lines=82> */
[----:B------:R-:W5:Y:S04]  /*338b0*/  @P2 LDG.E.U8 R10, desc[UR6][R2.64] ;  /* 0x00000006020a2981 */ /* 0x000f68000c1e1100 */
[----:B-----5:R0:W-:Y:S04]  /*338c0*/  STL [R1+0x11c], R10 ;  /* 0x00011c0a01007387 */ /* 0x0201e80000100800 */
[----:B0-----:R-:W5:Y:S04]  /*338d0*/  LDL.LU R10, [R1+0x3938] ;  /* 0x00393800010a7983 */ /* 0x001f680000300800 */
[----:B------:R-:W3:Y:S04]  /*338e0*/  LDL R2, [R1+0x2a8c] ;  /* 0x002a8c0001027983 */ /* 0x000ee80000100800 */
[----:B------:R-:W3:Y:S01]  /*338f0*/  LDL R3, [R1+0x2a90] ;  /* 0x002a900001037983 */ /* 0x000ee20000100800 */
[----:B--2---:R-:W-:-:S02]  /*33900*/  PRMT R7, RZ, 0x7610, R7 ;  /* 0x00007610ff077816 */ /* 0x004fc40000000007 */
[----:B---3--:R-:W-:-:S04]  /*33910*/  @P2 LOP3.LUT R3, R3, R2, RZ, 0x3c, !PT ;  /* 0x0000000203032212 */ /* 0x008fc800078e3cff */
[----:B------:R-:W-:-:S04]  /*33920*/  @P2 LOP3.LUT R2, R3, R2, RZ, 0x3c, !PT ;  /* 0x0000000203022212 */ /* 0x000fc800078e3cff */
[----:B------:R-:W-:-:S05]  /*33930*/  @P2 LOP3.LUT R3, R3, R2, RZ, 0x3c, !PT ;  /* 0x0000000203032212 */ /* 0x000fca00078e3cff */
[----:B------:R0:W2:Y:S04]  /*33940*/  @P2 LDG.E.U8 R7, desc[UR6][R2.64] ;  /* 0x0000000602072981 */ /* 0x0000a8000c1e1100 */
[----:B------:R-:W0:Y:S04]  /*33950*/  LDL R2, [R1+0x2a84] ;  /* 0x002a840001027983 */ /* 0x000e280000100800 */
[----:B------:R-:W0:Y:S01]  /*33960*/  LDL R3, [R1+0x2a88] ;  /* 0x002a880001037983 */ /* 0x000e220000100800 */
[----:B------:R-:W-:Y:S02]  /*33970*/  ISETP.GT.AND P0, PT, R0, 0x57, PT ;  /* 0x000000570000780c */ /* 0x000fe40003f04270 */
[----:B------:R-:W-:-:S11]  /*33980*/  PRMT R6, RZ, 0x7610, R6 ;  /* 0x00007610ff067816 */ /* 0x000fd60000000006 */
[----:B0-----:R-:W-:-:S04]  /*33990*/  @P0 LOP3.LUT R3, R3, R2, RZ, 0x3c, !PT ;  /* 0x0000000203030212 */ /* 0x001fc800078e3cff */
[----:B------:R-:W-:-:S04]  /*339a0*/  @P0 LOP3.LUT R2, R3, R2, RZ, 0x3c, !PT ;  /* 0x0000000203020212 */ /* 0x000fc800078e3cff */
[----:B------:R-:W-:-:S05]  /*339b0*/  @P0 LOP3.LUT R3, R3, R2, RZ, 0x3c, !PT ;  /* 0x0000000203030212 */ /* 0x000fca00078e3cff */
[----:B------:R-:W3:Y:S04]  /*339c0*/  @P0 LDG.E.U8 R6, desc[UR6][R2.64] ;  /* 0x0000000602060981 */ /* 0x000ee8000c1e1100 */
[----:B--2---:R0:W-:Y:S04]  /*339d0*/  STL [R1+0x118], R7 ;  /* 0x0001180701007387 */ /* 0x0041e80000100800 */
[----:B0-----:R-:W2:Y:S04]  /*339e0*/  LDL R7, [R1+0x2a68] ;  /* 0x002a680001077983 */ /* 0x001ea80000100800 */
[----:B---3--:R0:W-:Y:S04]  /*339f0*/  STL [R1+0x114], R6 ;  /* 0x0001140601007387 */ /* 0x0081e80000100800 */
[----:B0-----:R-:W3:Y:S04]  /*33a00*/  LDL.LU R6, [R1+0x3934] ;  /* 0x0039340001067983 */ /* 0x001ee80000300800 */
        /* <DEDUP_REMOVED lines=16> */
[----:B------:R0:W5:Y:S04]  /*33b10*/  @P1 LDG.E.U8 R11, desc[UR6][R2.64] ;  /* 0x00000006020b1981 */ /* 0x000168000c1e1100 */
[----:B------:R-:W0:Y:S04]  /*33b20*/  LDL R2, [R1+0x2a6c] ;  /* 0x002a6c0001027983 */ /* 0x000e280000100800 */
[----:B------:R-:W0:Y:S01]  /*33b30*/  LDL R3, [R1+0x2a70] ;  /* 0x002a700001037983 */ /* 0x000e220000100800 */
[----:B------:R-:W-:Y:S02]  /*33b40*/  PRMT R10, RZ, 0x7610, R10 ;  /* 0x00007610ff0a7816 */ /* 0x000fe4000000000a */
[----:B------:R-:W-:-:S02]  /*33b50*/  ISETP.GT.AND P2, PT, R0, 0x59, PT ;  /* 0x000000590000780c */ /* 0x000fc40003f44270 */
[----:B0-----:R-:W-:-:S04]  /*33b60*/  @P1 LOP3.LUT R3, R3, R2, RZ, 0x3c, !PT ;  /* 0x0000000203031212 */ /* 0x001fc800078e3cff */
[----:B------:R-:W-:-:S04]  /*33b70*/  @P1 LOP3.LUT R2, R3, R2, RZ, 0x3c, !PT ;  /* 0x0000000203021212 */ /* 0x000fc800078e3cff */
[----:B------:R-:W-:-:S05]  /*33b80*/  @P1 LOP3.LUT R3, R3, R2, RZ, 0x3c, !PT ;  /* 0x0000000203031212 */ /* 0x000fca00078e3cff */
[----:B------:R2:W5:Y:S04]  /*33b90*/  @P1 LDG.E.U8 R10, desc[UR6][R2.64] ;  /* 0x00000006020a1981 */ /* 0x000568000c1e1100 */
[----:B------:R-:W4:Y:S01]  /*33ba0*/  LDL R3, [R1+0x2a64] ;  /* 0x002a640001037983 */ /* 0x000f220000100800 */
[----:B---3--:R-:W-:Y:S01]  /*33bb0*/  PRMT R6, RZ, 0x7610, R6 ;  /* 0x00007610ff067816 */ /* 0x008fe20000000006 */
[----:B--2---:R-:W-:Y:S01]  /*33bc0*/  @P2 IMAD.MOV.U32 R2, RZ, RZ, R7 ;  /* 0x000000ffff022224 */ /* 0x004fe200078e0007 */
[----:B------:R-:W-:Y:S01]  /*33bd0*/  PRMT R8, RZ, 0x7610, R8 ;  /* 0x00007610ff087816 */ /* 0x000fe20000000008 */
[----:B------:R-:W2:Y:S04]  /*33be0*/  LDL R7, [R1+0x2974] ;  /* 0x0029740001077983 */ /* 0x000ea80000100800 */
[----:B----4-:R0:W3:Y:S04]  /*33bf0*/  @P2 LDG.E.U8 R6, desc[UR6][R2.64] ;  /* 0x0000000602062981 */ /* 0x0100e8000c1e1100 */
[----:B------:R-:W0:Y:S04]  /*33c00*/  LDL R2, [R1+0x2a5c] ;  /* 0x002a5c0001027983 */ /* 0x000e280000100800 */
[----:B------:R-:W0:Y:S02]  /*33c10*/  LDL R3, [R1+0x2a60] ;  /* 0x002a600001037983 */ /* 0x000e240000100800 */
[----:B0-----:R-:W-:-:S04]  /*33c20*/  @P2 LOP3.LUT R3, R3, R2, RZ, 0x3c, !PT ;  /* 0x0000000203032212 */ /* 0x001fc800078e3cff */
[----:B------:R-:W-:-:S04]  /*33c30*/  @P2 LOP3.LUT R2, R3, R2, RZ, 0x3c, !PT ;  /* 0x0000000203022212 */ /* 0x000fc800078e3cff */
[----:B------:R-:W-:-:S05]  /*33c40*/  @P2 LOP3.LUT R3, R3, R2, RZ, 0x3c, !PT ;  /* 0x0000000203032212 */ /* 0x000fca00078e3cff */
[----:B------:R-:W4:Y:S04]  /*33c50*/  @P2 LDG.E.U8 R8, desc[UR6][R2.64] ;  /* 0x0000000602082981 */ /* 0x000f28000c1e1100 */
[----:B---3--:R0:W-:Y:S04]  /*33c60*/  STL [R1+0x104], R6 ;  /* 0x0001040601007387 */ /* 0x0081e80000100800 */
[----:B0-----:R-:W2:Y:S04]  /*33c70*/  LDL R6, [R1+0x2978] ;  /* 0x0029780001067983 */ /* 0x001ea80000100800 */
[----:B----4-:R0:W-:Y:S04]  /*33c80*/  STL [R1+0x100], R8 ;  /* 0x0001000801007387 */ /* 0x0101e80000100800 */
[----:B0-----:R-:W3:Y:S04]  /*33c90*/  LDL.LU R8, [R1+0x392c] ;  /* 0x00392c0001087983 */ /* 0x001ee80000300800 */
[----:B------:R-:W4:Y:S04]  /*33ca0*/  LDL R2, [R1+0x2a54] ;  /* 0x002a540001027983 */ /* 0x000f280000100800 */
[----:B------:R-:W4:Y:S01]  /*33cb0*/  LDL R3, [R1+0x2a58] ;  /* 0x002a580001037983 */ /* 0x000f220000100800 */
[----:B------:R-:W-:-:S02]  /*33cc0*/  ISETP.GT.AND P0, PT, R0, 0x5a, PT ;  /* 0x0000005a0000780c */ /* 0x000fc40003f04270 */
[----:B------:R-:W-:-:S11]  /*33cd0*/  PRMT R4, RZ, 0x7610, R4 ;  /* 0x00007610ff047816 */ /* 0x000fd60000000004 */
        /* <DEDUP_REMOVED lines=9> */
[----:B------:R-:W-:-:S02]  /*33d70*/  ISETP.GT.AND P2, PT, R0, 0x68, PT ;  /* 0x000000680000780c */ /* 0x000fc40003f44270 */
[----:B------:R-:W-:Y:S02]  /*33d80*/  PRMT R9, RZ, 0x7610, R9 ;  /* 0x00007610ff097816 */ /* 0x000fe40000000009 */
[----:B-----5:R-:W-:-:S04]  /*33d90*/  @P1 LOP3.LUT R3, R3, R2, RZ, 0x3c, !PT ;  /* 0x0000000203031212 */ /* 0x020fc800078e3cff */
[----:B------:R-:W-:-:S04]  /*33da0*/  @P1 LOP3.LUT R2, R3, R2, RZ, 0x3c, !PT ;  /* 0x0000000203021212 */ /* 0x000fc800078e3cff */
[----:B------:R-:W-:Y:S02]  /*33db0*/  @P1 LOP3.LUT R3, R3, R2, RZ, 0x3c, !PT ;  /* 0x0000000203031212 */ /* 0x000fe400078e3cff */
[----:B----4-:R-:W-:-:S03]  /*33dc0*/  PRMT R4, RZ, 0x7610, R4 ;  /* 0x00007610ff047816 */ /* 0x010fc60000000004 */
[----:B------:R0:W4:Y:S04]  /*33dd0*/  @P1 LDG.E.U8 R9, desc[UR6][R2.64] ;  /* 0x0000000602091981 */ /* 0x000128000c1e1100 */
[----:B--2---:R1:W2:Y:S04]  /*33de0*/  @P2 LDG.E.U8 R4, desc[UR6][R6.64] ;  /* 0x0000000606042981 */ /* 0x0042a8000c1e1100 */
[----:B------:R-:W0:Y:S04]  /*33df0*/  LDL R2, [R1+0x29ec] ;  /* 0x0029ec0001027983 */ /* 0x000e280000100800 */
[----:B------:R-:W0:Y:S04]  /*33e00*/  LDL R3, [R1+0x29f0] ;  /* 0x0029f00001037983 */ /* 0x000e280000100800 */
[----:B------:R-:W1:Y:S04]  /*33e10*/  LDL R6, [R1+0x296c] ;  /* 0x00296c0001067983 */ /* 0x000e680000100800 */
[----:B------:R-:W1:Y:S01]  /*33e20*/  LDL R7, [R1+0x2970] ;  /* 0x0029700001077983 */ /* 0x000e620000100800 */
[----:B---3--:R-:W-:-:S02]  /*33e30*/  PRMT R8, RZ, 0x7610, R8 ;  /* 0x00007610ff087816 */ /* 0x008fc40000000008 */
[----:B0-----:R-:W-:-:S04]  /*33e40*/  @P1 LOP3.LUT R3, R3, R2, RZ, 0x3c, !PT ;  /* 0x0000000203031212 */ /* 0x001fc800078e3cff */
[----:B------:R-:W-:Y:S02]  /*33e50*/  @P1 LOP3.LUT R2, R3, R2, RZ, 0x3c, !PT ;  /* 0x0000000203021212 */ /* 0x000fe400078e3cff */
[----:B-1----:R-:W-:Y:S02]  /*33e60*/  @P2 LOP3.LUT R7, R7, R6, RZ, 0x3c, !PT ;  /* 0x0000000607072212 */ /* 0x002fe400078e3cff */
[----:B------:R-:W-:Y:S02]  /*33e70*/  @P1 LOP3.LUT R3, R3, R2, RZ, 0x3c, !PT ;  /* 0x0000000203031212 */ /* 0x000fe400078e3cff */
[----:B------:R-:W-:-:S03]  /*33e80*/  @P2 LOP3.LUT R6, R7, R6, RZ, 0x3c, !PT ;  /* 0x0000000607062212 */ /* 0x000fc600078e3cff */
[----:B------:R0:W3:Y:S01]  /*33e90*/  @P1 LDG.E.U8 R8, desc[UR6][R2.64] ;  /* 0x0000000602081981 */ /* 0x0000e2000c1e1100 */
[----:B------:R-:W-:Y:S02]  /*33ea0*/  @P2 LOP3.LUT R7, R7, R6, RZ, 0x3c, !PT ;  /* 0x0000000607072212 */ /* 0x000fe400078e3cff */
[----:B0-----:R-:W-:-:S06]  /*33eb0*/  PRMT R3, RZ, 0x7610, R3 ;  /* 0x00007610ff037816 */ /* 0x001fcc0000000003 */
[----:B------:R0:W5:Y:S04]  /*33ec0*/  @P2 LDG.E.U8 R3, desc[UR6][R6.64] ;  /* 0x0000000606032981 */ /* 0x000168000c1e1100 */
        /* <DEDUP_REMOVED lines=10> */
[----:B------:R-:W2:Y:S04]  /*33f70*/  LDL R6, [R1+0x28ec] ;  /* 0x0028ec0001067983 */ /* 0x000ea80000100800 */
[----:B------:R-:W2:Y:S01]  /*33f80*/  LDL R7, [R1+0x28f0] ;  /* 0x0028f00001077983 */ /* 0x000ea20000100800 */
[----:B------:R-:W-:-:S02]  /*33f90*/  PRMT R16, RZ, 0x7610, R16 ;  /* 0x00007610ff107816 */ /* 0x000fc40000000010 */
[----:B--2---:R-:W-:-:S04]  /*33fa0*/  @P3 LOP3.LUT R7, R7, R6, RZ, 0x3c, !PT ;  /* 0x0000000607073212 */ /* 0x004fc800078e3cff */
[----:B------:R-:W-:-:S04]  /*33fb0*/  @P3 LOP3.LUT R6, R7, R6, RZ, 0x3c, !PT ;  /* 0x0000000607063212 */ /* 0x000fc800078e3cff */
[----:B------:R-:W-:-:S05]  /*33fc0*/  @P3 LOP3.LUT R7, R7, R6, RZ, 0x3c, !PT ;  /* 0x0000000607073212 */ /* 0x000fca00078e3cff */
[----:B------:R-:W2:Y:S01]  /*33fd0*/  @P3 LDG.E.U8 R16, desc[UR6][R6.64] ;  /* 0x0000000606103981 */ /* 0x000ea2000c1e1100 */
[----:B------:R-:W-:-:S03]  /*33fe0*/  ISETP.GT.AND P4, PT, R0, 0x78, PT ;  /* 0x000000780000780c */ /* 0x000fc60003f84270 */
[----:B--2---:R0:W-:Y:S04]  /*33ff0*/  STL [R1+0xe4], R16 ;  /* 0x0000e41001007387 */ /* 0x0041e80000100800 */
[----:B0-----:R-:W2:Y:S04]  /*34000*/  LDL.LU R16, [R1+0x3920] ;  /* 0x0039200001107983 */ /* 0x001ea80000300800 */
[----:B------:R-:W3:Y:S04]  /*34010*/  LDL R6, [R1+0x2874] ;  /* 0x0028740001067983 */ /* 0x000ee80000100800 */
[----:B------:R-:W3:Y:S01]  /*34020*/  LDL R7, [R1+0x2878] ;  /* 0x0028780001077983 */ /* 0x000ee20000100800 */
[----:B----4-:R-:W-:-:S02]  /*34030*/  PRMT R17, RZ, 0x7610, R17 ;  /* 0x00007610ff117816 */ /* 0x010fc40000000011 */
[----:B---3--:R-:W-:-:S04]  /*34040*/  @P4 LOP3.LUT R7, R7, R6, RZ, 0x3c, !PT ;  /* 0x0000000607074212 */ /* 0x008fc800078e3cff */
[----:B------:R-:W-:-:S04]  /*34050*/  @P4 LOP3.LUT R6, R7, R6, RZ, 0x3c, !PT ;  /* 0x0000000607064212 */ /* 0x000fc800078e3cff */
[----:B------:R-:W-:-:S05]  /*34060*/  @P4 LOP3.LUT R7, R7, R6, RZ, 0x3c, !PT ;  /* 0x0000000607074212 */ /* 0x000fca00078e3cff */
[----:B------:R-:W3:Y:S04]  /*34070*/  @P4 LDG.E.U8 R17, desc[UR6][R6.64] ;  /* 0x0000000606114981 */ /* 0x000ee8000c1e1100 */
        /* <DEDUP_REMOVED lines=198> */
[----:B------:R-:W2:Y:S01]  /*34ce0*/  @P0 LDG.E.U8 R16, desc[UR6][R6.64] ;  /* 0x0000000606100981 */ /* 0x000ea2000c1e1100 */
[----:B------:R-:W-:-:S03]  /*34cf0*/  ISETP.GT.AND P1, PT, R0, 0x63, PT ;  /* 0x000000630000780c */ /* 0x000fc60003f24270 */
        /* <DEDUP_REMOVED lines=210> */
[----:B------:R-:W2:Y:S04]  /*35a20*/  LDL R6, [R1+0x291c] ;  /* 0x00291c0001067983 */ /* 0x000ea80000100800 */
[----:B------:R-:W2:Y:S01]  /*35a30*/  LDL R7, [R1+0x2920] ;  /* 0x0029200001077983 */ /* 0x000ea20000100800 */
[----:B---3--:R-:W-:-:S02]  /*35a40*/  PRMT R17, RZ, 0x7610, R17 ;  /* 0x00007610ff117816 */ /* 0x008fc40000000011 */
[----:B--2---:R-:W-:-:S04]  /*35a50*/  @P2 LOP3.LUT R7, R7, R6, RZ, 0x3c, !PT ;  /* 0x0000000607072212 */ /* 0x004fc800078e3cff */
        /* <DEDUP_REMOVED lines=30> */
[----:B----4-:R0:W-:Y:S04]  /*35c40*/  STL [R1+0x28], R16 ;  /* 0x0000281001007387 */ /* 0x0101e80000100800 */
[----:B0-----:R-:W4:Y:S04]  /*35c50*/  LDL R16, [R1+0x2998] ;  /* 0x0029980001107983 */ /* 0x001f280000100800 */
[----:B-----5:R0:W-:Y:S04]  /*35c60*/  STL [R1+0x24], R27 ;  /* 0x0000241b01007387 */ /* 0x0201e80000100800 */
[----:B0-----:R-:W5:Y:S04]  /*35c70*/  LDL.LU R27, [R1+0x3868] ;  /* 0x00386800011b7983 */ /* 0x001f680000300800 */
[----:B------:R-:W2:Y:S04]  /*35c80*/  LDL R6, [R1+0x281c] ;  /* 0x00281c0001067983 */ /* 0x000ea80000100800 */
[----:B------:R-:W2:Y:S01]  /*35c90*/  LDL R7, [R1+0x2820] ;  /* 0x0028200001077983 */ /* 0x000ea20000100800 */
[----:B------:R-:W-:-:S02]  /*35ca0*/  PRMT R26, RZ, 0x7610, R26 ;  /* 0x00007610ff1a7816 */ /* 0x000fc4000000001a */
[----:B--2---:R-:W-:-:S04]  /*35cb0*/  @P3 LOP3.LUT R7, R7, R6, RZ, 0x3c, !PT ;  /* 0x0000000607073212 */ /* 0x004fc800078e3cff */
[----:B------:R-:W-:-:S04]  /*35cc0*/  @P3 LOP3.LUT R6, R7, R6, RZ, 0x3c, !PT ;  /* 0x0000000607063212 */ /* 0x000fc800078e3cff */
[----:B------:R-:W-:-:S05]  /*35cd0*/  @P3 LOP3.LUT R7, R7, R6, RZ, 0x3c, !PT ;  /* 0x0000000607073212 */ /* 0x000fca00078e3cff */
[----:B------:R-:W2:Y:S01]  /*35ce0*/  @P3 LDG.E.U8 R26, desc[UR6][R6.64] ;  /* 0x00000006061a3981 */ /* 0x000ea2000c1e1100 */
[----:B------:R-:W-:Y:S02]  /*35cf0*/  ISETP.GT.AND P0, PT, R0, 0x5e, PT ;  /* 0x0000005e0000780c */ /* 0x000fe40003f04270 */
[----:B------:R-:W-:Y:S01]  /*35d00*/  PRMT R5, RZ, 0x7610, R5 ;  /* 0x00007610ff057816 */ /* 0x000fe20000000005 */
[----:B--2---:R0:W-:Y:S04]  /*35d10*/  STL [R1+0x20], R26 ;  /* 0x0000201a01007387 */ /* 0x0041e80000100800 */
[----:B0-----:R-:W2:Y:S04]  /*35d20*/  LDL.LU R26, [R1+0x3864] ;  /* 0x00386400011a7983 */ /* 0x001ea80000300800 */
[----:B------:R-:W3:Y:S02]  /*35d30*/  LDL R7, [R1+0x2a14] ;  /* 0x002a140001077983 */ /* 0x000ee40000100800 */
[----:B------:R-:W-:Y:S01]  /*35d40*/  @P0 IMAD.MOV.U32 R6, RZ, RZ, R17 ;  /* 0x000000ffff060224 */ /* 0x000fe200078e0011 */
[----:B------:R-:W-:Y:S01]  /*35d50*/  PRMT R25, RZ, 0x7610, R25 ;  /* 0x00007610ff197816 */ /* 0x000fe20000000019 */
[----:B------:R-:W5:Y:S04]  /*35d60*/  LDL R17, [R1+0x290c] ;  /* 0x00290c0001117983 */ /* 0x000f680000100800 */
[----:B---3--:R0:W3:Y:S04]  /*35d70*/  @P0 LDG.E.U8 R5, desc[UR6][R6.64] ;  /* 0x0000000606050981 */ /* 0x0080e8000c1e1100 */
[----:B------:R-:W0:Y:S04]  /*35d80*/  LDL R6, [R1+0x2a0c] ;  /* 0x002a0c0001067983 */ /* 0x000e280000100800 */
[----:B------:R-:W0:Y:S02]  /*35d90*/  LDL R7, [R1+0x2a10] ;  /* 0x002a100001077983 */ /* 0x000e240000100800 */
[----:B0-----:R-:W-:-:S04]  /*35da0*/  @P0 LOP3.LUT R7, R7, R6, RZ, 0x3c, !PT ;  /* 0x0000000607070212 */ /* 0x001fc800078e3cff */
[----:B------:R-:W-:-:S04]  /*35db0*/  @P0 LOP3.LUT R6, R7, R6, RZ, 0x3c, !PT ;  /* 0x0000000607060212 */ /* 0x000fc800078e3cff */
[----:B------:R-:W-:-:S05]  /*35dc0*/  @P0 LOP3.LUT R7, R7, R6, RZ, 0x3c, !PT ;  /* 0x0000000607070212 */ /* 0x000fca00078e3cff */
[----:B------:R-:W4:Y:S04]  /*35dd0*/  @P0 LDG.E.U8 R25, desc[UR6][R6.64] ;  /* 0x0000000606190981 */ /* 0x000f28000c1e1100 */
[----:B---3--:R0:W-:Y:S04]  /*35de0*/  STL [R1+0x1c], R5 ;  /* 0x00001c0501007387 */ /* 0x0081e80000100800 */
[----:B0-----:R-:W3:Y:S01]  /*35df0*/  LDL R5, [R1+0x2910] ;  /* 0x0029100001057983 */ /* 0x001ee20000100800 */
[----:B------:R-:W-:-:S03]  /*35e00*/  ISETP.GT.AND P1, PT, R0, 0x66, PT ;  /* 0x000000660000780c */ /* 0x000fc60003f24270 */
[----:B----4-:R0:W-:Y:S04]  /*35e10*/  STL [R1+0x18], R25 ;  /* 0x0000181901007387 */ /* 0x0101e80000100800 */
[----:B0-----:R-:W4:Y:S04]  /*35e20*/  LDL.LU R25, [R1+0x3860] ;  /* 0x0038600001197983 */ /* 0x001f280000300800 */
[----:B------:R-:W2:Y:S01]  /*35e30*/  LDL R7, [R1+0x2994] ;  /* 0x0029940001077983 */ /* 0x000ea20000100800 */
[----:B------:R-:W-:Y:S01]  /*35e40*/  PRMT R24, RZ, 0x7610, R24 ;  /* 0x00007610ff187816 */ /* 0x000fe20000000018 */
[----:B------:R-:W-:-:S02]  /*35e50*/  @P1 IMAD.MOV.U32 R6, RZ, RZ, R16 ;  /* 0x000000ffff061224 */ /* 0x000fc400078e0010 */
[----:B------:R-:W4:Y:S04]  /*35e60*/  LDL R16, [R1+0x2898] ;  /* 0x0028980001107983 */ /* 0x000f280000100800 */
[----:B--2---:R-:W2:Y:S04]  /*35e70*/  @P1 LDG.E.U8 R24, desc[UR6][R6.64] ;  /* 0x0000000606181981 */ /* 0x004ea8000c1e1100 */
[----:B--2---:R0:W-:Y:S04]  /*35e80*/  STL [R1+0x14], R24 ;  /* 0x0000141801007387 */ /* 0x0041e80000100800 */
[----:B0-----:R-:W2:Y:S04]  /*35e90*/  LDL.LU R24, [R1+0x385c] ;  /* 0x00385c0001187983 */ /* 0x001ea80000300800 */
        /* <DEDUP_REMOVED lines=10> */
[----:B------:R-:W3:Y:S04]  /*35f40*/  LDL R6, [R1+0x2914] ;  /* 0x0029140001067983 */ /* 0x000ee80000100800 */
[----:B------:R-:W3:Y:S01]  /*35f50*/  LDL R7, [R1+0x2918] ;  /* 0x0029180001077983 */ /* 0x000ee20000100800 */
[----:B------:R-:W-:-:S02]  /*35f60*/  PRMT R20, RZ, 0x7610, R20 ;  /* 0x00007610ff147816 */ /* 0x000fc40000000014 */
[----:B------:R-:W-:Y:S02]  /*35f70*/  PRMT R21, RZ, 0x7610, R21 ;  /* 0x00007610ff157816 */ /* 0x000fe40000000015 */
[----:B---3--:R-:W-:-:S04]  /*35f80*/  @P2 LOP3.LUT R7, R7, R6, RZ, 0x3c, !PT ;  /* 0x0000000607072212 */ /* 0x008fc800078e3cff */
[----:B------:R-:W-:-:S04]  /*35f90*/  @P2 LOP3.LUT R6, R7, R6, RZ, 0x3c, !PT ;  /* 0x0000000607062212 */ /* 0x000fc800078e3cff */
[----:B------:R-:W-:-:S05]  /*35fa0*/  @P2 LOP3.LUT R7, R7, R6, RZ, 0x3c, !PT ;  /* 0x0000000607072212 */ /* 0x000fca00078e3cff */
[----:B------:R0:W3:Y:S02]  /*35fb0*/  @P2 LDG.E.U8 R20, desc[UR6][R6.64] ;  /* 0x0000000606142981 */ /* 0x0000e4000c1e1100 */
[----:B0-----:R-:W-:Y:S02]  /*35fc0*/  @P2 IMAD.MOV.U32 R6, RZ, RZ, R5 ;  /* 0x000000ffff062224 */ /* 0x001fe400078e0005 */
[----:B------:R-:W-:-:S05]  /*35fd0*/  @P2 IMAD.MOV.U32 R7, RZ, RZ, R17 ;  /* 0x000000ffff072224 */ /* 0x000fca00078e0011 */
[----:B------:R-:W4:Y:S04]  /*35fe0*/  @P2 LDG.E.U8 R21, desc[UR6][R6.64] ;  /* 0x0000000606152981 */ /* 0x000f28000c1e1100 */
[----:B---3--:R0:W-:Y:S04]  /*35ff0*/  STL [R1+0xc], R20 ;  /* 0x00000c1401007387 */ /* 0x0081e80000100800 */
[----:B0-----:R-:W3:Y:S04]  /*36000*/  LDL.LU R20, [R1+0x3854] ;  /* 0x0038540001147983 */ /* 0x001ee80000300800 */
[----:B------:R-:W2:Y:S04]  /*36010*/  LDL R17, [R1+0x280c] ;  /* 0x00280c0001117983 */ /* 0x000ea80000100800 */
[----:B------:R-:W5:Y:S04]  /*36020*/  LDL R5, [R1+0x2810] ;  /* 0x0028100001057983 */ /* 0x000f680000100800 */
[----:B----4-:R0:W-:Y:S04]  /*36030*/  STL [R1+0x8], R21 ;  /* 0x0000081501007387 */ /* 0x0101e80000100800 */
[----:B0-----:R-:W4:Y:S04]  /*36040*/  LDL.LU R21, [R1+0x3850] ;  /* 0x0038500001157983 */ /* 0x001f280000300800 */
[----:B------:R-:W3:Y:S01]  /*36050*/  LDL R7, [R1+0x2894] ;  /* 0x0028940001077983 */ /* 0x000ee20000100800 */
[----:B------:R-:W-:-:S02]  /*36060*/  ISETP.GT.AND P3, PT, R0, 0x76, PT ;  /* 0x000000760000780c */ /* 0x000fc40003f64270 */
[----:B------:R-:W-:-:S11]  /*36070*/  PRMT R2, RZ, 0x7610, R2 ;  /* 0x00007610ff027816 */ /* 0x000fd60000000002 */
[----:B------:R-:W-:Y:S01]  /*36080*/  @P3 IMAD.MOV.U32 R6, RZ, RZ, R16 ;  /* 0x000000ffff063224 */ /* 0x000fe200078e0010 */
[----:B------:R-:W-:Y:S01]  /*36090*/  PRMT R22, RZ, 0x7610, R22 ;  /* 0x00007610ff167816 */ /* 0x000fe20000000016 */
[----:B------:R-:W4:Y:S04]  /*360a0*/  LDL R16, [R1+0x2a04] ;  /* 0x002a040001107983 */ /* 0x000f280000100800 */
[----:B---3--:R0:W3:Y:S04]  /*360b0*/  @P3 LDG.E.U8 R2, desc[UR6][R6.64] ;  /* 0x0000000606023981 */ /* 0x0080e8000c1e1100 */
[----:B------:R-:W0:Y:S04]  /*360c0*/  LDL R6, [R1+0x288c] ;  /* 0x00288c0001067983 */ /* 0x000e280000100800 */
[----:B------:R-:W0:Y:S02]  /*360d0*/  LDL R7, [R1+0x2890] ;  /* 0x0028900001077983 */ /* 0x000e240000100800 */
[----:B0-----:R-:W-:-:S04]  /*360e0*/  @P3 LOP3.LUT R7, R7, R6, RZ, 0x3c, !PT ;  /* 0x0000000607073212 */ /* 0x001fc800078e3cff */
[----:B------:R-:W-:-:S04]  /*360f0*/  @P3 LOP3.LUT R6, R7, R6, RZ, 0x3c, !PT ;  /* 0x0000000607063212 */ /* 0x000fc800078e3cff */
[----:B------:R-:W-:-:S05]  /*36100*/  @P3 LOP3.LUT R7, R7, R6, RZ, 0x3c, !PT ;  /* 0x0000000607073212 */ /* 0x000fca00078e3cff */
[----:B------:R-:W2:Y:S04]  /*36110*/  @P3 LDG.E.U8 R22, desc[UR6][R6.64] ;  /* 0x0000000606163981 */ /* 0x000ea8000c1e1100 */
[----:B---3--:R0:W-:Y:S04]  /*36120*/  STL [R1+0x4], R2 ;  /* 0x0000040201007387 */ /* 0x0081e80000100800 */
[----:B0-----:R-:W3:Y:S04]  /*36130*/  LDL R2, [R1+0x2a08] ;  /* 0x002a080001027983 */ /* 0x001ee80000100800 */
[----:B--2---:R0:W-:Y:S04]  /*36140*/  STL [R1], R22 ;  /* 0x0000001601007387 */ /* 0x0041e80000100800 */
[----:B0-----:R-:W2:Y:S04]  /*36150*/  LDL.LU R22, [R1+0x384c] ;  /* 0x00384c0001167983 */ /* 0x001ea80000300800 */
[----:B------:R-:W5:Y:S04]  /*36160*/  LDL R6, [R1+0x2814] ;  /* 0x0028140001067983 */ /* 0x000f680000100800 */
[----:B------:R-:W5:Y:S01]  /*36170*/  LDL R7, [R1+0x2818] ;  /* 0x0028180001077983 */ /* 0x000f620000100800 */
[----:B------:R-:W-:-:S02]  /*36180*/  ISETP.GT.AND P4, PT, R0, 0x7e, PT ;  /* 0x0000007e0000780c */ /* 0x000fc40003f84270 */
[----:B------:R-:W-:Y:S02]  /*36190*/  PRMT R29, RZ, 0x7610, R29 ;  /* 0x00007610ff1d7816 */ /* 0x000fe4000000001d */
[----:B------:R-:W-:-:S09]  /*361a0*/  PRMT R28, RZ, 0x7610, R28 ;  /* 0x00007610ff1c7816 */ /* 0x000fd2000000001c */
[----:B-----5:R-:W-:-:S04]  /*361b0*/  @P4 LOP3.LUT R7, R7, R6, RZ, 0x3c, !PT ;  /* 0x0000000607074212 */ /* 0x020fc800078e3cff */
[----:B------:R-:W-:-:S04]  /*361c0*/  @P4 LOP3.LUT R6, R7, R6, RZ, 0x3c, !PT ;  /* 0x0000000607064212 */ /* 0x000fc800078e3cff */
[----:B------:R-:W-:-:S05]  /*361d0*/  @P4 LOP3.LUT R7, R7, R6, RZ, 0x3c, !PT ;  /* 0x0000000607074212 */ /* 0x000fca00078e3cff */
[----:B------:R0:W5:Y:S02]  /*361e0*/  @P4 LDG.E.U8 R29, desc[UR6][R6.64] ;  /* 0x00000006061d4981 */ /* 0x000164000c1e1100 */
[----:B0-----:R-:W-:Y:S02]  /*361f0*/  @P4 IMAD.MOV.U32 R6, RZ, RZ, R5 ;  /* 0x000000ffff064224 */ /* 0x001fe400078e0005 */
[----:B------:R-:W-:-:S05]  /*36200*/  @P4 IMAD.MOV.U32 R7, RZ, RZ, R17 ;  /* 0x000000ffff074224 */ /* 0x000fca00078e0011 */
[----:B------:R3:W2:Y:S01]  /*36210*/  @P4 LDG.E.U8 R28, desc[UR6][R6.64] ;  /* 0x00000006061c4981 */ /* 0x0006a2000c1e1100 */
[----:B------:R-:W-:Y:S02]  /*36220*/  ISETP.GT.AND P0, PT, R0, 0x5f, PT ;  /* 0x0000005f0000780c */ /* 0x000fe40003f04270 */
[----:B------:R-:W-:-:S11]  /*36230*/  PRMT R27, RZ, 0x7610, R27 ;  /* 0x00007610ff1b7816 */ /* 0x000fd6000000001b */
[----:B---3--:R-:W-:Y:S02]  /*36240*/  @P0 IMAD.MOV.U32 R6, RZ, RZ, R2 ;  /* 0x000000ffff060224 */ /* 0x008fe400078e0002 */
[----:B----4-:R-:W-:-:S05]  /*36250*/  @P0 IMAD.MOV.U32 R7, RZ, RZ, R16 ;  /* 0x000000ffff070224 */ /* 0x010fca00078e0010 */
[----:B------:R0:W3:Y:S04]  /*36260*/  @P0 LDG.E.U8 R27, desc[UR6][R6.64] ;  /* 0x00000006061b0981 */ /* 0x0000e8000c1e1100 */
[----:B-----5:R1:W-:Y:S04]  /*36270*/  STL [R1+0x3838], R29 ;  /* 0x0038381d01007387 */ /* 0x0203e80000100800 */
[----:B------:R-:W4:Y:S04]  /*36280*/  LDL R17, [R1+0x297c] ;  /* 0x00297c0001117983 */ /* 0x000f280000100800 */
[----:B------:R-:W5:Y:S04]  /*36290*/  LDL R5, [R1+0x2980] ;  /* 0x0029800001057983 */ /* 0x000f680000100800 */
[----:B-1----:R-:W3:Y:S04]  /*362a0*/  LDL R29, [R1+0x2988] ;  /* 0x00298800011d7983 */ /* 0x002ee80000100800 */
[----:B--2---:R1:W-:Y:S04]  /*362b0*/  STL [R1+0x383c], R28 ;  /* 0x00383c1c01007387 */ /* 0x0043e80000100800 */
[----:B------:R-:W0:Y:S04]  /*362c0*/  LDL R6, [R1+0x29fc] ;  /* 0x0029fc0001067983 */ /* 0x000e280000100800 */
[----:B------:R-:W0:Y:S04]  /*362d0*/  LDL R7, [R1+0x2a00] ;  /* 0x002a000001077983 */ /* 0x000e280000100800 */
[----:B------:R-:W2:Y:S04]  /*362e0*/  LDL R16, [R1+0x2904] ;  /* 0x0029040001107983 */ /* 0x000ea80000100800 */
[----:B------:R-:W2:Y:S04]  /*362f0*/  LDL R2, [R1+0x2908] ;  /* 0x0029080001027983 */ /* 0x000ea80000100800 */
[----:B-1----:R-:W4:Y:S01]  /*36300*/  LDL R28, [R1+0x2984] ;  /* 0x00298400011c7983 */ /* 0x002f220000100800 */
[----:B------:R-:W-:-:S02]  /*36310*/  ISETP.GT.AND P1, PT, R0, 0x67, PT ;  /* 0x000000670000780c */ /* 0x000fc40003f24270 */
[----:B------:R-:W-:Y:S02]  /*36320*/  PRMT R26, RZ, 0x7610, R26 ;  /* 0x00007610ff1a7816 */ /* 0x000fe4000000001a */
[----:B------:R-:W-:Y:S02]  /*36330*/  ISETP.GT.AND P2, PT, R0, 0x6f, PT ;  /* 0x0000006f0000780c */ /* 0x000fe40003f44270 */
[----:B------:R-:W-:Y:S02]  /*36340*/  PRMT R25, RZ, 0x7610, R25 ;  /* 0x00007610ff197816 */ /* 0x000fe40000000019 */
[----:B------:R-:W-:Y:S02]  /*36350*/  PRMT R24, RZ, 0x7610, R24 ;  /* 0x00007610ff187816 */ /* 0x000fe40000000018 */
[----:B------:R-:W-:Y:S02]  /*36360*/  PRMT R23, RZ, 0x7610, R23 ;  /* 0x00007610ff177816 */ /* 0x000fe40000000017 */
[----:B0-----:R-:W-:-:S04]  /*36370*/  @P0 LOP3.LUT R7, R7, R6, RZ, 0x3c, !PT ;  /* 0x0000000607070212 */ /* 0x001fc800078e3cff */
[----:B------:R-:W-:-:S04]  /*36380*/  @P0 LOP3.LUT R6, R7, R6, RZ, 0x3c, !PT ;  /* 0x0000000607060212 */ /* 0x000fc800078e3cff */
[----:B------:R-:W-:-:S05]  /*36390*/  @P0 LOP3.LUT R7, R7, R6, RZ, 0x3c, !PT ;  /* 0x0000000607070212 */ /* 0x000fca00078e3cff */
[----:B------:R3:W2:Y:S02]  /*363a0*/  @P0 LDG.E.U8 R26, desc[UR6][R6.64] ;  /* 0x00000006061a0981 */ /* 0x0006a4000c1e1100 */
[----:B---3--:R-:W-:Y:S02]  /*363b0*/  @P1 IMAD.MOV.U32 R6, RZ, RZ, R29 ;  /* 0x000000ffff061224 */ /* 0x008fe400078e001d */
[----:B----4-:R-:W-:-:S05]  /*363c0*/  @P1 IMAD.MOV.U32 R7, RZ, RZ, R28 ;  /* 0x000000ffff071224 */ /* 0x010fca00078e001c */
[----:B------:R5:W3:Y:S02]  /*363d0*/  @P1 LDG.E.U8 R25, desc[UR6][R6.64] ;  /* 0x0000000606191981 */ /* 0x000ae4000c1e1100 */
[----:B-----5:R-:W-:Y:S02]  /*363e0*/  @P1 IMAD.MOV.U32 R6, RZ, RZ, R5 ;  /* 0x000000ffff061224 */ /* 0x020fe400078e0005 */
[----:B------:R-:W-:Y:S02]  /*363f0*/  @P1 IMAD.MOV.U32 R7, RZ, RZ, R17 ;  /* 0x000000ffff071224 */ /* 0x000fe400078e0011 */
[----:B--2---:R-:W-:Y:S02]  /*36400*/  @P2 IMAD.MOV.U32 R17, RZ, RZ, R16 ;  /* 0x000000ffff112224 */ /* 0x004fe400078e0010 */
[----:B------:R-:W-:Y:S01]  /*36410*/  @P2 IMAD.MOV.U32 R16, RZ, RZ, R2 ;  /* 0x000000ffff102224 */ /* 0x000fe200078e0002 */
[----:B------:R-:W2:Y:S04]  /*36420*/  @P1 LDG.E.U8 R24, desc[UR6][R6.64] ;  /* 0x0000000606181981 */ /* 0x000ea8000c1e1100 */
[----:B------:R-:W4:Y:S04]  /*36430*/  @P2 LDG.E.U8 R23, desc[UR6][R16.64] ;  /* 0x0000000610172981 */ /* 0x000f28000c1e1100 */
[----:B------:R0:W-:Y:S04]  /*36440*/  STL [R1+0x37e0], R27 ;  /* 0x0037e01b01007387 */ /* 0x0001e80000100800 */
[----:B------:R1:W-:Y:S04]  /*36450*/  STL [R1+0x37e4], R26 ;  /* 0x0037e41a01007387 */ /* 0x0003e80000100800 */
[----:B---3--:R3:W-:Y:S04]  /*36460*/  STL [R1+0x37e8], R25 ;  /* 0x0037e81901007387 */ /* 0x0087e80000100800 */
[----:B------:R-:W5:Y:S04]  /*36470*/  LDL R5, [R1+0x2900] ;  /* 0x0029000001057983 */ /* 0x000f680000100800 */
[----:B------:R-:W5:Y:S04]  /*36480*/  LDL R29, [R1+0x2888] ;  /* 0x00288800011d7983 */ /* 0x000f680000100800 */
[----:B--2---:R2:W-:Y:S04]  /*36490*/  STL [R1+0x37ec], R24 ;  /* 0x0037ec1801007387 */ /* 0x0045e80000100800 */
[----:B------:R-:W5:Y:S04]  /*364a0*/  LDL R28, [R1+0x287c] ;  /* 0x00287c00011c7983 */ /* 0x000f680000100800 */
[----:B0-----:R-:W5:Y:S04]  /*364b0*/  LDL R27, [R1+0x2880] ;  /* 0x00288000011b7983 */ /* 0x001f680000100800 */
[----:B-1----:R-:W5:Y:S04]  /*364c0*/  LDL R26, [R1+0x2804] ;  /* 0x00280400011a7983 */ /* 0x002f680000100800 */
[----:B---3--:R-:W3:Y:S04]  /*364d0*/  LDL R25, [R1+0x2808] ;  /* 0x0028080001197983 */ /* 0x008ee80000100800 */
[----:B------:R-:W3:Y:S04]  /*364e0*/  LDL R2, [R1+0x2800] ;  /* 0x0028000001027983 */ /* 0x000ee80000100800 */
[----:B------:R-:W3:Y:S04]  /*364f0*/  LDL R17, [R1+0x28fc] ;  /* 0x0028fc0001117983 */ /* 0x000ee80000100800 */
[----:B--2---:R-:W2:Y:S04]  /*36500*/  LDL R24, [R1+0x27fc] ;  /* 0x0027fc0001187983 */ /* 0x004ea80000100800 */
[----:B----4-:R0:W-:Y:S04]  /*36510*/  STL [R1+0x37f0], R23 ;  /* 0x0037f01701007387 */ /* 0x0101e80000100800 */
[----:B0-----:R-:W4:Y:S01]  /*36520*/  LDL R23, [R1+0x2884] ;  /* 0x0028840001177983 */ /* 0x001f220000100800 */
[----:B------:R-:W-:-:S02]  /*36530*/  ISETP.GT.AND P0, PT, R0, 0x77, PT ;  /* 0x000000770000780c */ /* 0x000fc40003f04270 */
[----:B------:R-:W-:Y:S02]  /*36540*/  PRMT R6, RZ, 0x7610, R6 ;  /* 0x00007610ff067816 */ /* 0x000fe40000000006 */
[----:B------:R-:W-:Y:S02]  /*36550*/  ISETP.GT.AND P1, PT, R0, 0x7f, PT ;  /* 0x0000007f0000780c */ /* 0x000fe40003f24270 */
[----:B------:R-:W-:Y:S02]  /*36560*/  PRMT R7, RZ, 0x7610, R7 ;  /* 0x00007610ff077816 */ /* 0x000fe40000000007 */
[----:B------:R-:W-:Y:S02]  /*36570*/  PRMT R20, RZ, 0x7610, R20 ;  /* 0x00007610ff147816 */ /* 0x000fe40000000014 */
[----:B------:R-:W-:Y:S02]  /*36580*/  PRMT R21, RZ, 0x7610, R21 ;  /* 0x00007610ff157816 */ /* 0x000fe40000000015 */
[----:B------:R-:W-:Y:S01]  /*36590*/  PRMT R22, RZ, 0x7610, R22 ;  /* 0x00007610ff167816 */ /* 0x000fe20000000016 */
[----:B-----5:R-:W-:-:S05]  /*365a0*/  @P2 IMAD.MOV.U32 R16, RZ, RZ, R5 ;  /* 0x000000ffff102224 */ /* 0x020fca00078e0005 */
[----:B---3--:R0:W3:Y:S02]  /*365b0*/  @P2 LDG.E.U8 R6, desc[UR6][R16.64] ;  /* 0x0000000610062981 */ /* 0x0080e4000c1e1100 */
[----:B0-----:R-:W-:Y:S02]  /*365c0*/  @P0 IMAD.MOV.U32 R16, RZ, RZ, R29 ;  /* 0x000000ffff100224 */ /* 0x001fe400078e001d */
[----:B----4-:R-:W-:-:S05]  /*365d0*/  @P0 IMAD.MOV.U32 R17, RZ, RZ, R23 ;  /* 0x000000ffff110224 */ /* 0x010fca00078e0017 */
[----:B------:R0:W4:Y:S02]  /*365e0*/  @P0 LDG.E.U8 R7, desc[UR6][R16.64] ;  /* 0x0000000610070981 */ /* 0x000124000c1e1100 */
[----:B0-----:R-:W-:Y:S02]  /*365f0*/  @P0 IMAD.MOV.U32 R16, RZ, RZ, R27 ;  /* 0x000000ffff100224 */ /* 0x001fe400078e001b */
[----:B------:R-:W-:-:S05]  /*36600*/  @P0 IMAD.MOV.U32 R17, RZ, RZ, R28 ;  /* 0x000000ffff110224 */ /* 0x000fca00078e001c */
[----:B------:R0:W5:Y:S02]  /*36610*/  @P0 LDG.E.U8 R20, desc[UR6][R16.64] ;  /* 0x0000000610140981 */ /* 0x000164000c1e1100 */
[----:B0-----:R-:W-:Y:S02]  /*36620*/  @P1 IMAD.MOV.U32 R16, RZ, RZ, R25 ;  /* 0x000000ffff101224 */ /* 0x001fe400078e0019 */
[----:B------:R-:W-:-:S05]  /*36630*/  @P1 IMAD.MOV.U32 R17, RZ, RZ, R26 ;  /* 0x000000ffff111224 */ /* 0x000fca00078e001a */
[----:B------:R0:W5:Y:S02]  /*36640*/  @P1 LDG.E.U8 R21, desc[UR6][R16.64] ;  /* 0x0000000610151981 */ /* 0x000164000c1e1100 */
[----:B0-----:R-:W-:Y:S02]  /*36650*/  @P1 IMAD.MOV.U32 R16, RZ, RZ, R2 ;  /* 0x000000ffff101224 */ /* 0x001fe400078e0002 */
[----:B--2---:R-:W-:-:S05]  /*36660*/  @P1 IMAD.MOV.U32 R17, RZ, RZ, R24 ;  /* 0x000000ffff111224 */ /* 0x004fca00078e0018 */
[----:B------:R0:W2:Y:S01]  /*36670*/  @P1 LDG.E.U8 R22, desc[UR6][R16.64] ;  /* 0x0000000610161981 */ /* 0x0000a2000c1e1100 */
[----:B------:R-:W1:Y:S01]  /*36680*/  S2R R5, SR_TID.X ;  /* 0x0000000000057919 */ /* 0x000e620000002100 */
[----:B------:R-:W2:Y:S08]  /*36690*/  S2UR UR9, SR_CgaCtaId ;  /* 0x00000000000979c3 */ /* 0x000eb00000008800 */
[----:B------:R-:W-:Y:S01]  /*366a0*/  BAR.SYNC.DEFER_BLOCKING 0x0 ;  /* 0x0000000000007b1d */ /* 0x000fe20000010000 */
[----:B-1----:R-:W-:-:S02]  /*366b0*/  LOP3.LUT R2, R5, 0x3, RZ, 0xc0, !PT ;  /* 0x0000000305027812 */ /* 0x002fc400078ec0ff */
[----:B0-----:R-:W-:-:S03]  /*366c0*/  SHF.R.U32.HI R16, RZ, 0x2, R5 ;  /* 0x00000002ff107819 */ /* 0x001fc60000011605 */
[----:B------:R-:W-:Y:S01]  /*366d0*/  IMAD R2, R2, 0x220, RZ ;  /* 0x0000022002027824 */ /* 0x000fe200078e02ff */
[----:B------:R-:W-:-:S04]  /*366e0*/  SGXT.U32 R16, R16, 0x3 ;  /* 0x000000031010781a */ /* 0x000fc80000000000 */
[----:B------:R-:W-:Y:S01]  /*366f0*/  LOP3.LUT R2, R2, R16, RZ, 0xfc, !PT ;  /* 0x0000001002027212 */ /* 0x000fe200078efcff */
[----:B---3--:R-:W-:Y:S04]  /*36700*/  STL [R1+0x37f4], R6 ;  /* 0x0037f40601007387 */ /* 0x008fe80000100800 */
[----:B----4-:R-:W-:Y:S04]  /*36710*/  STL [R1+0x37f8], R7 ;  /* 0x0037f80701007387 */ /* 0x010fe80000100800 */
[----:B-----5:R-:W-:Y:S04]  /*36720*/  STL [R1+0x37fc], R20 ;  /* 0x0037fc1401007387 */ /* 0x020fe80000100800 */
[----:B------:R-:W-:Y:S04]  /*36730*/  STL [R1+0x3800], R21 ;  /* 0x0038001501007387 */ /* 0x000fe80000100800 */
[----:B--2---:R0:W-:Y:S04]  /*36740*/  STL [R1+0x3804], R22 ;  /* 0x0038041601007387 */ /* 0x0041e80000100800 */
[----:B0-----:R-:W2:Y:S04]  /*36750*/  LDL.LU R22, [R1+0x31c] ;  /* 0x00031c0001167983 */ /* 0x001ea80000300800 */
[----:B------:R-:W3:Y:S04]  /*36760*/  LDL.LU R21, [R1+0x318] ;  /* 0x0003180001157983 */ /* 0x000ee80000300800 */
[----:B------:R-:W4:Y:S04]  /*36770*/  LDL.LU R20, [R1+0x2dc] ;  /* 0x0002dc0001147983 */ /* 0x000f280000300800 */
[----:B------:R-:W5:Y:S04]  /*36780*/  LDL.LU R7, [R1+0x2d8] ;  /* 0x0002d80001077983 */ /* 0x000f680000300800 */
[----:B------:R-:W5:Y:S04]  /*36790*/  LDL.LU R6, [R1+0x29c] ;  /* 0x00029c0001067983 */ /* 0x000f680000300800 */
[----:B------:R-:W5:Y:S04]  /*367a0*/  LDL.LU R23, [R1+0x298] ;  /* 0x0002980001177983 */ /* 0x000f680000300800 */
[----:B------:R-:W2:Y:S04]  /*367b0*/  LDL.LU R24, [R1+0x25c] ;  /* 0x00025c0001187983 */ /* 0x000ea80000300800 */
[----:B------:R-:W3:Y:S04]  /*367c0*/  LDL.LU R25, [R1+0x258] ;  /* 0x0002580001197983 */ /* 0x000ee80000300800 */
[----:B------:R-:W4:Y:S04]  /*367d0*/  LDL.LU R26, [R1+0xf8] ;  /* 0x0000f800011a7983 */ /* 0x000f280000300800 */
[----:B------:R-:W5:Y:S04]  /*367e0*/  LDL.LU R27, [R1+0xf4] ;  /* 0x0000f400011b7983 */ /* 0x000f680000300800 */
[----:B------:R-:W2:Y:S04]  /*367f0*/  LDL.LU R28, [R1+0xf0] ;  /* 0x0000f000011c7983 */ /* 0x000ea80000300800 */
[----:B------:R-:W3:Y:S04]  /*36800*/  LDL.LU R29, [R1+0xec] ;  /* 0x0000ec00011d7983 */ /* 0x000ee80000300800 */
        /* <DEDUP_REMOVED lines=240> */
[----:B0-----:R-:W3:Y:S04]  /*37710*/  LDL.LU R2, [R1+0x358] ;  /* 0x0003580001027983 */ /* 0x001ee80000300800 */
        /* <DEDUP_REMOVED lines=230> */
[----:B------:R-:W-:Y:S01]  /*38580*/  UMOV UR8, 0x400 ;  /* 0x0000040000087882 */ /* 0x000fe20000000000 */
[----:B------:R-:W-:-:S02]  /*38590*/  LOP3.LUT R5, R5, 0x3f, RZ, 0xc0, !PT ;  /* 0x0000003f05057812 */ /* 0x000fc400078ec0ff */
[----:B------:R-:W-:Y:S04]  /*385a0*/  STL [R1+0x37ac], R16 ;  /* 0x0037ac1001007387 */ /* 0x000fe80000100800 */
[----:B------:R-:W-:Y:S01]  /*385b0*/  STL [R1+0x37b4], R16 ;  /* 0x0037b41001007387 */ /* 0x000fe20000100800 */
[----:B------:R-:W-:-:S03]  /*385c0*/  ULEA UR8, UR9, UR8, 0x18 ;  /* 0x0000000809087291 */ /* 0x000fc6000f8ec03f */
[----:B------:R-:W-:Y:S04]  /*385d0*/  STL [R1+0x37bc], R16 ;  /* 0x0037bc1001007387 */ /* 0x000fe80000100800 */
[----:B------:R-:W-:Y:S01]  /*385e0*/  STL [R1+0x37c4], R16 ;  /* 0x0037c41001007387 */ /* 0x000fe20000100800 */
[----:B------:R-:W-:-:S03]  /*385f0*/  LOP3.LUT R17, R5, 0x40, RZ, 0xfc, !PT ;  /* 0x0000004005117812 */ /* 0x000fc600078efcff */
[----:B------:R-:W-:Y:S04]  /*38600*/  STL [R1+0x37cc], R16 ;  /* 0x0037cc1001007387 */ /* 0x000fe80000100800 */
[----:B------:R-:W-:Y:S04]  /*38610*/  STL [R1+0x37d4], R16 ;  /* 0x0037d41001007387 */ /* 0x000fe80000100800 */
[----:B------:R-:W-:Y:S04]  /*38620*/  STL [R1+0x37dc], R16 ;  /* 0x0037dc1001007387 */ /* 0x000fe80000100800 */
[----:B------:R0:W-:Y:S01]  /*38630*/  STL [R1+0x380c], R16 ;  /* 0x00380c1001007387 */ /* 0x0001e20000100800 */
[----:B------:R-:W-:-:S02]  /*38640*/  ISETP.GE.AND P0, PT, R5, R0, PT ;  /* 0x000000000500720c */ /* 0x000fc40003f06270 */
[----:B------:R-:W-:Y:S01]  /*38650*/  ISETP.GE.AND P1, PT, R17, R0, PT ;  /* 0x000000001100720c */ /* 0x000fe20003f26270 */
[----:B----4-:R-:W-:Y:S04]  /*38660*/  STS.U8 [R5+UR8+0x1800], R26 ;  /* 0x0018001a05007988 */ /* 0x010fe80008000008 */
[----:B0-----:R-:W4:Y:S04]  /*38670*/  LDL.LU R16, [R1+0x35c] ;  /* 0x00035c0001107983 */ /* 0x001f280000300800 */
[----:B------:R-:W4:Y:S04]  /*38680*/  LDL.LU R0, [R1+0x398] ;  /* 0x0003980001007983 */ /* 0x000f280000300800 */
[----:B------:R0:W-:Y:S04]  /*38690*/  STL [R1+0x3810], R17 ;  /* 0x0038101101007387 */ /* 0x0001e80000100800 */
[----:B0-----:R-:W4:Y:S04]  /*386a0*/  LDL.LU R17, [R1+0x39c] ;  /* 0x00039c0001117983 */ /* 0x001f280000300800 */
[----:B------:R-:W4:Y:S04]  /*386b0*/  LDL.LU R26, [R1+0xe8] ;  /* 0x0000e800011a7983 */ /* 0x000f280000300800 */
[----:B-----5:R0:W-:Y:S04]  /*386c0*/  STS.U8 [R5+UR8+0x1840], R27 ;  /* 0x0018401b05007988 */ /* 0x0201e80008000008 */
[----:B--2---:R1:W-:Y:S04]  /*386d0*/  STS.U8 [R5+UR8+0x1c40], R28 ;  /* 0x001c401c05007988 */ /* 0x0043e80008000008 */
[----:B0-----:R-:W2:Y:S04]  /*386e0*/  LDL.LU R27, [R1+0xe4] ;  /* 0x0000e400011b7983 */ /* 0x001ea80000300800 */
[----:B-1----:R-:W5:Y:S04]  /*386f0*/  LDL.LU R28, [R1+0xe0] ;  /* 0x0000e000011c7983 */ /* 0x002f680000300800 */
[----:B---3--:R0:W-:Y:S04]  /*38700*/  STS.U8 [R5+UR8+0x1c00], R29 ;  /* 0x001c001d05007988 */ /* 0x0081e80008000008 */
[----:B0-----:R-:W3:Y:S04]  /*38710*/  LDL.LU R29, [R1+0xdc] ;  /* 0x0000dc00011d7983 */ /* 0x001ee80000300800 */
[----:B------:R0:W-:Y:S04]  /*38720*/  STS.U8 [R5+UR8+0x1400], R25 ;  /* 0x0014001905007988 */ /* 0x0001e80008000008 */
[----:B0-----:R-:W3:Y:S04]  /*38730*/  LDL.LU R25, [R1+0x394] ;  /* 0x0003940001197983 */ /* 0x001ee80000300800 */
[----:B------:R0:W-:Y:S04]  /*38740*/  STS.U8 [R5+UR8+0x1440], R24 ;  /* 0x0014401805007988 */ /* 0x0001e80008000008 */
        /* <DEDUP_REMOVED lines=10> */
[----:B----4-:R0:W-:Y:S04]  /*387f0*/  STS.U8 [R5+UR8+0x3800], R26 ;  /* 0x0038001a05007988 */ /* 0x0101e80008000008 */
[----:B0-----:R-:W4:Y:S04]  /*38800*/  LDL.LU R26, [R1+0x354] ;  /* 0x00035400011a7983 */ /* 0x001f280000300800 */
[----:B--2---:R0:W-:Y:S04]  /*38810*/  STS.U8 [R5+UR8+0x3840], R27 ;  /* 0x0038401b05007988 */ /* 0x0041e80008000008 */
[----:B-----5:R1:W-:Y:S04]  /*38820*/  STS.U8 [R5+UR8+0x3c40], R28 ;  /* 0x003c401c05007988 */ /* 0x0203e80008000008 */
[----:B0-----:R-:W2:Y:S04]  /*38830*/  LDL.LU R27, [R1+0x350] ;  /* 0x00035000011b7983 */ /* 0x001ea80000300800 */
[----:B-1----:R-:W5:Y:S04]  /*38840*/  LDL.LU R28, [R1+0x314] ;  /* 0x00031400011c7983 */ /* 0x002f680000300800 */
[----:B---3--:R0:W-:Y:S04]  /*38850*/  STS.U8 [R5+UR8+0x3c00], R29 ;  /* 0x003c001d05007988 */ /* 0x0081e80008000008 */
[----:B0-----:R-:W3:Y:S04]  /*38860*/  LDL.LU R29, [R1+0x310] ;  /* 0x00031000011d7983 */ /* 0x001ee80000300800 */
[----:B------:R0:W-:Y:S04]  /*38870*/  STS.U8 [R5+UR8+0x40], R0 ;  /* 0x0000400005007988 */ /* 0x0001e80008000008 */
[----:B------:R-:W-:Y:S04]  /*38880*/  STS.U8 [R5+UR8], R17 ;  /* 0x0000001105007988 */ /* 0x000fe80008000008 */
[----:B------:R-:W-:Y:S04]  /*38890*/  STS.U8 [R5+UR8+0x440], R16 ;  /* 0x0004401005007988 */ /* 0x000fe80008000008 */
[----:B------:R-:W-:Y:S04]  /*388a0*/  STS.U8 [R5+UR8+0x400], R2 ;  /* 0x0004000205007988 */ /* 0x000fe80008000008 */
[----:B------:R-:W-:Y:S04]  /*388b0*/  STS.U8 [R5+UR8+0x800], R22 ;  /* 0x0008001605007988 */ /* 0x000fe80008000008 */
[----:B------:R-:W-:Y:S04]  /*388c0*/  STS.U8 [R5+UR8+0x840], R21 ;  /* 0x0008401505007988 */ /* 0x000fe80008000008 */
[----:B------:R-:W-:Y:S01]  /*388d0*/  STS.U8 [R5+UR8+0xc40], R20 ;  /* 0x000c401405007988 */ /* 0x000fe20008000008 */
[----:B0-----:R-:W-:-:S03]  /*388e0*/  LOP3.LUT R0, R5, 0x8, RZ, 0x3c, !PT ;  /* 0x0000000805007812 */ /* 0x001fc600078e3cff */
[----:B------:R-:W-:Y:S04]  /*388f0*/  STS.U8 [R5+UR8+0xc00], R7 ;  /* 0x000c000705007988 */ /* 0x000fe80008000008 */
        /* <DEDUP_REMOVED lines=12> */
[----:B------:R0:W-:Y:S04]  /*389c0*/  STS.U8 [R5+UR8+0x3440], R4 ;  /* 0x0034400405007988 */ /* 0x0001e80008000008 */
[----:B------:R-:W-:Y:S04]  /*389d0*/  STS.U8 [R5+UR8+0x3400], R3 ;  /* 0x0034000305007988 */ /* 0x000fe80008000008 */
[----:B------:R1:W-:Y:S04]  /*389e0*/  STS.U8 [R0+UR8+0x80], R25 ;  /* 0x0000801900007988 */ /* 0x0003e80008000008 */
[----:B0-----:R-:W3:Y:S04]  /*389f0*/  LDL.LU R4, [R1+0x2d4] ;  /* 0x0002d40001047983 */ /* 0x001ee80000300800 */
[----:B-1----:R-:W3:Y:S04]  /*38a00*/  LDL.LU R25, [R1+0x2d0] ;  /* 0x0002d00001197983 */ /* 0x002ee80000300800 */
        /* <DEDUP_REMOVED lines=18> */
[----:B------:R0:W-:Y:S04]  /*38b30*/  STS.U8 [R0+UR8+0xc0], R24 ;  /* 0x0000c01800007988 */ /* 0x0001e80008000008 */
[----:B------:R-:W3:Y:S04]  /*38b40*/  LDL.LU R23, [R1+0xcc] ;  /* 0x0000cc0001177983 */ /* 0x000ee80000300800 */
[----:B0-----:R-:W3:Y:S04]  /*38b50*/  LDL.LU R24, [R1+0xc8] ;  /* 0x0000c80001187983 */ /* 0x001ee80000300800 */
        /* <DEDUP_REMOVED lines=9> */
[----:B0-----:R-:W3:Y:S04]  /*38bf0*/  LDL.LU R25, [R1+0x38c] ;  /* 0x00038c0001197983 */ /* 0x001ee80000300800 */
        /* <DEDUP_REMOVED lines=45> */
[----:B------:R-:W-:-:S03]  /*38ed0*/  LOP3.LUT R3, R5, 0x10, RZ, 0x3c, !PT ;  /* 0x0000001005037812 */ /* 0x000fc600078e3cff */
[----:B------:R-:W3:Y:S04]  /*38ee0*/  LDL.LU R21, [R1+0x138] ;  /* 0x0001380001157983 */ /* 0x000ee80000300800 */
[----:B------:R-:W3:Y:S04]  /*38ef0*/  LDL.LU R20, [R1+0xfc] ;  /* 0x0000fc0001147983 */ /* 0x000ee80000300800 */
[----:B------:R-:W3:Y:S04]  /*38f00*/  LDL.LU R7, [R1+0xd8] ;  /* 0x0000d80001077983 */ /* 0x000ee80000300800 */
[----:B------:R-:W3:Y:S04]  /*38f10*/  LDL.LU R6, [R1+0xac] ;  /* 0x0000ac0001067983 */ /* 0x000ee80000300800 */
[----:B------:R-:W3:Y:S04]  /*38f20*/  LDL.LU R23, [R1+0xa8] ;  /* 0x0000a80001177983 */ /* 0x000ee80000300800 */
[----:B------:R-:W3:Y:S04]  /*38f30*/  LDL.LU R24, [R1+0xa4] ;  /* 0x0000a40001187983 */ /* 0x000ee80000300800 */
[----:B------:R0:W-:Y:S04]  /*38f40*/  STS.U8 [R3+UR8+0x100], R25 ;  /* 0x0001001903007988 */ /* 0x0001e80008000008 */
        /* <DEDUP_REMOVED lines=9> */
[----:B------:R-:W-:Y:S04]  /*38fe0*/  STS.U8 [R3+UR8+0x140], R0 ;  /* 0x0001400003007988 */ /* 0x000fe80008000008 */
        /* <DEDUP_REMOVED lines=44> */
[----:B---3--:R0:W-:Y:S04]  /*392b0*/  STS.U8 [R3+UR8+0x3d00], R29 ;  /* 0x003d001d03007988 */ /* 0x0081e80008000008 */
[----:B------:R-:W3:Y:S04]  /*392c0*/  LDL.LU R6, [R1+0xb4] ;  /* 0x0000b40001067983 */ /* 0x000ee80000300800 */
[----:B0-----:R-:W3:Y:S04]  /*392d0*/  LDL.LU R29, [R1+0xb0] ;  /* 0x0000b000011d7983 */ /* 0x001ee80000300800 */
[----:B------:R0:W-:Y:S04]  /*392e0*/  STS.U8 [R3+UR8+0xd40], R4 ;  /* 0x000d400403007988 */ /* 0x0001e80008000008 */
[----:B------:R1:W-:Y:S04]  /*392f0*/  STS.U8 [R3+UR8+0x3140], R23 ;  /* 0x0031401703007988 */ /* 0x0003e80008000008 */
[----:B------:R1:W-:Y:S01]  /*39300*/  STS.U8 [R3+UR8+0x3540], R24 ;  /* 0x0035401803007988 */ /* 0x0003e20008000008 */
[----:B0-----:R-:W-:-:S03]  /*39310*/  LOP3.LUT R4, R5, 0x18, RZ, 0x3c, !PT ;  /* 0x0000001805047812 */ /* 0x001fc600078e3cff */
[----:B-1----:R-:W3:Y:S04]  /*39320*/  LDL.LU R23, [R1+0x88] ;  /* 0x0000880001177983 */ /* 0x002ee80000300800 */
[----:B------:R-:W3:Y:S04]  /*39330*/  LDL.LU R24, [R1+0x84] ;  /* 0x0000840001187983 */ /* 0x000ee80000300800 */
[----:B------:R-:W-:Y:S04]  /*39340*/  STL [R1+0x3840], R3 ;  /* 0x0038400301007387 */ /* 0x000fe80000100800 */
[----:B------:R0:W-:Y:S04]  /*39350*/  STS.U8 [R4+UR8+0x180], R25 ;  /* 0x0001801904007988 */ /* 0x0001e80008000008 */
[----:B0-----:R-:W3:Y:S04]  /*39360*/  LDL.LU R25, [R1+0x80] ;  /* 0x0000800001197983 */ /* 0x001ee80000300800 */
[----:B----4-:R0:W-:Y:S04]  /*39370*/  STS.U8 [R4+UR8+0x1c0], R26 ;  /* 0x0001c01a04007988 */ /* 0x0101e80008000008 */
[----:B0-----:R-:W4:Y:S04]  /*39380*/  LDL.LU R26, [R1+0x7c] ;  /* 0x00007c00011a7983 */ /* 0x001f280000300800 */
[----:B--2---:R0:W-:Y:S04]  /*39390*/  STS.U8 [R4+UR8+0x5c0], R27 ;  /* 0x0005c01b04007988 */ /* 0x0041e80008000008 */
[----:B0-----:R-:W2:Y:S04]  /*393a0*/  LDL.LU R27, [R1+0x78] ;  /* 0x00007800011b7983 */ /* 0x001ea80000300800 */
[----:B-----5:R0:W-:Y:S04]  /*393b0*/  STS.U8 [R4+UR8+0x580], R28 ;  /* 0x0005801c04007988 */ /* 0x0201e80008000008 */
[----:B0-----:R-:W5:Y:S04]  /*393c0*/  LDL.LU R28, [R1+0x74] ;  /* 0x00007400011c7983 */ /* 0x001f680000300800 */
[----:B---3--:R0:W-:Y:S04]  /*393d0*/  STS.U8 [R4+UR8+0x2d80], R29 ;  /* 0x002d801d04007988 */ /* 0x0081e80008000008 */
[----:B0-----:R-:W3:Y:S04]  /*393e0*/  LDL.LU R29, [R1+0x70] ;  /* 0x00007000011d7983 */ /* 0x001ee80000300800 */
[----:B------:R0:W-:Y:S04]  /*393f0*/  STS.U8 [R4+UR8+0x31c0], R24 ;  /* 0x0031c01804007988 */ /* 0x0001e80008000008 */
[----:B------:R-:W-:Y:S04]  /*39400*/  STS.U8 [R4+UR8+0x9c0], R8 ;  /* 0x0009c00804007988 */ /* 0x000fe80008000008 */
[----:B------:R-:W-:Y:S04]  /*39410*/  STS.U8 [R4+UR8+0xdc0], R9 ;  /* 0x000dc00904007988 */ /* 0x000fe80008000008 */
[----:B------:R-:W-:Y:S04]  /*39420*/  STS.U8 [R4+UR8+0xd80], R10 ;  /* 0x000d800a04007988 */ /* 0x000fe80008000008 */
[----:B------:R-:W-:Y:S04]  /*39430*/  STS.U8 [R4+UR8+0x1180], R11 ;  /* 0x0011800b04007988 */ /* 0x000fe80008000008 */
[----:B0-----:R-:W3:Y:S04]  /*39440*/  LDL.LU R24, [R1+0x6c] ;  /* 0x00006c0001187983 */ /* 0x001ee80000300800 */
[----:B------:R0:W-:Y:S04]  /*39450*/  STS.U8 [R4+UR8+0x35c0], R25 ;  /* 0x0035c01904007988 */ /* 0x0001e80008000008 */
[----:B------:R-:W-:Y:S04]  /*39460*/  STS.U8 [R4+UR8+0x11c0], R12 ;  /* 0x0011c00c04007988 */ /* 0x000fe80008000008 */
[----:B------:R-:W-:Y:S04]  /*39470*/  STS.U8 [R4+UR8+0x15c0], R13 ;  /* 0x0015c00d04007988 */ /* 0x000fe80008000008 */
        /* <DEDUP_REMOVED lines=33> */
[----:B--2---:R0:W-:Y:S04]  /*39690*/  STS.U8 [R4+UR8+0x3980], R27 ;  /* 0x0039801b04007988 */ /* 0x0041e80008000008 */
[----:B------:R-:W2:Y:S04]  /*396a0*/  LDL.LU R6, [R1+0x128] ;  /* 0x0001280001067983 */ /* 0x000ea80000300800 */
[----:B0-----:R-:W2:Y:S04]  /*396b0*/  LDL.LU R27, [R1+0x8c] ;  /* 0x00008c00011b7983 */ /* 0x001ea80000300800 */
[----:B-----5:R0:W-:Y:S04]  /*396c0*/  STS.U8 [R4+UR8+0x39c0], R28 ;  /* 0x0039c01c04007988 */ /* 0x0201e80008000008 */
[----:B---3--:R1:W-:Y:S04]  /*396d0*/  STS.U8 [R4+UR8+0x3dc0], R29 ;  /* 0x003dc01d04007988 */ /* 0x0083e80008000008 */
[----:B0-----:R-:W3:Y:S04]  /*396e0*/  LDL.LU R28, [R1+0x68] ;  /* 0x00006800011c7983 */ /* 0x001ee80000300800 */
[----:B-1----:R-:W5:Y:S04]  /*396f0*/  LDL.LU R29, [R1+0x60] ;  /* 0x00006000011d7983 */ /* 0x002f680000300800 */
[----:B------:R-:W-:Y:S04]  /*39700*/  STS.U8 [R4+UR8+0x980], R0 ;  /* 0x0009800004007988 */ /* 0x000fe80008000008 */
[----:B------:R-:W-:Y:S04]  /*39710*/  STS.U8 [R4+UR8+0x3180], R23 ;  /* 0x0031801704007988 */ /* 0x000fe80008000008 */
[----:B------:R0:W-:Y:S04]  /*39720*/  STS.U8 [R4+UR8+0x3d80], R24 ;  /* 0x003d801804007988 */ /* 0x0001e80008000008 */
[----:B0-----:R-:W5:Y:S01]  /*39730*/  LDL.LU R4, [R1+0x33c] ;  /* 0x00033c0001047983 */ /* 0x001f620000300800 */
[----:B------:R-:W-:-:S03]  /*39740*/  LOP3.LUT R0, R5, 0x20, RZ, 0x3c, !PT ;  /* 0x0000002005007812 */ /* 0x000fc600078e3cff */
[----:B------:R-:W5:Y:S04]  /*39750*/  LDL.LU R23, [R1+0x5c] ;  /* 0x00005c0001177983 */ /* 0x000f680000300800 */
[----:B------:R-:W5:Y:S04]  /*39760*/  LDL.LU R24, [R1+0x58] ;  /* 0x0000580001187983 */ /* 0x000f680000300800 */
[----:B------:R0:W-:Y:S04]  /*39770*/  STS.U8 [R0+UR8+0x200], R25 ;  /* 0x0002001900007988 */ /* 0x0001e80008000008 */
[----:B0-----:R-:W5:Y:S04]  /*39780*/  LDL.LU R25, [R1+0x54] ;  /* 0x0000540001197983 */ /* 0x001f680000300800 */
[----:B----4-:R0:W-:Y:S04]  /*39790*/  STS.U8 [R0+UR8+0x240], R26 ;  /* 0x0002401a00007988 */ /* 0x0101e80008000008 */
[----:B0-----:R-:W4:Y:S04]  /*397a0*/  LDL.LU R26, [R1+0x50] ;  /* 0x00005000011a7983 */ /* 0x001f280000300800 */
[----:B--2---:R0:W-:Y:S04]  /*397b0*/  STS.U8 [R0+UR8+0x2e40], R27 ;  /* 0x002e401b00007988 */ /* 0x0041e80008000008 */
[----:B0-----:R-:W2:Y:S04]  /*397c0*/  LDL.LU R27, [R1+0x4c] ;  /* 0x00004c00011b7983 */ /* 0x001ea80000300800 */
[----:B---3--:R0:W-:Y:S04]  /*397d0*/  STS.U8 [R0+UR8+0x2e00], R28 ;  /* 0x002e001c00007988 */ /* 0x0081e80008000008 */
[----:B-----5:R1:W-:Y:S04]  /*397e0*/  STS.U8 [R0+UR8+0x3200], R29 ;  /* 0x0032001d00007988 */ /* 0x0203e80008000008 */
[----:B0-----:R-:W3:Y:S04]  /*397f0*/  LDL.LU R28, [R1+0x48] ;  /* 0x00004800011c7983 */ /* 0x001ee80000300800 */
[----:B-1----:R-:W5:Y:S04]  /*39800*/  LDL.LU R29, [R1+0x44] ;  /* 0x00004400011d7983 */ /* 0x002f680000300800 */
[----:B------:R-:W-:Y:S04]  /*39810*/  STS.U8 [R0+UR8+0x600], R3 ;  /* 0x0006000300007988 */ /* 0x000fe80008000008 */
[----:B------:R0:W-:Y:S04]  /*39820*/  STS.U8 [R0+UR8+0x640], R4 ;  /* 0x0006400400007988 */ /* 0x0001e80008000008 */
[----:B------:R1:W-:Y:S04]  /*39830*/  STS.U8 [R0+UR8+0xa40], R9 ;  /* 0x000a400900007988 */ /* 0x0003e80008000008 */
[----:B------:R1:W-:Y:S04]  /*39840*/  STS.U8 [R0+UR8+0xe40], R10 ;  /* 0x000e400a00007988 */ /* 0x0003e80008000008 */
[----:B------:R1:W-:Y:S04]  /*39850*/  STS.U8 [R0+UR8+0xe00], R11 ;  /* 0x000e000b00007988 */ /* 0x0003e80008000008 */
[----:B------:R1:W-:Y:S04]  /*39860*/  STS.U8 [R0+UR8+0x1200], R12 ;  /* 0x0012000c00007988 */ /* 0x0003e80008000008 */
[----:B------:R1:W-:Y:S04]  /*39870*/  STS.U8 [R0+UR8+0x1240], R13 ;  /* 0x0012400d00007988 */ /* 0x0003e80008000008 */
[----:B0-----:R-:W5:Y:S04]  /*39880*/  LDL.LU R4, [R1+0x370] ;  /* 0x0003700001047983 */ /* 0x001f680000300800 */
[----:B------:R-:W5:Y:S04]  /*39890*/  LDL.LU R3, [R1+0x334] ;  /* 0x0003340001037983 */ /* 0x000f680000300800 */
[----:B-1----:R-:W5:Y:S04]  /*398a0*/  LDL.LU R9, [R1+0x330] ;  /* 0x0003300001097983 */ /* 0x002f680000300800 */
[----:B------:R-:W5:Y:S04]  /*398b0*/  LDL.LU R10, [R1+0x2f4] ;  /* 0x0002f400010a7983 */ /* 0x000f680000300800 */
[----:B------:R-:W5:Y:S04]  /*398c0*/  LDL.LU R11, [R1+0x2f0] ;  /* 0x0002f000010b7983 */ /* 0x000f680000300800 */
[----:B------:R-:W5:Y:S04]  /*398d0*/  LDL.LU R12, [R1+0x2b4] ;  /* 0x0002b400010c7983 */ /* 0x000f680000300800 */
[----:B------:R0:W-:Y:S04]  /*398e0*/  STS.U8 [R0+UR8+0x1640], R14 ;  /* 0x0016400e00007988 */ /* 0x0001e80008000008 */
[----:B------:R-:W5:Y:S04]  /*398f0*/  LDL.LU R13, [R1+0x2b0] ;  /* 0x0002b000010d7983 */ /* 0x000f680000300800 */
[----:B------:R1:W-:Y:S04]  /*39900*/  STS.U8 [R0+UR8+0x1600], R15 ;  /* 0x0016000f00007988 */ /* 0x0003e80008000008 */
[----:B------:R1:W-:Y:S04]  /*39910*/  STS.U8 [R0+UR8+0x1a00], R18 ;  /* 0x001a001200007988 */ /* 0x0003e80008000008 */
[----:B------:R1:W-:Y:S04]  /*39920*/  STS.U8 [R0+UR8+0x1a40], R19 ;  /* 0x001a401300007988 */ /* 0x0003e80008000008 */
[----:B------:R1:W-:Y:S04]  /*39930*/  STS.U8 [R0+UR8+0x1e40], R17 ;  /* 0x001e401100007988 */ /* 0x0003e80008000008 */
[----:B------:R1:W-:Y:S04]  /*39940*/  STS.U8 [R0+UR8+0x1e00], R16 ;  /* 0x001e001000007988 */ /* 0x0003e80008000008 */
[----:B0-----:R-:W5:Y:S04]  /*39950*/  LDL.LU R14, [R1+0x274] ;  /* 0x00027400010e7983 */ /* 0x001f680000300800 */
        /* <DEDUP_REMOVED lines=19> */
[----:B0-----:R-:W5:Y:S04]  /*39a90*/  LDL.LU R23, [R1+0x124] ;  /* 0x0001240001177983 */ /* 0x001f680000300800 */
[----:B-1----:R-:W5:Y:S04]  /*39aa0*/  LDL.LU R25, [R1+0x120] ;  /* 0x0001200001197983 */ /* 0x002f680000300800 */
[----:B------:R-:W-:Y:S04]  /*39ab0*/  STS.U8 [R0+UR8+0x3640], R24 ;  /* 0x0036401800007988 */ /* 0x000fe80008000008 */
[----:B----4-:R0:W-:Y:S04]  /*39ac0*/  STS.U8 [R0+UR8+0x3a00], R26 ;  /* 0x003a001a00007988 */ /* 0x0101e80008000008 */
[----:B0-----:R-:W4:Y:S04]  /*39ad0*/  LDL.LU R26, [R1+0x64] ;  /* 0x00006400011a7983 */ /* 0x001f280000300800 */
[----:B--2---:R0:W-:Y:S04]  /*39ae0*/  STS.U8 [R0+UR8+0x3a40], R27 ;  /* 0x003a401b00007988 */ /* 0x0041e80008000008 */
[----:B0-----:R-:W2:Y:S04]  /*39af0*/  LDL.LU R27, [R1+0x40] ;  /* 0x00004000011b7983 */ /* 0x001ea80000300800 */
[----:B---3--:R0:W-:Y:S04]  /*39b00*/  STS.U8 [R0+UR8+0x3e40], R28 ;  /* 0x003e401c00007988 */ /* 0x0081e80008000008 */
[----:B------:R-:W3:Y:S04]  /*39b10*/  LDL.LU R24, [R1+0x3c] ;  /* 0x00003c0001187983 */ /* 0x000ee80000300800 */
[----:B-----5:R1:W-:Y:S04]  /*39b20*/  STS.U8 [R0+UR8+0x3e00], R29 ;  /* 0x003e001d00007988 */ /* 0x0203e80008000008 */
[----:B0-----:R-:W5:Y:S04]  /*39b30*/  LDL.LU R28, [R1+0x38] ;  /* 0x00003800011c7983 */ /* 0x001f680000300800 */
[----:B-1----:R-:W5:Y:S04]  /*39b40*/  LDL.LU R29, [R1+0x34] ;  /* 0x00003400011d7983 */ /* 0x002f680000300800 */
[----:B------:R0:W-:Y:S04]  /*39b50*/  STS.U8 [R0+UR8+0xa00], R8 ;  /* 0x000a000800007988 */ /* 0x0001e80008000008 */
[----:B------:R1:W-:Y:S01]  /*39b60*/  STL [R1+0x3844], R0 ;  /* 0x0038440001007387 */ /* 0x0003e20000100800 */
[----:B0-----:R-:W-:-:S03]  /*39b70*/  LOP3.LUT R8, R5, 0x28, RZ, 0x3c, !PT ;  /* 0x0000002805087812 */ /* 0x001fc600078e3cff */
[----:B-1----:R-:W5:Y:S04]  /*39b80*/  LDL.LU R0, [R1+0x374] ;  /* 0x0003740001007983 */ /* 0x002f680000300800 */
[----:B------:R0:W-:Y:S04]  /*39b90*/  STS.U8 [R8+UR8+0x2c0], R4 ;  /* 0x0002c00408007988 */ /* 0x0001e80008000008 */
[----:B------:R-:W-:Y:S04]  /*39ba0*/  STS.U8 [R8+UR8+0x6c0], R3 ;  /* 0x0006c00308007988 */ /* 0x000fe80008000008 */
[----:B------:R-:W-:Y:S04]  /*39bb0*/  STS.U8 [R8+UR8+0x680], R9 ;  /* 0x0006800908007988 */ /* 0x000fe80008000008 */
[----:B------:R-:W-:Y:S04]  /*39bc0*/  STS.U8 [R8+UR8+0xa80], R10 ;  /* 0x000a800a08007988 */ /* 0x000fe80008000008 */
[----:B------:R-:W-:Y:S04]  /*39bd0*/  STS.U8 [R8+UR8+0xac0], R11 ;  /* 0x000ac00b08007988 */ /* 0x000fe80008000008 */
[----:B0-----:R-:W5:Y:S04]  /*39be0*/  LDL.LU R4, [R1+0x30] ;  /* 0x0000300001047983 */ /* 0x001f680000300800 */
        /* <DEDUP_REMOVED lines=10> */
[----:B0-----:R-:W5:Y:S04]  /*39c90*/  LDL.LU R25, [R1+0x2c] ;  /* 0x00002c0001197983 */ /* 0x001f680000300800 */
        /* <DEDUP_REMOVED lines=9> */
[----:B0-----:R-:W2:Y:S04]  /*39d30*/  LDL.LU R27, [R1+0x24] ;  /* 0x00002400011b7983 */ /* 0x001ea80000300800 */
[----:B------:R-:W2:Y:S04]  /*39d40*/  LDL.LU R3, [R1+0x20] ;  /* 0x0000200001037983 */ /* 0x000ea80000300800 */
        /* <DEDUP_REMOVED lines=17> */
[----:B---3--:R0:W-:Y:S04]  /*39e60*/  STS.U8 [R8+UR8+0x3280], R24 ;  /* 0x0032801808007988 */ /* 0x0081e80008000008 */
[----:B------:R-:W3:Y:S04]  /*39e70*/  LDL.LU R23, [R1+0x198] ;  /* 0x0001980001177983 */ /* 0x000ee80000300800 */
[----:B-----5:R1:W-:Y:S04]  /*39e80*/  STS.U8 [R8+UR8+0x32c0], R28 ;  /* 0x0032c01c08007988 */ /* 0x0203e80008000008 */
[----:B------:R5:W-:Y:S04]  /*39e90*/  STS.U8 [R8+UR8+0x36c0], R29 ;  /* 0x0036c01d08007988 */ /* 0x000be80008000008 */
[----:B0-----:R-:W3:Y:S04]  /*39ea0*/  LDL.LU R24, [R1+0x15c] ;  /* 0x00015c0001187983 */ /* 0x001ee80000300800 */
[----:B-1----:R-:W3:Y:S04]  /*39eb0*/  LDL.LU R28, [R1+0x158] ;  /* 0x00015800011c7983 */ /* 0x002ee80000300800 */
[----:B-----5:R-:W5:Y:S04]  /*39ec0*/  LDL.LU R29, [R1+0x11c] ;  /* 0x00011c00011d7983 */ /* 0x020f680000300800 */
[----:B------:R0:W-:Y:S04]  /*39ed0*/  STS.U8 [R8+UR8+0x3680], R4 ;  /* 0x0036800408007988 */ /* 0x0001e80008000008 */
[----:B------:R-:W-:Y:S04]  /*39ee0*/  STL [R1+0x3848], R5 ;  /* 0x0038480501007387 */ /* 0x000fe80000100800 */
[----:B------:R-:W-:Y:S01]  /*39ef0*/  STS.U8 [R8+UR8+0x280], R0 ;  /* 0x0002800008007988 */ /* 0x000fe20008000008 */
[----:B0-----:R-:W-:-:S03]  /*39f00*/  LOP3.LUT R4, R5, 0x30, RZ, 0x3c, !PT ;  /* 0x0000003005047812 */ /* 0x001fc600078e3cff */
[----:B------:R0:W-:Y:S04]  /*39f10*/  STS.U8 [R8+UR8+0x3a80], R25 ;  /* 0x003a801908007988 */ /* 0x0001e80008000008 */
[----:B0-----:R-:W5:Y:S04]  /*39f20*/  LDL.LU R25, [R1+0x118] ;  /* 0x0001180001197983 */ /* 0x001f680000300800 */
[----:B----4-:R0:W-:Y:S04]  /*39f30*/  STS.U8 [R8+UR8+0x3ac0], R26 ;  /* 0x003ac01a08007988 */ /* 0x0101e80008000008 */
[----:B0-----:R-:W4:Y:S04]  /*39f40*/  LDL.LU R26, [R1+0x1c] ;  /* 0x00001c00011a7983 */ /* 0x001f280000300800 */
[----:B--2---:R0:W-:Y:S04]  /*39f50*/  STS.U8 [R8+UR8+0x3ec0], R27 ;  /* 0x003ec01b08007988 */ /* 0x0041e80008000008 */
[----:B------:R1:W-:Y:S04]  /*39f60*/  STS.U8 [R8+UR8+0x3e80], R3 ;  /* 0x003e800308007988 */ /* 0x0003e80008000008 */
[----:B------:R-:W-:Y:S04]  /*39f70*/  STS.U8 [R4+UR8+0x300], R9 ;  /* 0x0003000904007988 */ /* 0x000fe80008000008 */
[----:B------:R-:W-:Y:S04]  /*39f80*/  STS.U8 [R4+UR8+0x340], R10 ;  /* 0x0003400a04007988 */ /* 0x000fe80008000008 */
[----:B------:R-:W-:Y:S04]  /*39f90*/  STS.U8 [R4+UR8+0x740], R11 ;  /* 0x0007400b04007988 */ /* 0x000fe80008000008 */
[----:B------:R-:W-:Y:S04]  /*39fa0*/  STS.U8 [R4+UR8+0x700], R12 ;  /* 0x0007000c04007988 */ /* 0x000fe80008000008 */
[----:B------:R-:W-:Y:S04]  /*39fb0*/  STS.U8 [R4+UR8+0xb00], R13 ;  /* 0x000b000d04007988 */ /* 0x000fe80008000008 */
[----:B------:R-:W-:Y:S04]  /*39fc0*/  STS.U8 [R4+UR8+0xb40], R14 ;  /* 0x000b400e04007988 */ /* 0x000fe80008000008 */
[----:B0-----:R-:W2:Y:S04]  /*39fd0*/  LDL.LU R27, [R1+0x18] ;  /* 0x00001800011b7983 */ /* 0x001ea80000300800 */
[----:B------:R-:W-:Y:S04]  /*39fe0*/  STS.U8 [R4+UR8+0xf40], R15 ;  /* 0x000f400f04007988 */ /* 0x000fe80008000008 */
[----:B------:R-:W2:Y:S04]  /*39ff0*/  LDL.LU R5, [R1+0x14] ;  /* 0x0000140001057983 */ /* 0x000ea80000300800 */
[----:B------:R-:W-:Y:S04]  /*3a000*/  STS.U8 [R4+UR8+0xf00], R18 ;  /* 0x000f001204007988 */ /* 0x000fe80008000008 */
[----:B------:R-:W2:Y:S04]  /*3a010*/  LDL.LU R0, [R1+0x10] ;  /* 0x0000100001007983 */ /* 0x000ea80000300800 */
[----:B-1----:R-:W2:Y:S04]  /*3a020*/  LDL.LU R3, [R1+0xc] ;  /* 0x00000c0001037983 */ /* 0x002ea80000300800 */
[----:B---3--:R0:W-:Y:S04]  /*3a030*/  STS.U8 [R4+UR8+0x2700], R28 ;  /* 0x0027001c04007988 */ /* 0x0081e80008000008 */
[----:B-----5:R1:W-:Y:S04]  /*3a040*/  STS.U8 [R4+UR8+0x2b00], R29 ;  /* 0x002b001d04007988 */ /* 0x0203e80008000008 */
[----:B0-----:R-:W3:Y:S04]  /*3a050*/  LDL.LU R28, [R1+0x8] ;  /* 0x00000800011c7983 */ /* 0x001ee80000300800 */
[----:B-1----:R-:W5:Y:S04]  /*3a060*/  LDL.LU R29, [R1+0x4] ;  /* 0x00000400011d7983 */ /* 0x002f680000300800 */
[----:B------:R-:W5:Y:S04]  /*3a070*/  LDL.LU R8, [R1] ;  /* 0x0000000001087983 */ /* 0x000f680000300800 */
[----:B------:R-:W5:Y:S04]  /*3a080*/  LDL.LU R9, [R1+0x364] ;  /* 0x0003640001097983 */ /* 0x000f680000300800 */
[----:B------:R-:W5:Y:S04]  /*3a090*/  LDL.LU R10, [R1+0x360] ;  /* 0x00036000010a7983 */ /* 0x000f680000300800 */
[----:B------:R-:W5:Y:S04]  /*3a0a0*/  LDL.LU R11, [R1+0x324] ;  /* 0x00032400010b7983 */ /* 0x000f680000300800 */
[----:B------:R-:W5:Y:S04]  /*3a0b0*/  LDL.LU R12, [R1+0x320] ;  /* 0x00032000010c7983 */ /* 0x000f680000300800 */
        /* <DEDUP_REMOVED lines=27> */
[----:B----4-:R-:W4:Y:S04]  /*3a270*/  LDL.LU R25, [R1+0x150] ;  /* 0x0001500001197983 */ /* 0x010f280000300800 */
[----:B------:R0:W-:Y:S04]  /*3a280*/  STS.U8 [R4+UR8+0x2f40], R26 ;  /* 0x002f401a04007988 */ /* 0x0001e80008000008 */
[----:B0-----:R-:W4:Y:S04]  /*3a290*/  LDL.LU R26, [R1+0x114] ;  /* 0x00011400011a7983 */ /* 0x001f280000300800 */
[----:B--2---:R0:W-:Y:S04]  /*3a2a0*/  STS.U8 [R4+UR8+0x2f00], R27 ;  /* 0x002f001b04007988 */ /* 0x0041e80008000008 */
[----:B------:R1:W-:Y:S04]  /*3a2b0*/  STS.U8 [R4+UR8+0x3300], R5 ;  /* 0x0033000504007988 */ /* 0x0003e80008000008 */
[----:B------:R2:W-:Y:S04]  /*3a2c0*/  STS.U8 [R4+UR8+0x3340], R0 ;  /* 0x0033400004007988 */ /* 0x0005e80008000008 */
[----:B------:R2:W-:Y:S04]  /*3a2d0*/  STS.U8 [R4+UR8+0x3740], R3 ;  /* 0x0037400304007988 */ /* 0x0005e80008000008 */
[----:B0-----:R-:W4:Y:S04]  /*3a2e0*/  LDL.LU R27, [R1+0x110] ;  /* 0x00011000011b7983 */ /* 0x001f280000300800 */
[----:B-1----:R-:W4:Y:S04]  /*3a2f0*/  LDL.LU R5, [R1+0x3848] ;  /* 0x0038480001057983 */ /* 0x002f280000300800 */
[----:B--2---:R-:W2:Y:S04]  /*3a300*/  LDL.LU R0, [R1+0x3844] ;  /* 0x0038440001007983 */ /* 0x004ea80000300800 */
[----:B------:R-:W2:Y:S04]  /*3a310*/  LDL.LU R3, [R1+0x3840] ;  /* 0x0038400001037983 */ /* 0x000ea80000300800 */
[----:B---3--:R0:W-:Y:S04]  /*3a320*/  STS.U8 [R4+UR8+0x3700], R28 ;  /* 0x0037001c04007988 */ /* 0x0081e80008000008 */
[----:B-----5:R1:W-:Y:S04]  /*3a330*/  STS.U8 [R4+UR8+0x3b00], R29 ;  /* 0x003b001d04007988 */ /* 0x0203e80008000008 */
[----:B0-----:R-:W3:Y:S04]  /*3a340*/  LDL.LU R28, [R1+0x383c] ;  /* 0x00383c00011c7983 */ /* 0x001ee80000300800 */
[----:B-1----:R-:W5:Y:S04]  /*3a350*/  LDL.LU R29, [R1+0x3838] ;  /* 0x00383800011d7983 */ /* 0x002f680000300800 */
[----:B------:R0:W-:Y:S02]  /*3a360*/  STS.U8 [R4+UR8+0x3b40], R8 ;  /* 0x003b400804007988 */ /* 0x0001e40008000008 */
[----:B0-----:R-:W0:Y:S02]  /*3a370*/  S2R R8, SR_TID.X ;  /* 0x0000000000087919 */ /* 0x001e240000002100 */
[----:B0-----:R-:W-:-:S04]  /*3a380*/  LOP3.LUT R8, R8, 0x3f, RZ, 0xc0, !PT ;  /* 0x0000003f08087812 */ /* 0x001fc800078ec0ff */
[----:B------:R-:W-:Y:S01]  /*3a390*/  LOP3.LUT R8, R8, 0x38, RZ, 0x3c, !PT ;  /* 0x0000003808087812 */ /* 0x000fe200078e3cff */
[----:B---3--:R-:W-:Y:S04]  /*3a3a0*/  STS.U8 [R4+UR8+0x3f00], R28 ;  /* 0x003f001c04007988 */ /* 0x008fe80008000008 */
[----:B-----5:R-:W-:Y:S04]  /*3a3b0*/  STS.U8 [R4+UR8+0x3f40], R29 ;  /* 0x003f401d04007988 */ /* 0x020fe80008000008 */
[----:B------:R0:W-:Y:S04]  /*3a3c0*/  STS.U8 [R8+UR8+0x380], R9 ;  /* 0x0003800908007988 */ /* 0x0001e80008000008 */
[----:B------:R1:W-:Y:S04]  /*3a3d0*/  STS.U8 [R8+UR8+0x3c0], R10 ;  /* 0x0003c00a08007988 */ /* 0x0003e80008000008 */
[----:B------:R3:W-:Y:S04]  /*3a3e0*/  STS.U8 [R8+UR8+0x7c0], R11 ;  /* 0x0007c00b08007988 */ /* 0x0007e80008000008 */
[----:B------:R5:W-:Y:S04]  /*3a3f0*/  STS.U8 [R8+UR8+0x780], R12 ;  /* 0x0007800c08007988 */ /* 0x000be80008000008 */
[----:B------:R4:W-:Y:S04]  /*3a400*/  STS.U8 [R8+UR8+0xb80], R13 ;  /* 0x000b800d08007988 */ /* 0x0009e80008000008 */
[----:B------:R2:W-:Y:S04]  /*3a410*/  STS.U8 [R8+UR8+0xbc0], R14 ;  /* 0x000bc00e08007988 */ /* 0x0005e80008000008 */
[----:B0-----:R-:W2:Y:S04]  /*3a420*/  LDL.LU R9, [R1+0x3834] ;  /* 0x0038340001097983 */ /* 0x001ea80000300800 */
[----:B-1----:R-:W2:Y:S04]  /*3a430*/  LDL.LU R10, [R1+0x3830] ;  /* 0x00383000010a7983 */ /* 0x002ea80000300800 */
[----:B---3--:R-:W3:Y:S04]  /*3a440*/  LDL.LU R11, [R1+0x382c] ;  /* 0x00382c00010b7983 */ /* 0x008ee80000300800 */
[----:B-----5:R-:W5:Y:S04]  /*3a450*/  LDL.LU R12, [R1+0x3828] ;  /* 0x00382800010c7983 */ /* 0x020f680000300800 */
[----:B----4-:R-:W4:Y:S04]  /*3a460*/  LDL.LU R13, [R1+0x3824] ;  /* 0x00382400010d7983 */ /* 0x010f280000300800 */
[----:B--2---:R-:W2:Y:S04]  /*3a470*/  LDL.LU R14, [R1+0x3820] ;  /* 0x00382000010e7983 */ /* 0x004ea80000300800 */
[----:B------:R0:W-:Y:S04]  /*3a480*/  STS.U8 [R8+UR8+0xfc0], R15 ;  /* 0x000fc00f08007988 */ /* 0x0001e80008000008 */
[----:B------:R1:W-:Y:S04]  /*3a490*/  STS.U8 [R8+UR8+0xf80], R18 ;  /* 0x000f801208007988 */ /* 0x0003e80008000008 */
[----:B------:R1:W-:Y:S04]  /*3a4a0*/  STS.U8 [R8+UR8+0x1380], R19 ;  /* 0x0013801308007988 */ /* 0x0003e80008000008 */
[----:B------:R1:W-:Y:S04]  /*3a4b0*/  STS.U8 [R8+UR8+0x13c0], R17 ;  /* 0x0013c01108007988 */ /* 0x0003e80008000008 */
[----:B------:R1:W-:Y:S04]  /*3a4c0*/  STS.U8 [R8+UR8+0x17c0], R16 ;  /* 0x0017c01008007988 */ /* 0x0003e80008000008 */
[----:B------:R1:W-:Y:S04]  /*3a4d0*/  STS.U8 [R8+UR8+0x1780], R2 ;  /* 0x0017800208007988 */ /* 0x0003e80008000008 */
[----:B0-----:R-:W5:Y:S04]  /*3a4e0*/  LDL.LU R15, [R1+0x381c] ;  /* 0x00381c00010f7983 */ /* 0x001f680000300800 */
[----:B-1----:R-:W2:Y:S04]  /*3a4f0*/  LDL.LU R18, [R1+0x3818] ;  /* 0x0038180001127983 */ /* 0x002ea80000300800 */
[----:B------:R-:W2:Y:S04]  /*3a500*/  LDL.LU R19, [R1+0x3814] ;  /* 0x0038140001137983 */ /* 0x000ea80000300800 */
[----:B------:R-:W2:Y:S04]  /*3a510*/  LDL.LU R17, [R1+0x3810] ;  /* 0x0038100001117983 */ /* 0x000ea80000300800 */
[----:B------:R-:W3:Y:S04]  /*3a520*/  LDL.LU R16, [R1+0x380c] ;  /* 0x00380c0001107983 */ /* 0x000ee80000300800 */
[----:B------:R-:W4:Y:S04]  /*3a530*/  LDL.LU R2, [R1+0x3808] ;  /* 0x0038080001027983 */ /* 0x000f280000300800 */
[----:B------:R0:W-:Y:S04]  /*3a540*/  STS.U8 [R8+UR8+0x1b80], R22 ;  /* 0x001b801608007988 */ /* 0x0001e80008000008 */
[----:B------:R1:W-:Y:S04]  /*3a550*/  STS.U8 [R8+UR8+0x1bc0], R21 ;  /* 0x001bc01508007988 */ /* 0x0003e80008000008 */
[----:B------:R1:W-:Y:S04]  /*3a560*/  STS.U8 [R8+UR8+0x1fc0], R20 ;  /* 0x001fc01408007988 */ /* 0x0003e80008000008 */
[----:B------:R1:W-:Y:S04]  /*3a570*/  STS.U8 [R8+UR8+0x1f80], R7 ;  /* 0x001f800708007988 */ /* 0x0003e80008000008 */
[----:B------:R1:W-:Y:S04]  /*3a580*/  STS.U8 [R8+UR8+0x2380], R6 ;  /* 0x0023800608007988 */ /* 0x0003e80008000008 */
[----:B0-----:R-:W5:Y:S04]  /*3a590*/  LDL.LU R22, [R1+0x3804] ;  /* 0x0038040001167983 */ /* 0x001f680000300800 */
[----:B-1----:R-:W2:Y:S04]  /*3a5a0*/  LDL.LU R21, [R1+0x3800] ;  /* 0x0038000001157983 */ /* 0x002ea80000300800 */
[----:B------:R-:W3:Y:S04]  /*3a5b0*/  LDL.LU R20, [R1+0x37fc] ;  /* 0x0037fc0001147983 */ /* 0x000ee80000300800 */
[----:B------:R-:W4:Y:S04]  /*3a5c0*/  LDL.LU R7, [R1+0x37f8] ;  /* 0x0037f80001077983 */ /* 0x000f280000300800 */
[----:B------:R-:W5:Y:S04]  /*3a5d0*/  LDL.LU R6, [R1+0x37f4] ;  /* 0x0037f40001067983 */ /* 0x000f680000300800 */
[----:B------:R0:W-:Y:S04]  /*3a5e0*/  STS.U8 [R8+UR8+0x23c0], R23 ;  /* 0x0023c01708007988 */ /* 0x0001e80008000008 */
[----:B------:R1:W-:Y:S04]  /*3a5f0*/  STS.U8 [R8+UR8+0x27c0], R24 ;  /* 0x0027c01808007988 */ /* 0x0003e80008000008 */
[----:B------:R1:W-:Y:S04]  /*3a600*/  STS.U8 [R8+UR8+0x2780], R25 ;  /* 0x0027801908007988 */ /* 0x0003e80008000008 */
[----:B------:R1:W-:Y:S04]  /*3a610*/  STS.U8 [R8+UR8+0x2b80], R26 ;  /* 0x002b801a08007988 */ /* 0x0003e80008000008 */
[----:B------:R1:W-:Y:S04]  /*3a620*/  STS.U8 [R8+UR8+0x2bc0], R27 ;  /* 0x002bc01b08007988 */ /* 0x0003e80008000008 */
[----:B0-----:R-:W2:Y:S04]  /*3a630*/  LDL.LU R23, [R1+0x37f0] ;  /* 0x0037f00001177983 */ /* 0x001ea80000300800 */
[----:B-1----:R-:W3:Y:S04]  /*3a640*/  LDL.LU R24, [R1+0x37ec] ;  /* 0x0037ec0001187983 */ /* 0x002ee80000300800 */
[----:B------:R-:W2:Y:S04]  /*3a650*/  LDL.LU R25, [R1+0x37e8] ;  /* 0x0037e80001197983 */ /* 0x000ea80000300800 */
[----:B------:R-:W3:Y:S04]  /*3a660*/  LDL.LU R26, [R1+0x37e4] ;  /* 0x0037e400011a7983 */ /* 0x000ee80000300800 */
[----:B------:R-:W3:Y:S04]  /*3a670*/  LDL.LU R27, [R1+0x37e0] ;  /* 0x0037e000011b7983 */ /* 0x000ee80000300800 */
[----:B----4-:R0:W-:Y:S04]  /*3a680*/  STS.U8 [R8+UR8+0x3b80], R7 ;  /* 0x003b800708007988 */ /* 0x0101e80008000008 */
[----:B-----5:R1:W-:Y:S04]  /*3a690*/  STS.U8 [R8+UR8+0x3780], R6 ;  /* 0x0037800608007988 */ /* 0x0203e80008000008 */
[----:B0-----:R-:W4:Y:S04]  /*3a6a0*/  LDL R7, [R1+0x1820] ;  /* 0x0018200001077983 */ /* 0x001f280000100800 */
[----:B-1----:R-:W4:Y:S04]  /*3a6b0*/  LDL R6, [R1+0x1824] ;  /* 0x0018240001067983 */ /* 0x002f280000100800 */
[----:B--2---:R-:W-:Y:S04]  /*3a6c0*/  STS.U8 [R8+UR8+0x3380], R25 ;  /* 0x0033801908007988 */ /* 0x004fe80008000008 */
[----:B---3--:R-:W-:Y:S04]  /*3a6d0*/  STS.U8 [R8+UR8+0x2f80], R26 ;  /* 0x002f801a08007988 */ /* 0x008fe80008000008 */
[----:B------:R-:W-:Y:S04]  /*3a6e0*/  STS.U8 [R8+UR8+0x2fc0], R27 ;  /* 0x002fc01b08007988 */ /* 0x000fe80008000008 */
[----:B------:R-:W-:Y:S04]  /*3a6f0*/  STS.U8 [R8+UR8+0x33c0], R24 ;  /* 0x0033c01808007988 */ /* 0x000fe80008000008 */
[----:B------:R-:W-:Y:S04]  /*3a700*/  STS.U8 [R8+UR8+0x37c0], R23 ;  /* 0x0037c01708007988 */ /* 0x000fe80008000008 */
[----:B------:R-:W-:Y:S04]  /*3a710*/  STS.U8 [R8+UR8+0x3bc0], R20 ;  /* 0x003bc01408007988 */ /* 0x000fe80008000008 */
[----:B------:R-:W-:Y:S04]  /*3a720*/  STS.U8 [R8+UR8+0x3fc0], R21 ;  /* 0x003fc01508007988 */ /* 0x000fe80008000008 */
[----:B------:R-:W-:Y:S01]  /*3a730*/  STS.U8 [R8+UR8+0x3f80], R22 ;  /* 0x003f801608007988 */ /* 0x000fe20008000008 */
[----:B------:R-:W-:Y:S01]  /*3a740*/  BAR.SYNC.DEFER_BLOCKING 0x0 ;  /* 0x0000000000007b1d */ /* 0x000fe20000010000 */
[----:B------:R-:W-:-:S06]  /*3a750*/  PRMT R16, RZ, 0x7610, R16 ;  /* 0x00007610ff107816 */ /* 0x000fcc0000000010 */
[----:B----4-:R-:W2:Y:S04]  /*3a760*/  @!P1 LDG.E.U8 R16, desc[UR6][R6.64] ;  /* 0x0000000606109981 */ /* 0x010ea8000c1e1100 */
[----:B--2---:R0:W-:Y:S04]  /*3a770*/  STL [R1+0x1024], R16 ;  /* 0x0010241001007387 */ /* 0x0041e80000100800 */
[----:B0-----:R-:W2:Y:S04]  /*3a780*/  LDL.LU R16, [R1+0x37dc] ;  /* 0x0037dc0001107983 */ /* 0x001ea80000300800 */
[----:B------:R-:W3:Y:S04]  /*3a790*/  LDL R6, [R1+0x1828] ;  /* 0x0018280001067983 */ /* 0x000ee80000100800 */
[----:B------:R-:W3:Y:S01]  /*3a7a0*/  LDL R7, [R1+0x182c] ;  /* 0x00182c0001077983 */ /* 0x000ee20000100800 */
[----:B------:R-:W-:-:S02]  /*3a7b0*/  PRMT R2, RZ, 0x7610, R2 ;  /* 0x00007610ff027816 */ /* 0x000fc40000000002 */
[----:B---3--:R-:W-:-:S04]  /*3a7c0*/  @!P0 LOP3.LUT R7, R7, R6, RZ, 0x3c, !PT ;  /* 0x0000000607078212 */ /* 0x008fc800078e3cff */
[----:B------:R-:W-:-:S04]  /*3a7d0*/  @!P0 LOP3.LUT R6, R7, R6, RZ, 0x3c, !PT ;  /* 0x0000000607068212 */ /* 0x000fc800078e3cff */
[----:B------:R-:W-:-:S05]  /*3a7e0*/  @!P0 LOP3.LUT R7, R7, R6, RZ, 0x3c, !PT ;  /* 0x0000000607078212 */ /* 0x000fca00078e3cff */
[----:B------:R-:W3:Y:S04]  /*3a7f0*/  @!P0 LDG.E.U8 R2, desc[UR6][R6.64] ;  /* 0x0000000606028981 */ /* 0x000ee8000c1e1100 */
[----:B---3--:R0:W-:Y:S04]  /*3a800*/  STL [R1+0x1020], R2 ;  /* 0x0010200201007387 */ /* 0x0081e80000100800 */
[----:B0-----:R-:W3:Y:S04]  /*3a810*/  LDL.LU R2, [R1+0x37d8] ;  /* 0x0037d80001027983 */ /* 0x001ee80000300800 */
[----:B------:R-:W4:Y:S04]  /*3a820*/  LDL R6, [R1+0x2738] ;  /* 0x0027380001067983 */ /* 0x000f280000100800 */
[----:B------:R-:W4:Y:S01]  /*3a830*/  LDL R7, [R1+0x273c] ;  /* 0x00273c0001077983 */ /* 0x000f220000100800 */
[----:B--2---:R-:W-:-:S02]  /*3a840*/  PRMT R16, RZ, 0x7610, R16 ;  /* 0x00007610ff107816 */ /* 0x004fc40000000010 */
[----:B----4-:R-:W-:-:S04]  /*3a850*/  @!P0 LOP3.LUT R7, R7, R6, RZ, 0x3c, !PT ;  /* 0x0000000607078212 */ /* 0x010fc800078e3cff */
[----:B------:R-:W-:-:S04]  /*3a860*/  @!P0 LOP3.LUT R6, R7, R6, RZ, 0x3c, !PT ;  /* 0x0000000607068212 */ /* 0x000fc800078e3cff */
[----:B------:R-:W-:-:S05]  /*3a870*/  @!P0 LOP3.LUT R7, R7, R6, RZ, 0x3c, !PT ;  /* 0x0000000607078212 */ /* 0x000fca00078e3cff */
[----:B------:R-:W2:Y:S04]  /*3a880*/  @!P0 LDG.E.U8 R16, desc[UR6][R6.64] ;  /* 0x0000000606108981 */ /* 0x000ea8000c1e1100 */
[----:B--2---:R0:W-:Y:S04]  /*3a890*/  STL [R1+0x101c], R16 ;  /* 0x00101c1001007387 */ /* 0x0041e80000100800 */
[----:B0-----:R-:W2:Y:S04]  /*3a8a0*/  LDL.LU R16, [R1+0x37d4] ;  /* 0x0037d40001107983 */ /* 0x001ea80000300800 */
[----:B------:R-:W4:Y:S04]  /*3a8b0*/  LDL R6, [R1+0x2730] ;  /* 0x0027300001067983 */ /* 0x000f280000100800 */
[----:B------:R-:W4:Y:S01]  /*3a8c0*/  LDL R7, [R1+0x2734] ;  /* 0x0027340001077983 */ /* 0x000f220000100800 */
[----:B---3--:R-:W-:-:S02]  /*3a8d0*/  PRMT R2, RZ, 0x7610, R2 ;  /* 0x00007610ff027816 */ /* 0x008fc40000000002 */
[----:B----4-:R-:W-:-:S04]  /*3a8e0*/  @!P1 LOP3.LUT R7, R7, R6, RZ, 0x3c, !PT ;  /* 0x0000000607079212 */ /* 0x010fc800078e3cff */
        /* <DEDUP_REMOVED lines=4111> */
[----:B------:R-:W-:-:S02]  /*4a9e0*/  PRMT R9, RZ, 0x7610, R9 ;  /* 0x00007610ff097816 */ /* 0x000fc40000000009 */
[----:B----4-:R-:W-:-:S04]  /*4a9f0*/  @!P0 LOP3.LUT R7, R7, R6, RZ, 0x3c, !PT ;  /* 0x0000000607078212 */ /* 0x010fc800078e3cff */
[----:B------:R-:W-:-:S04]  /*4aa00*/  @!P0 LOP3.LUT R6, R7, R6, RZ, 0x3c, !PT ;  /* 0x0000000607068212 */ /* 0x000fc800078e3cff */
[----:B------:R-:W-:-:S05]  /*4aa10*/  @!P0 LOP3.LUT R7, R7, R6, RZ, 0x3c, !PT ;  /* 0x0000000607078212 */ /* 0x000fca00078e3cff */
[----:B------:R0:W4:Y:S04]  /*4aa20*/  @!P0 LDG.E.U8 R9, desc[UR6][R6.64] ;  /* 0x0000000606098981 */ /* 0x000128000c1e1100 */
[----:B------:R-:W0:Y:S04]  /*4aa30*/  LDL R6, [R1+0x1904] ;  /* 0x0019040001067983 */ /* 0x000e280000100800 */
[----:B------:R-:W0:Y:S01]  /*4aa40*/  LDL R7, [R1+0x1908] ;  /* 0x0019080001077983 */ /* 0x000e220000100800 */
[----:B------:R-:W-:Y:S02]  /*4aa50*/  PRMT R29, RZ, 0x7610, R29 ;  /* 0x00007610ff1d7816 */ /* 0x000fe4000000001d */
[----:B0-----:R-:W-:-:S04]  /*4aa60*/  @!P1 LOP3.LUT R7, R7, R6, RZ, 0x3c, !PT ;  /* 0x0000000607079212 */ /* 0x001fc800078e3cff */
[----:B------:R-:W-:-:S04]  /*4aa70*/  @!P1 LOP3.LUT R6, R7, R6, RZ, 0x3c, !PT ;  /* 0x0000000607069212 */ /* 0x000fc800078e3cff */
[----:B------:R-:W-:Y:S01]  /*4aa80*/  @!P1 LOP3.LUT R7, R7, R6, RZ, 0x3c, !PT ;  /* 0x0000000607079212 */ /* 0x000fe200078e3cff */
[----:B----4-:R0:W-:Y:S04]  /*4aa90*/  STL [R1+0x98], R9 ;  /* 0x0000980901007387 */ /* 0x0101e80000100800 */
[----:B------:R1:W4:Y:S01]  /*4aaa0*/  @!P1 LDG.E.U8 R29, desc[UR6][R6.64] ;  /* 0x00000006061d9981 */ /* 0x000322000c1e1100 */
[----:B---3--:R-:W-:-:S03]  /*4aab0*/  PRMT R2, RZ, 0x7610, R2 ;  /* 0x00007610ff027816 */ /* 0x008fc60000000002 */
[----:B0-----:R-:W3:Y:S04]  /*4aac0*/  LDL R9, [R1+0x18e0] ;  /* 0x0018e00001097983 */ /* 0x001ee80000100800 */
[----:B------:R-:W1:Y:S04]  /*4aad0*/  LDL R6, [R1+0x18fc] ;  /* 0x0018fc0001067983 */ /* 0x000e680000100800 */
[----:B------:R-:W1:Y:S02]  /*4aae0*/  LDL R7, [R1+0x1900] ;  /* 0x0019000001077983 */ /* 0x000e640000100800 */
[----:B-1----:R-:W-:-:S04]  /*4aaf0*/  @!P0 LOP3.LUT R7, R7, R6, RZ, 0x3c, !PT ;  /* 0x0000000607078212 */ /* 0x002fc800078e3cff */
[----:B------:R-:W-:-:S04]  /*4ab00*/  @!P0 LOP3.LUT R6, R7, R6, RZ, 0x3c, !PT ;  /* 0x0000000607068212 */ /* 0x000fc800078e3cff */
[----:B------:R-:W-:-:S05]  /*4ab10*/  @!P0 LOP3.LUT R7, R7, R6, RZ, 0x3c, !PT ;  /* 0x0000000607078212 */ /* 0x000fca00078e3cff */
[----:B------:R-:W5:Y:S04]  /*4ab20*/  @!P0 LDG.E.U8 R2, desc[UR6][R6.64] ;  /* 0x0000000606028981 */ /* 0x000f68000c1e1100 */
[----:B----4-:R0:W-:Y:S04]  /*4ab30*/  STL [R1+0x94], R29 ;  /* 0x0000941d01007387 */ /* 0x0101e80000100800 */
[----:B0-----:R-:W4:Y:S04]  /*4ab40*/  LDL R29, [R1+0x18d8] ;  /* 0x0018d800011d7983 */ /* 0x001f280000100800 */
[----:B-----5:R0:W-:Y:S04]  /*4ab50*/  STL [R1+0x90], R2 ;  /* 0x0000900201007387 */ /* 0x0201e80000100800 */
[----:B0-----:R-:W5:Y:S04]  /*4ab60*/  LDL.LU R2, [R1+0x30ac] ;  /* 0x0030ac0001027983 */ /* 0x001f680000300800 */
[----:B------:R-:W3:Y:S04]  /*4ab70*/  LDL R6, [R1+0x18f4] ;  /* 0x0018f40001067983 */ /* 0x000ee80000100800 */
[----:B------:R-:W3:Y:S01]  /*4ab80*/  LDL R7, [R1+0x18f8] ;  /* 0x0018f80001077983 */ /* 0x000ee20000100800 */
[----:B--2---:R-:W-:-:S02]  /*4ab90*/  PRMT R16, RZ, 0x7610, R16 ;  /* 0x00007610ff107816 */ /* 0x004fc40000000010 */
[----:B---3--:R-:W-:-:S04]  /*4aba0*/  @!P1 LOP3.LUT R7, R7, R6, RZ, 0x3c, !PT ;  /* 0x0000000607079212 */ /* 0x008fc800078e3cff */
[----:B------:R-:W-:-:S04]  /*4abb0*/  @!P1 LOP3.LUT R6, R7, R6, RZ, 0x3c, !PT ;  /* 0x0000000607069212 */ /* 0x000fc800078e3cff */
[----:B------:R-:W-:-:S05]  /*4abc0*/  @!P1 LOP3.LUT R7, R7, R6, RZ, 0x3c, !PT ;  /* 0x0000000607079212 */ /* 0x000fca00078e3cff */
[----:B------:R-:W2:Y:S04]  /*4abd0*/  @!P1 LDG.E.U8 R16, desc[UR6][R6.64] ;  /* 0x0000000606109981 */ /* 0x000ea8000c1e1100 */
[----:B--2---:R0:W-:Y:S04]  /*4abe0*/  STL [R1+0x8c], R16 ;  /* 0x00008c1001007387 */ /* 0x0041e80000100800 */
[----:B0-----:R-:W2:Y:S04]  /*4abf0*/  LDL.LU R16, [R1+0x30a8] ;  /* 0x0030a80001107983 */ /* 0x001ea80000300800 */
[----:B------:R-:W3:Y:S04]  /*4ac00*/  LDL R6, [R1+0x18ec] ;  /* 0x0018ec0001067983 */ /* 0x000ee80000100800 */
[----:B------:R-:W3:Y:S01]  /*4ac10*/  LDL R7, [R1+0x18f0] ;  /* 0x0018f00001077983 */ /* 0x000ee20000100800 */
[----:B-----5:R-:W-:-:S02]  /*4ac20*/  PRMT R2, RZ, 0x7610, R2 ;  /* 0x00007610ff027816 */ /* 0x020fc40000000002 */
[----:B---3--:R-:W-:-:S04]  /*4ac30*/  @!P0 LOP3.LUT R7, R7, R6, RZ, 0x3c, !PT ;  /* 0x0000000607078212 */ /* 0x008fc800078e3cff */
[----:B------:R-:W-:-:S04]  /*4ac40*/  @!P0 LOP3.LUT R6, R7, R6, RZ, 0x3c, !PT ;  /* 0x0000000607068212 */ /* 0x000fc800078e3cff */
[----:B------:R-:W-:-:S05]  /*4ac50*/  @!P0 LOP3.LUT R7, R7, R6, RZ, 0x3c, !PT ;  /* 0x0000000607078212 */ /* 0x000fca00078e3cff */
[----:B------:R-:W3:Y:S04]  /*4ac60*/  @!P0 LDG.E.U8 R2, desc[UR6][R6.64] ;  /* 0x0000000606028981 */ /* 0x000ee8000c1e1100 */
[----:B---3--:R0:W-:Y:S04]  /*4ac70*/  STL [R1+0x88], R2 ;  /* 0x0000880201007387 */ /* 0x0081e80000100800 */
[----:B0-----:R-:W3:Y:S04]  /*4ac80*/  LDL.LU R2, [R1+0x30a4] ;  /* 0x0030a40001027983 */ /* 0x001ee80000300800 */
[----:B------:R-:W5:Y:S04]  /*4ac90*/  LDL R6, [R1+0x18e4] ;  /* 0x0018e40001067983 */ /* 0x000f680000100800 */
[----:B------:R-:W5:Y:S01]  /*4aca0*/  LDL R7, [R1+0x18e8] ;  /* 0x0018e80001077983 */ /* 0x000f620000100800 */
[----:B--2---:R-:W-:-:S02]  /*4acb0*/  PRMT R16, RZ, 0x7610, R16 ;  /* 0x00007610ff107816 */ /* 0x004fc40000000010 */
[----:B-----5:R-:W-:-:S04]  /*4acc0*/  @!P1 LOP3.LUT R7, R7, R6, RZ, 0x3c, !PT ;  /* 0x0000000607079212 */ /* 0x020fc800078e3cff */
[----:B------:R-:W-:-:S04]  /*4acd0*/  @!P1 LOP3.LUT R6, R7, R6, RZ, 0x3c, !PT ;  /* 0x0000000607069212 */ /* 0x000fc800078e3cff */
[----:B------:R-:W-:-:S05]  /*4ace0*/  @!P1 LOP3.LUT R7, R7, R6, RZ, 0x3c, !PT ;  /* 0x0000000607079212 */ /* 0x000fca00078e3cff */
[----:B------:R-:W2:Y:S01]  /*4acf0*/  @!P1 LDG.E.U8 R16, desc[UR6][R6.64] ;  /* 0x0000000606109981 */ /* 0x000ea2000c1e1100 */
[----:B---3--:R-:W-:-:S03]  /*4ad00*/  PRMT R2, RZ, 0x7610, R2 ;  /* 0x00007610ff027816 */ /* 0x008fc60000000002 */
[----:B--2---:R0:W-:Y:S04]  /*4ad10*/  STL [R1+0x84], R16 ;  /* 0x0000841001007387 */ /* 0x0041e80000100800 */
[----:B0-----:R-:W2:Y:S04]  /*4ad20*/  LDL.LU R16, [R1+0x30a0] ;  /* 0x0030a00001107983 */ /* 0x001ea80000300800 */
[----:B------:R-:W3:Y:S01]  /*4ad30*/  LDL R7, [R1+0x18dc] ;  /* 0x0018dc0001077983 */ /* 0x000ee20000100800 */
[----:B------:R-:W-:-:S03]  /*4ad40*/  @!P0 IMAD.MOV.U32 R6, RZ, RZ, R9 ;  /* 0x000000ffff068224 */ /* 0x000fc600078e0009 */
[----:B------:R-:W5:Y:S04]  /*4ad50*/  LDL R9, [R1+0x18b8] ;  /* 0x0018b80001097983 */ /* 0x000f680000100800 */
[----:B---3--:R-:W3:Y:S01]  /*4ad60*/  @!P0 LDG.E.U8 R2, desc[UR6][R6.64] ;  /* 0x0000000606028981 */ /* 0x008ee2000c1e1100 */
[----:B------:R-:W-:-:S03]  /*4ad70*/  PRMT R11, RZ, 0x7610, R11 ;  /* 0x00007610ff0b7816 */ /* 0x000fc6000000000b */
[----:B---3--:R0:W-:Y:S04]  /*4ad80*/  STL [R1+0x2c], R2 ;  /* 0x00002c0201007387 */ /* 0x0081e80000100800 */
[----:B0-----:R-:W3:Y:S04]  /*4ad90*/  LDL.LU R2, [R1+0x309c] ;  /* 0x00309c0001027983 */ /* 0x001ee80000300800 */
[----:B------:R-:W5:Y:S01]  /*4ada0*/  LDL R7, [R1+0x18d4] ;  /* 0x0018d40001077983 */ /* 0x000f620000100800 */
[----:B----4-:R-:W-:Y:S01]  /*4adb0*/  @!P1 IMAD.MOV.U32 R6, RZ, RZ, R29 ;  /* 0x000000ffff069224 */ /* 0x010fe200078e001d */
[----:B--2---:R-:W-:-:S02]  /*4adc0*/  PRMT R16, RZ, 0x7610, R16 ;  /* 0x00007610ff107816 */ /* 0x004fc40000000010 */
[----:B------:R-:W2:Y:S04]  /*4add0*/  LDL R29, [R1+0x18a4] ;  /* 0x0018a400011d7983 */ /* 0x000ea80000100800 */
[----:B-----5:R0:W4:Y:S04]  /*4ade0*/  @!P1 LDG.E.U8 R11, desc[UR6][R6.64] ;  /* 0x00000006060b9981 */ /* 0x020128000c1e1100 */
[----:B------:R-:W0:Y:S04]  /*4adf0*/  LDL R6, [R1+0x18cc] ;  /* 0x0018cc0001067983 */ /* 0x000e280000100800 */
[----:B------:R-:W0:Y:S02]  /*4ae00*/  LDL R7, [R1+0x18d0] ;  /* 0x0018d00001077983 */ /* 0x000e240000100800 */
[----:B0-----:R-:W-:-:S04]  /*4ae10*/  @!P0 LOP3.LUT R7, R7, R6, RZ, 0x3c, !PT ;  /* 0x0000000607078212 */ /* 0x001fc800078e3cff */
[----:B------:R-:W-:-:S04]  /*4ae20*/  @!P0 LOP3.LUT R6, R7, R6, RZ, 0x3c, !PT ;  /* 0x0000000607068212 */ /* 0x000fc800078e3cff */
[----:B------:R-:W-:-:S05]  /*4ae30*/  @!P0 LOP3.LUT R7, R7, R6, RZ, 0x3c, !PT ;  /* 0x0000000607078212 */ /* 0x000fca00078e3cff */
[----:B------:R-:W5:Y:S04]  /*4ae40*/  @!P0 LDG.E.U8 R16, desc[UR6][R6.64] ;  /* 0x0000000606108981 */ /* 0x000f68000c1e1100 */
[----:B----4-:R0:W-:Y:S04]  /*4ae50*/  STL [R1+0x28], R11 ;  /* 0x0000280b01007387 */ /* 0x0101e80000100800 */
[----:B0-----:R-:W4:Y:S04]  /*4ae60*/  LDL R11, [R1+0x18a8] ;  /* 0x0018a800010b7983 */ /* 0x001f280000100800 */
[----:B-----5:R0:W-:Y:S04]  /*4ae70*/  STL [R1+0x78], R16 ;  /* 0x0000781001007387 */ /* 0x0201e80000100800 */
[----:B0-----:R-:W5:Y:S04]  /*4ae80*/  LDL.LU R16, [R1+0x3098] ;  /* 0x0030980001107983 */ /* 0x001f680000300800 */
[----:B------:R-:W2:Y:S04]  /*4ae90*/  LDL R6, [R1+0x18c4] ;  /* 0x0018c40001067983 */ /* 0x000ea80000100800 */
[----:B------:R-:W2:Y:S01]  /*4aea0*/  LDL R7, [R1+0x18c8] ;  /* 0x0018c80001077983 */ /* 0x000ea20000100800 */
[----:B---3--:R-:W-:-:S02]  /*4aeb0*/  PRMT R2, RZ, 0x7610, R2 ;  /* 0x00007610ff027816 */ /* 0x008fc40000000002 */
[----:B--2---:R-:W-:-:S04]  /*4aec0*/  @!P1 LOP3.LUT R7, R7, R6, RZ, 0x3c, !PT ;  /* 0x0000000607079212 */ /* 0x004fc800078e3cff */
        /* <DEDUP_REMOVED lines=11> */
[----:B------:R-:W3:Y:S01]  /*4af80*/  @!P0 LDG.E.U8 R16, desc[UR6][R6.64] ;  /* 0x0000000606108981 */ /* 0x000ee2000c1e1100 */
[----:B--2---:R-:W-:-:S03]  /*4af90*/  PRMT R2, RZ, 0x7610, R2 ;  /* 0x00007610ff027816 */ /* 0x004fc60000000002 */
[----:B---3--:R0:W-:Y:S04]  /*4afa0*/  STL [R1+0x70], R16 ;  /* 0x0000701001007387 */ /* 0x0081e80000100800 */
[----:B0-----:R-:W2:Y:S04]  /*4afb0*/  LDL.LU R16, [R1+0x3090] ;  /* 0x0030900001107983 */ /* 0x001ea80000300800 */
[----:B------:R-:W3:Y:S01]  /*4afc0*/  LDL R7, [R1+0x18b4] ;  /* 0x0018b40001077983 */ /* 0x000ee20000100800 */
[----:B------:R-:W-:-:S03]  /*4afd0*/  @!P1 IMAD.MOV.U32 R6, RZ, RZ, R9 ;  /* 0x000000ffff069224 */ /* 0x000fc600078e0009 */
[----:B------:R-:W5:Y:S04]  /*4afe0*/  LDL R9, [R1+0x1890] ;  /* 0x0018900001097983 */ /* 0x000f680000100800 */
[----:B---3--:R-:W3:Y:S04]  /*4aff0*/  @!P1 LDG.E.U8 R2, desc[UR6][R6.64] ;  /* 0x0000000606029981 */ /* 0x008ee8000c1e1100 */
[----:B---3--:R0:W-:Y:S04]  /*4b000*/  STL [R1+0x6c], R2 ;  /* 0x00006c0201007387 */ /* 0x0081e80000100800 */
[----:B0-----:R-:W3:Y:S04]  /*4b010*/  LDL.LU R2, [R1+0x308c] ;  /* 0x00308c0001027983 */ /* 0x001ee80000300800 */
[----:B------:R-:W4:Y:S04]  /*4b020*/  LDL R6, [R1+0x18ac] ;  /* 0x0018ac0001067983 */ /* 0x000f280000100800 */
[----:B------:R-:W4:Y:S01]  /*4b030*/  LDL R7, [R1+0x18b0] ;  /* 0x0018b00001077983 */ /* 0x000f220000100800 */
[----:B--2---:R-:W-:-:S02]  /*4b040*/  PRMT R16, RZ, 0x7610, R16 ;  /* 0x00007610ff107816 */ /* 0x004fc40000000010 */
[----:B----4-:R-:W-:-:S04]  /*4b050*/  @!P0 LOP3.LUT R7, R7, R6, RZ, 0x3c, !PT ;  /* 0x0000000607078212 */ /* 0x010fc800078e3cff */
[----:B------:R-:W-:-:S04]  /*4b060*/  @!P0 LOP3.LUT R6, R7, R6, RZ, 0x3c, !PT ;  /* 0x0000000607068212 */ /* 0x000fc800078e3cff */
[----:B------:R-:W-:Y:S02]  /*4b070*/  @!P0 LOP3.LUT R7, R7, R6, RZ, 0x3c, !PT ;  /* 0x0000000607078212 */ /* 0x000fe400078e3cff */
[----:B---3--:R-:W-:-:S03]  /*4b080*/  PRMT R2, RZ, 0x7610, R2 ;  /* 0x00007610ff027816 */ /* 0x008fc60000000002 */
[----:B------:R0:W2:Y:S02]  /*4b090*/  @!P0 LDG.E.U8 R16, desc[UR6][R6.64] ;  /* 0x0000000606108981 */ /* 0x0000a4000c1e1100 */
[----:B0-----:R-:W-:Y:S02]  /*4b0a0*/  @!P1 IMAD.MOV.U32 R6, RZ, RZ, R11 ;  /* 0x000000ffff069224 */ /* 0x001fe400078e000b */
[----:B------:R-:W-:-:S05]  /*4b0b0*/  @!P1 IMAD.MOV.U32 R7, RZ, RZ, R29 ;  /* 0x000000ffff079224 */ /* 0x000fca00078e001d */
[----:B------:R-:W3:Y:S04]  /*4b0c0*/  @!P1 LDG.E.U8 R2, desc[UR6][R6.64] ;  /* 0x0000000606029981 */ /* 0x000ee8000c1e1100 */
[----:B--2---:R0:W-:Y:S04]  /*4b0d0*/  STL [R1+0x68], R16 ;  /* 0x0000681001007387 */ /* 0x0041e80000100800 */
[----:B0-----:R-:W2:Y:S04]  /*4b0e0*/  LDL.LU R16, [R1+0x3088] ;  /* 0x0030880001107983 */ /* 0x001ea80000300800 */
[----:B------:R-:W4:Y:S04]  /*4b0f0*/  LDL R29, [R1+0x187c] ;  /* 0x00187c00011d7983 */ /* 0x000f280000100800 */
[----:B------:R-:W4:Y:S04]  /*4b100*/  LDL R11, [R1+0x1880] ;  /* 0x00188000010b7983 */ /* 0x000f280000100800 */
        /* <DEDUP_REMOVED lines=8> */
[----:B------:R-:W2:Y:S04]  /*4b190*/  @!P0 LDG.E.U8 R16, desc[UR6][R6.64] ;  /* 0x0000000606108981 */ /* 0x000ea8000c1e1100 */
[----:B--2---:R0:W-:Y:S04]  /*4b1a0*/  STL [R1+0x24], R16 ;  /* 0x0000241001007387 */ /* 0x0041e80000100800 */
[----:B0-----:R-:W2:Y:S04]  /*4b1b0*/  LDL.LU R16, [R1+0x3080] ;  /* 0x0030800001107983 */ /* 0x001ea80000300800 */
[----:B------:R-:W5:Y:S04]  /*4b1c0*/  LDL R6, [R1+0x1894] ;  /* 0x0018940001067983 */ /* 0x000f680000100800 */
[----:B------:R-:W5:Y:S01]  /*4b1d0*/  LDL R7, [R1+0x1898] ;  /* 0x0018980001077983 */ /* 0x000f620000100800 */
[----:B---3--:R-:W-:-:S02]  /*4b1e0*/  PRMT R2, RZ, 0x7610, R2 ;  /* 0x00007610ff027816 */ /* 0x008fc40000000002 */
[----:B-----5:R-:W-:-:S04]  /*4b1f0*/  @!P1 LOP3.LUT R7, R7, R6, RZ, 0x3c, !PT ;  /* 0x0000000607079212 */ /* 0x020fc800078e3cff */
[----:B------:R-:W-:-:S04]  /*4b200*/  @!P1 LOP3.LUT R6, R7, R6, RZ, 0x3c, !PT ;  /* 0x0000000607069212 */ /* 0x000fc800078e3cff */
[----:B------:R-:W-:-:S05]  /*4b210*/  @!P1 LOP3.LUT R7, R7, R6, RZ, 0x3c, !PT ;  /* 0x0000000607079212 */ /* 0x000fca00078e3cff */
[----:B------:R-:W3:Y:S01]  /*4b220*/  @!P1 LDG.E.U8 R2, desc[UR6][R6.64] ;  /* 0x0000000606029981 */ /* 0x000ee2000c1e1100 */
[----:B------:R-:W-:-:S03]  /*4b230*/  PRMT R8, RZ, 0x7610, R8 ;  /* 0x00007610ff087816 */ /* 0x000fc60000000008 */
[----:B---3--:R0:W-:Y:S04]  /*4b240*/  STL [R1+0x20], R2 ;  /* 0x0000200201007387 */ /* 0x0081e80000100800 */
[----:B0-----:R-:W3:Y:S04]  /*4b250*/  LDL.LU R2, [R1+0x307c] ;  /* 0x00307c0001027983 */ /* 0x001ee80000300800 */
[----:B------:R-:W5:Y:S01]  /*4b260*/  LDL R7, [R1+0x188c] ;  /* 0x00188c0001077983 */ /* 0x000f620000100800 */
[----:B------:R-:W-:Y:S01]  /*4b270*/  @!P0 IMAD.MOV.U32 R6, RZ, RZ, R9 ;  /* 0x000000ffff068224 */ /* 0x000fe200078e0009 */
[----:B------:R-:W-:-:S02]  /*4b280*/  PRMT R5, RZ, 0x7610, R5 ;  /* 0x00007610ff057816 */ /* 0x000fc40000000005 */
[----:B------:R-:W2:Y:S04]  /*4b290*/  LDL R9, [R1+0x1870] ;  /* 0x0018700001097983 */ /* 0x000ea80000100800 */
[----:B-----5:R0:W5:Y:S04]  /*4b2a0*/  @!P0 LDG.E.U8 R8, desc[UR6][R6.64] ;  /* 0x0000000606088981 */ /* 0x020168000c1e1100 */
[----:B------:R-:W0:Y:S04]  /*4b2b0*/  LDL R6, [R1+0x1884] ;  /* 0x0018840001067983 */ /* 0x000e280000100800 */
[----:B------:R-:W0:Y:S01]  /*4b2c0*/  LDL R7, [R1+0x1888] ;  /* 0x0018880001077983 */ /* 0x000e220000100800 */
[----:B---3--:R-:W-:-:S02]  /*4b2d0*/  PRMT R2, RZ, 0x7610, R2 ;  /* 0x00007610ff027816 */ /* 0x008fc40000000002 */
[----:B0-----:R-:W-:-:S04]  /*4b2e0*/  @!P1 LOP3.LUT R7, R7, R6, RZ, 0x3c, !PT ;  /* 0x0000000607079212 */ /* 0x001fc800078e3cff */
[----:B------:R-:W-:-:S04]  /*4b2f0*/  @!P1 LOP3.LUT R6, R7, R6, RZ, 0x3c, !PT ;  /* 0x0000000607069212 */ /* 0x000fc800078e3cff */
[----:B------:R-:W-:-:S05]  /*4b300*/  @!P1 LOP3.LUT R7, R7, R6, RZ, 0x3c, !PT ;  /* 0x0000000607079212 */ /* 0x000fca00078e3cff */
[----:B------:R4:W3:Y:S04]  /*4b310*/  @!P1 LDG.E.U8 R2, desc[UR6][R6.64] ;  /* 0x0000000606029981 */ /* 0x0008e8000c1e1100 */
[----:B-----5:R0:W-:Y:S01]  /*4b320*/  STL [R1+0x58], R8 ;  /* 0x0000580801007387 */ /* 0x0201e20000100800 */
[----:B----4-:R-:W-:Y:S02]  /*4b330*/  @!P0 IMAD.MOV.U32 R6, RZ, RZ, R11 ;  /* 0x000000ffff068224 */ /* 0x010fe400078e000b */
[----:B------:R-:W-:Y:S01]  /*4b340*/  @!P0 IMAD.MOV.U32 R7, RZ, RZ, R29 ;  /* 0x000000ffff078224 */ /* 0x000fe200078e001d */
[----:B0-----:R-:W4:Y:S04]  /*4b350*/  LDL R8, [R1+0x2754] ;  /* 0x0027540001087983 */ /* 0x001f280000100800 */
[----:B------:R0:W5:Y:S04]  /*4b360*/  @!P0 LDG.E.U8 R5, desc[UR6][R6.64] ;  /* 0x0000000606058981 */ /* 0x000168000c1e1100 */
[----:B---3--:R1:W-:Y:S04]  /*4b370*/  STL [R1+0x54], R2 ;  /* 0x0000540201007387 */ /* 0x0083e80000100800 */
[----:B-1----:R-:W3:Y:S04]  /*4b380*/  LDL.LU R2, [R1+0x3078] ;  /* 0x0030780001027983 */ /* 0x002ee80000300800 */
[----:B------:R-:W0:Y:S04]  /*4b390*/  LDL R6, [R1+0x1878] ;  /* 0x0018780001067983 */ /* 0x000e280000100800 */
[----:B------:R-:W0:Y:S04]  /*4b3a0*/  LDL R7, [R1+0x2748] ;  /* 0x0027480001077983 */ /* 0x000e280000100800 */
[----:B------:R-:W4:Y:S04]  /*4b3b0*/  LDL R29, [R1+0x2750] ;  /* 0x00275000011d7983 */ /* 0x000f280000100800 */
[----:B------:R-:W4:Y:S01]  /*4b3c0*/  LDL R11, [R1+0x1868] ;  /* 0x00186800010b7983 */ /* 0x000f220000100800 */
[----:B0-----:R-:W-:-:S02]  /*4b3d0*/  @!P1 LOP3.LUT R7, R7, R6, RZ, 0x3c, !PT ;  /* 0x0000000607079212 */ /* 0x001fc400078e3cff */
[----:B---3--:R-:W-:Y:S02]  /*4b3e0*/  PRMT R2, RZ, 0x7610, R2 ;  /* 0x00007610ff027816 */ /* 0x008fe40000000002 */
[----:B------:R-:W-:-:S04]  /*4b3f0*/  @!P1 LOP3.LUT R6, R7, R6, RZ, 0x3c, !PT ;  /* 0x0000000607069212 */ /* 0x000fc800078e3cff */
[----:B------:R-:W-:-:S05]  /*4b400*/  @!P1 LOP3.LUT R7, R7, R6, RZ, 0x3c, !PT ;  /* 0x0000000607079212 */ /* 0x000fca00078e3cff */
[----:B------:R-:W3:Y:S04]  /*4b410*/  @!P1 LDG.E.U8 R2, desc[UR6][R6.64] ;  /* 0x0000000606029981 */ /* 0x000ee8000c1e1100 */
[----:B-----5:R0:W-:Y:S04]  /*4b420*/  STL [R1+0x50], R5 ;  /* 0x0000500501007387 */ /* 0x0201e80000100800 */
[----:B0-----:R-:W5:Y:S04]  /*4b430*/  LDL R5, [R1+0x2760] ;  /* 0x0027600001057983 */ /* 0x001f680000100800 */
[----:B---3--:R0:W-:Y:S04]  /*4b440*/  STL [R1+0x4c], R2 ;  /* 0x00004c0201007387 */ /* 0x0081e80000100800 */
[----:B0-----:R-:W3:Y:S04]  /*4b450*/  LDL.LU R2, [R1+0x3074] ;  /* 0x0030740001027983 */ /* 0x001ee80000300800 */
[----:B------:R-:W4:Y:S04]  /*4b460*/  LDL R6, [R1+0x1874] ;  /* 0x0018740001067983 */ /* 0x000f280000100800 */
[----:B------:R-:W4:Y:S01]  /*4b470*/  LDL R7, [R1+0x2744] ;  /* 0x0027440001077983 */ /* 0x000f220000100800 */
[----:B------:R-:W-:-:S02]  /*4b480*/  PRMT R15, RZ, 0x7610, R15 ;  /* 0x00007610ff0f7816 */ /* 0x000fc4000000000f */
[----:B--2---:R-:W-:Y:S02]  /*4b490*/  PRMT R16, RZ, 0x7610, R16 ;  /* 0x00007610ff107816 */ /* 0x004fe40000000010 */
[----:B----4-:R-:W-:-:S04]  /*4b4a0*/  @!P0 LOP3.LUT R7, R7, R6, RZ, 0x3c, !PT ;  /* 0x0000000607078212 */ /* 0x010fc800078e3cff */
[----:B------:R-:W-:-:S04]  /*4b4b0*/  @!P0 LOP3.LUT R6, R7, R6, RZ, 0x3c, !PT ;  /* 0x0000000607068212 */ /* 0x000fc800078e3cff */
[----:B------:R-:W-:-:S05]  /*4b4c0*/  @!P0 LOP3.LUT R7, R7, R6, RZ, 0x3c, !PT ;  /* 0x0000000607078212 */ /* 0x000fca00078e3cff */
[----:B------:R0:W2:Y:S02]  /*4b4d0*/  @!P0 LDG.E.U8 R15, desc[UR6][R6.64] ;  /* 0x00000006060f8981 */ /* 0x0000a4000c1e1100 */
[----:B0-----:R-:W-:Y:S02]  /*4b4e0*/  @!P1 IMAD.MOV.U32 R6, RZ, RZ, R8 ;  /* 0x000000ffff069224 */ /* 0x001fe400078e0008 */
[----:B------:R-:W-:-:S05]  /*4b4f0*/  @!P1 IMAD.MOV.U32 R7, RZ, RZ, R9 ;  /* 0x000000ffff079224 */ /* 0x000fca00078e0009 */
[----:B------:R-:W4:Y:S04]  /*4b500*/  @!P1 LDG.E.U8 R16, desc[UR6][R6.64] ;  /* 0x0000000606109981 */ /* 0x000f28000c1e1100 */
[----:B--2---:R0:W-:Y:S04]  /*4b510*/  STL [R1+0x48], R15 ;  /* 0x0000480f01007387 */ /* 0x0041e80000100800 */
[----:B------:R-:W2:Y:S04]  /*4b520*/  LDL R9, [R1+0x2740] ;  /* 0x0027400001097983 */ /* 0x000ea80000100800 */
[----:B------:R-:W3:Y:S04]  /*4b530*/  LDL R8, [R1+0x276c] ;  /* 0x00276c0001087983 */ /* 0x000ee80000100800 */
[----:B0-----:R-:W2:Y:S04]  /*4b540*/  LDL R15, [R1+0x275c] ;  /* 0x00275c00010f7983 */ /* 0x001ea80000100800 */
[----:B----4-:R0:W-:Y:S04]  /*4b550*/  STL [R1+0x44], R16 ;  /* 0x0000441001007387 */ /* 0x0101e80000100800 */
[----:B0-----:R-:W4:Y:S04]  /*4b560*/  LDL.LU R16, [R1+0x3070] ;  /* 0x0030700001107983 */ /* 0x001f280000300800 */
[----:B------:R-:W5:Y:S01]  /*4b570*/  LDL R7, [R1+0x186c] ;  /* 0x00186c0001077983 */ /* 0x000f620000100800 */
[----:B------:R-:W-:Y:S01]  /*4b580*/  PRMT R13, RZ, 0x7610, R13 ;  /* 0x00007610ff0d7816 */ /* 0x000fe2000000000d */
[----:B------:R-:W-:Y:S01]  /*4b590*/  @!P0 IMAD.MOV.U32 R6, RZ, RZ, R29 ;  /* 0x000000ffff068224 */ /* 0x000fe200078e001d */
[----:B------:R-:W-:Y:S01]  /*4b5a0*/  PRMT R3, RZ, 0x7610, R3 ;  /* 0x00007610ff037816 */ /* 0x000fe20000000003 */
[----:B------:R-:W4:Y:S04]  /*4b5b0*/  LDL R29, [R1+0x1860] ;  /* 0x00186000011d7983 */ /* 0x000f280000100800 */
[----:B-----5:R0:W5:Y:S02]  /*4b5c0*/  @!P0 LDG.E.U8 R13, desc[UR6][R6.64] ;  /* 0x00000006060d8981 */ /* 0x020164000c1e1100 */
[----:B0-----:R-:W-:-:S02]  /*4b5d0*/  @!P1 IMAD.MOV.U32 R6, RZ, RZ, R5 ;  /* 0x000000ffff069224 */ /* 0x001fc400078e0005 */
[----:B------:R-:W-:-:S05]  /*4b5e0*/  @!P1 IMAD.MOV.U32 R7, RZ, RZ, R11 ;  /* 0x000000ffff079224 */ /* 0x000fca00078e000b */
[----:B------:R2:W3:Y:S04]  /*4b5f0*/  @!P1 LDG.E.U8 R3, desc[UR6][R6.64] ;  /* 0x0000000606039981 */ /* 0x0004e8000c1e1100 */
[----:B-----5:R0:W-:Y:S04]  /*4b600*/  STL [R1+0x1c], R13 ;  /* 0x00001c0d01007387 */ /* 0x0201e80000100800 */
[----:B------:R-:W5:Y:S01]  /*4b610*/  LDL R7, [R1+0x1864] ;  /* 0x0018640001077983 */ /* 0x000f620000100800 */
[----:B------:R-:W-:Y:S01]  /*4b620*/  PRMT R10, RZ, 0x7610, R10 ;  /* 0x00007610ff0a7816 */ /* 0x000fe2000000000a */
[----:B--2---:R-:W-:-:S02]  /*4b630*/  @!P0 IMAD.MOV.U32 R6, RZ, RZ, R15 ;  /* 0x000000ffff068224 */ /* 0x004fc400078e000f */
[----:B------:R-:W2:Y:S04]  /*4b640*/  LDL R11, [R1+0x274c] ;  /* 0x00274c00010b7983 */ /* 0x000ea80000100800 */
[----:B------:R-:W2:Y:S04]  /*4b650*/  LDL R5, [R1+0x2778] ;  /* 0x0027780001057983 */ /* 0x000ea80000100800 */
[----:B0-----:R-:W4:Y:S04]  /*4b660*/  LDL R13, [R1+0x2768] ;  /* 0x00276800010d7983 */ /* 0x001f280000100800 */
[----:B-----5:R0:W5:Y:S04]  /*4b670*/  @!P0 LDG.E.U8 R10, desc[UR6][R6.64] ;  /* 0x00000006060a8981 */ /* 0x020168000c1e1100 */
[----:B---3--:R1:W-:Y:S04]  /*4b680*/  STL [R1+0x302c], R3 ;  /* 0x00302c0301007387 */ /* 0x0083e80000100800 */
[----:B------:R-:W3:Y:S01]  /*4b690*/  LDL R15, [R1+0x185c] ;  /* 0x00185c00010f7983 */ /* 0x000ee20000100800 */
[----:B------:R-:W-:-:S02]  /*4b6a0*/  PRMT R0, RZ, 0x7610, R0 ;  /* 0x00007610ff007816 */ /* 0x000fc40000000000 */
[----:B------:R-:W-:Y:S01]  /*4b6b0*/  PRMT R12, RZ, 0x7610, R12 ;  /* 0x00007610ff0c7816 */ /* 0x000fe2000000000c */
[----:B0-----:R-:W-:Y:S02]  /*4b6c0*/  @!P1 IMAD.MOV.U32 R6, RZ, RZ, R8 ;  /* 0x000000ffff069224 */ /* 0x001fe400078e0008 */
[----:B------:R-:W-:-:S05]  /*4b6d0*/  @!P1 IMAD.MOV.U32 R7, RZ, RZ, R9 ;  /* 0x000000ffff079224 */ /* 0x000fca00078e0009 */
[----:B------:R4:W3:Y:S04]  /*4b6e0*/  @!P1 LDG.E.U8 R0, desc[UR6][R6.64] ;  /* 0x0000000606009981 */ /* 0x0008e8000c1e1100 */
[----:B-----5:R0:W-:Y:S01]  /*4b6f0*/  STL [R1+0x38], R10 ;  /* 0x0000380a01007387 */ /* 0x0201e20000100800 */
[----:B----4-:R-:W-:Y:S02]  /*4b700*/  @!P0 IMAD.MOV.U32 R6, RZ, RZ, R13 ;  /* 0x000000ffff068224 */ /* 0x010fe400078e000d */
[----:B------:R-:W-:Y:S01]  /*4b710*/  @!P0 IMAD.MOV.U32 R7, RZ, RZ, R29 ;  /* 0x000000ffff078224 */ /* 0x000fe200078e001d */
[----:B------:R-:W-:Y:S02]  /*4b720*/  PRMT R4, RZ, 0x7610, R4 ;  /* 0x00007610ff047816 */ /* 0x000fe40000000004 */
[----:B-1----:R-:W-:Y:S01]  /*4b730*/  PRMT R3, RZ, 0x7610, R3 ;  /* 0x00007610ff037816 */ /* 0x002fe20000000003 */
[----:B------:R-:W4:Y:S04]  /*4b740*/  LDL R9, [R1+0x2758] ;  /* 0x0027580001097983 */ /* 0x000f280000100800 */
[----:B------:R2:W5:Y:S04]  /*4b750*/  @!P0 LDG.E.U8 R12, desc[UR6][R6.64] ;  /* 0x00000006060c8981 */ /* 0x000568000c1e1100 */
[----:B------:R-:W4:Y:S04]  /*4b760*/  LDL R8, [R1+0x2784] ;  /* 0x0027840001087983 */ /* 0x000f280000100800 */
[----:B0-----:R-:W5:Y:S01]  /*4b770*/  LDL R10, [R1+0x2774] ;  /* 0x00277400010a7983 */ /* 0x001f620000100800 */
[----:B--2---:R-:W-:-:S02]  /*4b780*/  @!P1 IMAD.MOV.U32 R6, RZ, RZ, R5 ;  /* 0x000000ffff069224 */ /* 0x004fc400078e0005 */
[----:B------:R-:W-:-:S05]  /*4b790*/  @!P1 IMAD.MOV.U32 R7, RZ, RZ, R11 ;  /* 0x000000ffff079224 */ /* 0x000fca00078e000b */
[----:B------:R3:W2:Y:S02]  /*4b7a0*/  @!P1 LDG.E.U8 R4, desc[UR6][R6.64] ;  /* 0x0000000606049981 */ /* 0x0006a4000c1e1100 */
[----:B---3--:R-:W-:Y:S02]  /*4b7b0*/  @!P0 IMAD.MOV.U32 R7, RZ, RZ, R15 ;  /* 0x000000ffff078224 */ /* 0x008fe400078e000f */
[----:B-----5:R-:W-:-:S05]  /*4b7c0*/  @!P0 IMAD.MOV.U32 R6, RZ, RZ, R10 ;  /* 0x000000ffff068224 */ /* 0x020fca00078e000a */
[----:B------:R4:W3:Y:S04]  /*4b7d0*/  @!P0 LDG.E.U8 R3, desc[UR6][R6.64] ;  /* 0x0000000606038981 */ /* 0x0008e8000c1e1100 */
[----:B------:R-:W-:Y:S04]  /*4b7e0*/  STL [R1+0x3004], R0 ;  /* 0x0030040001007387 */ /* 0x000fe80000100800 */
[----:B------:R-:W5:Y:S04]  /*4b7f0*/  LDL R13, [R1+0x1858] ;  /* 0x00185800010d7983 */ /* 0x000f680000100800 */
[----:B------:R0:W-:Y:S04]  /*4b800*/  STL [R1+0x10], R12 ;  /* 0x0000100c01007387 */ /* 0x0001e80000100800 */
[----:B------:R-:W5:Y:S04]  /*4b810*/  LDL R11, [R1+0x2764] ;  /* 0x00276400010b7983 */ /* 0x000f680000100800 */
[----:B------:R-:W5:Y:S04]  /*4b820*/  LDL R5, [R1+0x2790] ;  /* 0x0027900001057983 */ /* 0x000f680000100800 */
[----:B0-----:R-:W5:Y:S04]  /*4b830*/  LDL R12, [R1+0x2780] ;  /* 0x00278000010c7983 */ /* 0x001f680000100800 */
[----:B--2---:R-:W-:Y:S04]  /*4b840*/  STL [R1+0x2ff4], R4 ;  /* 0x002ff40401007387 */ /* 0x004fe80000100800 */
[----:B------:R-:W2:Y:S01]  /*4b850*/  LDL R10, [R1+0x1854] ;  /* 0x00185400010a7983 */ /* 0x000ea20000100800 */
[----:B------:R-:W-:Y:S01]  /*4b860*/  PRMT R14, RZ, 0x7610, R14 ;  /* 0x00007610ff0e7816 */ /* 0x000fe2000000000e */
[----:B----4-:R-:W-:-:S02]  /*4b870*/  @!P1 IMAD.MOV.U32 R6, RZ, RZ, R8 ;  /* 0x000000ffff069224 */ /* 0x010fc400078e0008 */
[----:B------:R-:W-:Y:S01]  /*4b880*/  @!P1 IMAD.MOV.U32 R7, RZ, RZ, R9 ;  /* 0x000000ffff079224 */ /* 0x000fe200078e0009 */
[----:B------:R-:W-:-:S04]  /*4b890*/  PRMT R0, RZ, 0x7610, R0 ;  /* 0x00007610ff007816 */ /* 0x000fc80000000000 */
[----:B------:R5:W4:Y:S04]  /*4b8a0*/  @!P1 LDG.E.U8 R14, desc[UR6][R6.64] ;  /* 0x00000006060e9981 */ /* 0x000b28000c1e1100 */
[----:B---3--:R0:W-:Y:S01]  /*4b8b0*/  STL [R1+0x8], R3 ;  /* 0x0000080301007387 */ /* 0x0081e20000100800 */
[----:B------:R-:W-:Y:S01]  /*4b8c0*/  PRMT R28, RZ, 0x7610, R28 ;  /* 0x00007610ff1c7816 */ /* 0x000fe2000000001c */
[----:B-----5:R-:W-:Y:S01]  /*4b8d0*/  @!P0 IMAD.MOV.U32 R7, RZ, RZ, R13 ;  /* 0x000000ffff078224 */ /* 0x020fe200078e000d */
[----:B------:R-:W-:Y:S01]  /*4b8e0*/  PRMT R27, RZ, 0x7610, R27 ;  /* 0x00007610ff1b7816 */ /* 0x000fe2000000001b */
[----:B------:R-:W3:Y:S04]  /*4b8f0*/  LDL R9, [R1+0x2770] ;  /* 0x0027700001097983 */ /* 0x000ee80000100800 */
[----:B------:R-:W5:Y:S04]  /*4b900*/  LDL R8, [R1+0x279c] ;  /* 0x00279c0001087983 */ /* 0x000f680000100800 */
[----:B0-----:R-:W4:Y:S01]  /*4b910*/  LDL R3, [R1+0x278c] ;  /* 0x00278c0001037983 */ /* 0x001f220000100800 */
[----:B------:R-:W-:-:S05]  /*4b920*/  @!P0 IMAD.MOV.U32 R6, RZ, RZ, R12 ;  /* 0x000000ffff068224 */ /* 0x000fca00078e000c */
[----:B------:R0:W3:Y:S02]  /*4b930*/  @!P0 LDG.E.U8 R0, desc[UR6][R6.64] ;  /* 0x0000000606008981 */ /* 0x0000e4000c1e1100 */
[----:B0-----:R-:W-:Y:S02]  /*4b940*/  @!P1 IMAD.MOV.U32 R6, RZ, RZ, R5 ;  /* 0x000000ffff069224 */ /* 0x001fe400078e0005 */
[----:B------:R-:W-:-:S05]  /*4b950*/  @!P1 IMAD.MOV.U32 R7, RZ, RZ, R11 ;  /* 0x000000ffff079224 */ /* 0x000fca00078e000b */
[----:B------:R2:W5:Y:S02]  /*4b960*/  @!P1 LDG.E.U8 R28, desc[UR6][R6.64] ;  /* 0x00000006061c9981 */ /* 0x000564000c1e1100 */
[----:B--2---:R-:W-:Y:S02]  /*4b970*/  @!P0 IMAD.MOV.U32 R7, RZ, RZ, R10 ;  /* 0x000000ffff078224 */ /* 0x004fe400078e000a */
[----:B----4-:R-:W-:-:S05]  /*4b980*/  @!P0 IMAD.MOV.U32 R6, RZ, RZ, R3 ;  /* 0x000000ffff068224 */ /* 0x010fca00078e0003 */
[----:B------:R5:W2:Y:S04]  /*4b990*/  @!P0 LDG.E.U8 R27, desc[UR6][R6.64] ;  /* 0x00000006061b8981 */ /* 0x000aa8000c1e1100 */
[----:B---3--:R0:W-:Y:S04]  /*4b9a0*/  STL [R1+0x3030], R0 ;  /* 0x0030300001007387 */ /* 0x0081e80000100800 */
[----:B------:R-:W3:Y:S04]  /*4b9b0*/  LDL R5, [R1+0x1850] ;  /* 0x0018500001057983 */ /* 0x000ee80000100800 */
[----:B------:R-:W4:Y:S01]  /*4b9c0*/  LDL R4, [R1+0x2798] ;  /* 0x0027980001047983 */ /* 0x000f220000100800 */
[----:B------:R-:W-:Y:S01]  /*4b9d0*/  PRMT R26, RZ, 0x7610, R26 ;  /* 0x00007610ff1a7816 */ /* 0x000fe2000000001a */
[----:B-----5:R-:W-:-:S02]  /*4b9e0*/  @!P1 IMAD.MOV.U32 R6, RZ, RZ, R8 ;  /* 0x000000ffff069224 */ /* 0x020fc400078e0008 */
[----:B------:R-:W-:Y:S04]  /*4b9f0*/  STL [R1+0x3034], R28 ;  /* 0x0030341c01007387 */ /* 0x000fe80000100800 */
[----:B------:R-:W5:Y:S04]  /*4ba00*/  LDL R3, [R1+0x277c] ;  /* 0x00277c0001037983 */ /* 0x000f680000100800 */
[----:B0-----:R-:W5:Y:S01]  /*4ba10*/  LDL R0, [R1+0x27a8] ;  /* 0x0027a80001007983 */ /* 0x001f620000100800 */
[----:B------:R-:W-:-:S05]  /*4ba20*/  @!P1 IMAD.MOV.U32 R7, RZ, RZ, R9 ;  /* 0x000000ffff079224 */ /* 0x000fca00078e0009 */
[----:B------:R4:W5:Y:S04]  /*4ba30*/  @!P1 LDG.E.U8 R26, desc[UR6][R6.64] ;  /* 0x00000006061a9981 */ /* 0x000968000c1e1100 */
[----:B--2---:R-:W-:Y:S04]  /*4ba40*/  STL [R1+0x3008], R27 ;  /* 0x0030081b01007387 */ /* 0x004fe80000100800 */
[----:B------:R-:W2:Y:S04]  /*4ba50*/  LDL R11, [R1+0x184c] ;  /* 0x00184c00010b7983 */ /* 0x000ea80000100800 */
[----:B------:R-:W2:Y:S04]  /*4ba60*/  LDL R10, [R1+0x27a4] ;  /* 0x0027a400010a7983 */ /* 0x000ea80000100800 */
[----:B------:R-:W2:Y:S04]  /*4ba70*/  LDL R9, [R1+0x2788] ;  /* 0x0027880001097983 */ /* 0x000ea80000100800 */
[----:B------:R-:W2:Y:S01]  /*4ba80*/  LDL R8, [R1+0x27b4] ;  /* 0x0027b40001087983 */ /* 0x000ea20000100800 */
[----:B------:R-:W-:Y:S01]  /*4ba90*/  PRMT R22, RZ, 0x7610, R22 ;  /* 0x00007610ff167816 */ /* 0x000fe20000000016 */
[----:B----4-:R-:W-:-:S02]  /*4baa0*/  @!P0 IMAD.MOV.U32 R6, RZ, RZ, R4 ;  /* 0x000000ffff068224 */ /* 0x010fc400078e0004 */
[----:B---3--:R-:W-:Y:S01]  /*4bab0*/  @!P0 IMAD.MOV.U32 R7, RZ, RZ, R5 ;  /* 0x000000ffff078224 */ /* 0x008fe200078e0005 */
[----:B------:R-:W-:-:S04]  /*4bac0*/  PRMT R20, RZ, 0x7610, R20 ;  /* 0x00007610ff147816 */ /* 0x000fc80000000014 */
[----:B------:R5:W3:Y:S01]  /*4bad0*/  @!P0 LDG.E.U8 R22, desc[UR6][R6.64] ;  /* 0x0000000606168981 */ /* 0x000ae2000c1e1100 */
[----:B------:R-:W-:Y:S02]  /*4bae0*/  PRMT R18, RZ, 0x7610, R18 ;  /* 0x00007610ff127816 */ /* 0x000fe40000000012 */
[----:B------:R-:W-:Y:S01]  /*4baf0*/  PRMT R16, RZ, 0x7610, R16 ;  /* 0x00007610ff107816 */ /* 0x000fe20000000010 */
[----:B-----5:R-:W-:Y:S02]  /*4bb00*/  @!P1 IMAD.MOV.U32 R6, RZ, RZ, R0 ;  /* 0x000000ffff069224 */ /* 0x020fe400078e0000 */
[----:B------:R-:W-:-:S05]  /*4bb10*/  @!P1 IMAD.MOV.U32 R7, RZ, RZ, R3 ;  /* 0x000000ffff079224 */ /* 0x000fca00078e0003 */
[----:B------:R2:W4:Y:S04]  /*4bb20*/  @!P1 LDG.E.U8 R20, desc[UR6][R6.64] ;  /* 0x0000000606149981 */ /* 0x000528000c1e1100 */
[----:B------:R-:W-:Y:S04]  /*4bb30*/  STL [R1+0x300c], R26 ;  /* 0x00300c1a01007387 */ /* 0x000fe80000100800 */
[----:B------:R-:W5:Y:S04]  /*4bb40*/  LDL R5, [R1+0x1848] ;  /* 0x0018480001057983 */ /* 0x000f680000100800 */
[----:B------:R-:W5:Y:S01]  /*4bb50*/  LDL R4, [R1+0x27b0] ;  /* 0x0027b00001047983 */ /* 0x000f620000100800 */
[----:B--2---:R-:W-:-:S02]  /*4bb60*/  @!P0 IMAD.MOV.U32 R7, RZ, RZ, R11 ;  /* 0x000000ffff078224 */ /* 0x004fc400078e000b */
[----:B------:R-:W-:Y:S01]  /*4bb70*/  @!P0 IMAD.MOV.U32 R6, RZ, RZ, R10 ;  /* 0x000000ffff068224 */ /* 0x000fe200078e000a */
[----:B------:R-:W2:Y:S04]  /*4bb80*/  @!P1 LDG.E.U8 R16, desc[UR6][R8.64] ;  /* 0x0000000608109981 */ /* 0x000ea8000c1e1100 */
[----:B------:R0:W2:Y:S04]  /*4bb90*/  @!P0 LDG.E.U8 R18, desc[UR6][R6.64] ;  /* 0x0000000606128981 */ /* 0x0000a8000c1e1100 */
[----:B---3--:R-:W-:Y:S04]  /*4bba0*/  STL [R1+0x2ff8], R22 ;  /* 0x002ff81601007387 */ /* 0x008fe80000100800 */
[----:B------:R1:W-:Y:S04]  /*4bbb0*/  STL [R1+0x4], R14 ;  /* 0x0000040e01007387 */ /* 0x0003e80000100800 */
[----:B------:R-:W3:Y:S04]  /*4bbc0*/  LDL R3, [R1+0x2794] ;  /* 0x0027940001037983 */ /* 0x000ee80000100800 */
[----:B------:R-:W3:Y:S01]  /*4bbd0*/  LDL R0, [R1+0x27c0] ;  /* 0x0027c00001007983 */ /* 0x000ee20000100800 */
[----:B0-----:R-:W-:-:S03]  /*4bbe0*/  PRMT R6, RZ, 0x7610, R6 ;  /* 0x00007610ff067816 */ /* 0x001fc60000000006 */
[----:B----4-:R-:W-:Y:S01]  /*4bbf0*/  STL [R1+0x2ffc], R20 ;  /* 0x002ffc1401007387 */ /* 0x010fe20000100800 */
[----:B-----5:R-:W-:Y:S02]  /*4bc00*/  @!P0 IMAD.MOV.U32 R9, RZ, RZ, R5 ;  /* 0x000000ffff098224 */ /* 0x020fe400078e0005 */
[----:B------:R-:W-:-:S05]  /*4bc10*/  @!P0 IMAD.MOV.U32 R8, RZ, RZ, R4 ;  /* 0x000000ffff088224 */ /* 0x000fca00078e0004 */
[----:B------:R0:W4:Y:S04]  /*4bc20*/  @!P0 LDG.E.U8 R6, desc[UR6][R8.64] ;  /* 0x0000000608068981 */ /* 0x000128000c1e1100 */
[----:B--2---:R-:W-:Y:S04]  /*4bc30*/  STL [R1+0x2fe8], R18 ;  /* 0x002fe81201007387 */ /* 0x004fe80000100800 */
[----:B------:R-:W2:Y:S04]  /*4bc40*/  LDL R15, [R1+0x1844] ;  /* 0x00184400010f7983 */ /* 0x000ea80000100800 */
[----:B------:R-:W5:Y:S04]  /*4bc50*/  LDL R13, [R1+0x27bc] ;  /* 0x0027bc00010d7983 */ /* 0x000f680000100800 */
[----:B------:R-:W-:Y:S04]  /*4bc60*/  STL [R1+0x2fec], R16 ;  /* 0x002fec1001007387 */ /* 0x000fe80000100800 */
[----:B------:R-:W5:Y:S04]  /*4bc70*/  LDL R12, [R1+0x27a0] ;  /* 0x0027a000010c7983 */ /* 0x000f680000100800 */
[----:B------:R-:W5:Y:S01]  /*4bc80*/  LDL R4, [R1+0x27cc] ;  /* 0x0027cc0001047983 */ /* 0x000f620000100800 */
[----:B------:R-:W-:Y:S01]  /*4bc90*/  PRMT R7, RZ, 0x7610, R7 ;  /* 0x00007610ff077816 */ /* 0x000fe20000000007 */
[----:B---3--:R-:W-:-:S02]  /*4bca0*/  @!P1 IMAD.MOV.U32 R11, RZ, RZ, R3 ;  /* 0x000000ffff0b9224 */ /* 0x008fc400078e0003 */
[----:B------:R-:W-:-:S05]  /*4bcb0*/  @!P1 IMAD.MOV.U32 R10, RZ, RZ, R0 ;  /* 0x000000ffff0a9224 */ /* 0x000fca00078e0000 */
[----:B------:R2:W3:Y:S01]  /*4bcc0*/  @!P1 LDG.E.U8 R7, desc[UR6][R10.64] ;  /* 0x000000060a079981 */ /* 0x0004e2000c1e1100 */
[----:B0-----:R-:W-:Y:S02]  /*4bcd0*/  PRMT R8, RZ, 0x7610, R8 ;  /* 0x00007610ff087816 */ /* 0x001fe40000000008 */
[----:B------:R-:W-:Y:S01]  /*4bce0*/  PRMT R9, RZ, 0x7610, R9 ;  /* 0x00007610ff097816 */ /* 0x000fe20000000009 */
[----:B----4-:R0:W-:Y:S04]  /*4bcf0*/  STL [R1+0x3038], R6 ;  /* 0x0030380601007387 */ /* 0x0101e80000100800 */
[----:B-1----:R-:W4:Y:S04]  /*4bd00*/  LDL R14, [R1+0x1840] ;  /* 0x00184000010e7983 */ /* 0x002f280000100800 */
[----:B------:R-:W4:Y:S04]  /*4bd10*/  LDL R5, [R1+0x27c8] ;  /* 0x0027c80001057983 */ /* 0x000f280000100800 */
[----:B------:R-:W4:Y:S04]  /*4bd20*/  LDL R3, [R1+0x27ac] ;  /* 0x0027ac0001037983 */ /* 0x000f280000100800 */
[----:B------:R-:W4:Y:S01]  /*4bd30*/  LDL R0, [R1+0x27d8] ;  /* 0x0027d80001007983 */ /* 0x000f220000100800 */
[----:B--2---:R-:W-:-:S02]  /*4bd40*/  @!P0 IMAD.MOV.U32 R11, RZ, RZ, R15 ;  /* 0x000000ffff0b8224 */ /* 0x004fc400078e000f */
[----:B-----5:R-:W-:Y:S02]  /*4bd50*/  @!P0 IMAD.MOV.U32 R10, RZ, RZ, R13 ;  /* 0x000000ffff0a8224 */ /* 0x020fe400078e000d */
[----:B------:R-:W-:Y:S02]  /*4bd60*/  @!P1 IMAD.MOV.U32 R13, RZ, RZ, R12 ;  /* 0x000000ffff0d9224 */ /* 0x000fe400078e000c */
[----:B------:R-:W-:Y:S01]  /*4bd70*/  @!P1 IMAD.MOV.U32 R12, RZ, RZ, R4 ;  /* 0x000000ffff0c9224 */ /* 0x000fe200078e0004 */
[----:B------:R1:W2:Y:S04]  /*4bd80*/  @!P0 LDG.E.U8 R8, desc[UR6][R10.64] ;  /* 0x000000060a088981 */ /* 0x0002a8000c1e1100 */
[----:B------:R4:W5:Y:S04]  /*4bd90*/  @!P1 LDG.E.U8 R9, desc[UR6][R12.64] ;  /* 0x000000060c099981 */ /* 0x000968000c1e1100 */
[----:B---3--:R3:W-:Y:S04]  /*4bda0*/  STL [R1+0x303c], R7 ;  /* 0x00303c0701007387 */ /* 0x0087e80000100800 */
[----:B0-----:R-:W5:Y:S04]  /*4bdb0*/  LDL R6, [R1+0x27d4] ;  /* 0x0027d40001067983 */ /* 0x001f680000100800 */
[----:B---3--:R-:W3:Y:S01]  /*4bdc0*/  LDL R7, [R1+0x183c] ;  /* 0x00183c0001077983 */ /* 0x008ee20000100800 */
[----:B-1----:R-:W-:Y:S01]  /*4bdd0*/  PRMT R10, RZ, 0x7610, R10 ;  /* 0x00007610ff0a7816 */ /* 0x002fe2000000000a */
[----:B----4-:R-:W-:-:S02]  /*4bde0*/  @!P0 IMAD.MOV.U32 R13, RZ, RZ, R14 ;  /* 0x000000ffff0d8224 */ /* 0x010fc400078e000e */
[----:B------:R-:W-:-:S05]  /*4bdf0*/  @!P0 IMAD.MOV.U32 R12, RZ, RZ, R5 ;  /* 0x000000ffff0c8224 */ /* 0x000fca00078e0005 */
[----:B------:R0:W4:Y:S04]  /*4be00*/  @!P0 LDG.E.U8 R10, desc[UR6][R12.64] ;  /* 0x000000060c0a8981 */ /* 0x000128000c1e1100 */
[----:B--2---:R-:W-:Y:S04]  /*4be10*/  STL [R1+0x3010], R8 ;  /* 0x0030100801007387 */ /* 0x004fe80000100800 */
[----:B------:R-:W2:Y:S04]  /*4be20*/  LDL R4, [R1+0x27e4] ;  /* 0x0027e40001047983 */ /* 0x000ea80000100800 */
[----:B-----5:R-:W-:Y:S04]  /*4be30*/  STL [R1+0x3014], R9 ;  /* 0x0030140901007387 */ /* 0x020fe80000100800 */
[----:B------:R-:W5:Y:S01]  /*4be40*/  LDL R5, [R1+0x27b8] ;  /* 0x0027b80001057983 */ /* 0x000f620000100800 */
[----:B------:R-:W-:Y:S01]  /*4be50*/  PRMT R11, RZ, 0x7610, R11 ;  /* 0x00007610ff0b7816 */ /* 0x000fe2000000000b */
[----:B------:R-:W-:-:S02]  /*4be60*/  @!P1 IMAD.MOV.U32 R14, RZ, RZ, R0 ;  /* 0x000000ffff0e9224 */ /* 0x000fc400078e0000 */
[----:B------:R-:W-:Y:S01]  /*4be70*/  @!P1 IMAD.MOV.U32 R15, RZ, RZ, R3 ;  /* 0x000000ffff0f9224 */ /* 0x000fe200078e0003 */
[----:B0-----:R-:W-:-:S04]  /*4be80*/  PRMT R12, RZ, 0x7610, R12 ;  /* 0x00007610ff0c7816 */ /* 0x001fc8000000000c */
[----:B------:R0:W5:Y:S02]  /*4be90*/  @!P1 LDG.E.U8 R11, desc[UR6][R14.64] ;  /* 0x000000060e0b9981 */ /* 0x000164000c1e1100 */
[----:B0-----:R-:W-:Y:S02]  /*4bea0*/  @!P0 IMAD.MOV.U32 R14, RZ, RZ, R6 ;  /* 0x000000ffff0e8224 */ /* 0x001fe400078e0006 */
[----:B---3--:R-:W-:-:S05]  /*4beb0*/  @!P0 IMAD.MOV.U32 R15, RZ, RZ, R7 ;  /* 0x000000ffff0f8224 */ /* 0x008fca00078e0007 */
[----:B------:R2:W3:Y:S01]  /*4bec0*/  @!P0 LDG.E.U8 R12, desc[UR6][R14.64] ;  /* 0x000000060e0c8981 */ /* 0x0004e2000c1e1100 */
[----:B------:R-:W-:-:S03]  /*4bed0*/  PRMT R13, RZ, 0x7610, R13 ;  /* 0x00007610ff0d7816 */ /* 0x000fc6000000000d */
[----:B----4-:R0:W-:Y:S04]  /*4bee0*/  STL [R1+0x3000], R10 ;  /* 0x0030000a01007387 */ /* 0x0101e80000100800 */
[----:B------:R-:W4:Y:S04]  /*4bef0*/  LDL R3, [R1+0x1838] ;  /* 0x0018380001037983 */ /* 0x000f280000100800 */
[----:B------:R-:W4:Y:S01]  /*4bf00*/  LDL R0, [R1+0x27e0] ;  /* 0x0027e00001007983 */ /* 0x000f220000100800 */
[----:B--2---:R-:W-:Y:S02]  /*4bf10*/  @!P1 IMAD.MOV.U32 R14, RZ, RZ, R4 ;  /* 0x000000ffff0e9224 */ /* 0x004fe400078e0004 */
[----:B-----5:R-:W-:-:S05]  /*4bf20*/  @!P1 IMAD.MOV.U32 R15, RZ, RZ, R5 ;  /* 0x000000ffff0f9224 */ /* 0x020fca00078e0005 */
[----:B------:R4:W2:Y:S04]  /*4bf30*/  @!P1 LDG.E.U8 R13, desc[UR6][R14.64] ;  /* 0x000000060e0d9981 */ /* 0x0008a8000c1e1100 */
[----:B------:R1:W-:Y:S04]  /*4bf40*/  STL [R1+0x3018], R11 ;  /* 0x0030180b01007387 */ /* 0x0003e80000100800 */
[----:B0-----:R-:W5:Y:S04]  /*4bf50*/  LDL R10, [R1+0x27f8] ;  /* 0x0027f800010a7983 */ /* 0x001f680000100800 */
[----:B------:R-:W5:Y:S04]  /*4bf60*/  LDL R8, [R1+0x27f4] ;  /* 0x0027f40001087983 */ /* 0x000f680000100800 */
[----:B-1----:R-:W5:Y:S04]  /*4bf70*/  LDL R11, [R1+0x27c4] ;  /* 0x0027c400010b7983 */ /* 0x002f680000100800 */
[----:B---3--:R-:W-:Y:S04]  /*4bf80*/  STL [R1+0x2ff0], R12 ;  /* 0x002ff00c01007387 */ /* 0x008fe80000100800 */
[----:B------:R-:W3:Y:S04]  /*4bf90*/  LDL R9, [R1+0x1834] ;  /* 0x0018340001097983 */ /* 0x000ee80000100800 */
[----:B------:R-:W3:Y:S04]  /*4bfa0*/  LDL R7, [R1+0x27d0] ;  /* 0x0027d00001077983 */ /* 0x000ee80000100800 */
[----:B------:R-:W3:Y:S04]  /*4bfb0*/  LDL R6, [R1+0x27f0] ;  /* 0x0027f00001067983 */ /* 0x000ee80000100800 */
[----:B------:R-:W3:Y:S04]  /*4bfc0*/  LDL R5, [R1+0x1830] ;  /* 0x0018300001057983 */ /* 0x000ee80000100800 */
[----:B------:R-:W3:Y:S01]  /*4bfd0*/  LDL R4, [R1+0x27ec] ;  /* 0x0027ec0001047983 */ /* 0x000ee20000100800 */
[----:B----4-:R-:W-:-:S02]  /*4bfe0*/  @!P0 IMAD.MOV.U32 R14, RZ, RZ, R0 ;  /* 0x000000ffff0e8224 */ /* 0x010fc400078e0000 */
[----:B------:R-:W-:Y:S01]  /*4bff0*/  @!P0 IMAD.MOV.U32 R15, RZ, RZ, R3 ;  /* 0x000000ffff0f8224 */ /* 0x000fe200078e0003 */
[----:B------:R-:W-:Y:S02]  /*4c000*/  PRMT R17, RZ, 0x7610, R17 ;  /* 0x00007610ff117816 */ /* 0x000fe40000000011 */
[----:B------:R-:W-:-:S04]  /*4c010*/  PRMT R19, RZ, 0x7610, R19 ;  /* 0x00007610ff137816 */ /* 0x000fc80000000013 */
[----:B------:R5:W4:Y:S04]  /*4c020*/  @!P0 LDG.E.U8 R17, desc[UR6][R14.64] ;  /* 0x000000060e118981 */ /* 0x000b28000c1e1100 */
[----:B--2---:R-:W-:Y:S04]  /*4c030*/  STL [R1+0x301c], R13 ;  /* 0x00301c0d01007387 */ /* 0x004fe80000100800 */
[----:B------:R-:W2:Y:S04]  /*4c040*/  LDL R3, [R1+0x27dc] ;  /* 0x0027dc0001037983 */ /* 0x000ea80000100800 */
[----:B------:R-:W4:Y:S01]  /*4c050*/  LDL R0, [R1+0x27e8] ;  /* 0x0027e80001007983 */ /* 0x000f220000100800 */
[----:B-----5:R-:W-:Y:S01]  /*4c060*/  @!P1 IMAD.MOV.U32 R14, RZ, RZ, R10 ;  /* 0x000000ffff0e9224 */ /* 0x020fe200078e000a */
[----:B------:R-:W-:Y:S01]  /*4c070*/  PRMT R21, RZ, 0x7610, R21 ;  /* 0x00007610ff157816 */ /* 0x000fe20000000015 */
[----:B------:R-:W-:-:S05]  /*4c080*/  @!P1 IMAD.MOV.U32 R15, RZ, RZ, R11 ;  /* 0x000000ffff0f9224 */ /* 0x000fca00078e000b */
[----:B------:R0:W5:Y:S01]  /*4c090*/  @!P1 LDG.E.U8 R19, desc[UR6][R14.64] ;  /* 0x000000060e139981 */ /* 0x000162000c1e1100 */
[----:B------:R-:W-:Y:S01]  /*4c0a0*/  PRMT R23, RZ, 0x7610, R23 ;  /* 0x00007610ff177816 */ /* 0x000fe20000000017 */
[----:B0-----:R-:W-:Y:S02]  /*4c0b0*/  @!P0 IMAD.MOV.U32 R14, RZ, RZ, R8 ;  /* 0x000000ffff0e8224 */ /* 0x001fe400078e0008 */
[----:B---3--:R-:W-:-:S05]  /*4c0c0*/  @!P0 IMAD.MOV.U32 R15, RZ, RZ, R9 ;  /* 0x000000ffff0f8224 */ /* 0x008fca00078e0009 */
[----:B------:R0:W3:Y:S01]  /*4c0d0*/  @!P0 LDG.E.U8 R21, desc[UR6][R14.64] ;  /* 0x000000060e158981 */ /* 0x0000e2000c1e1100 */
[----:B------:R-:W-:Y:S01]  /*4c0e0*/  PRMT R24, RZ, 0x7610, R24 ;  /* 0x00007610ff187816 */ /* 0x000fe20000000018 */
[----:B0-----:R-:W-:Y:S02]  /*4c0f0*/  @!P1 IMAD.MOV.U32 R14, RZ, RZ, R6 ;  /* 0x000000ffff0e9224 */ /* 0x001fe400078e0006 */
[----:B------:R-:W-:-:S05]  /*4c100*/  @!P1 IMAD.MOV.U32 R15, RZ, RZ, R7 ;  /* 0x000000ffff0f9224 */ /* 0x000fca00078e0007 */
[----:B------:R0:W3:Y:S01]  /*4c110*/  @!P1 LDG.E.U8 R23, desc[UR6][R14.64] ;  /* 0x000000060e179981 */ /* 0x0000e2000c1e1100 */
[----:B------:R-:W-:Y:S01]  /*4c120*/  PRMT R25, RZ, 0x7610, R25 ;  /* 0x00007610ff197816 */ /* 0x000fe20000000019 */
[----:B0-----:R-:W-:Y:S02]  /*4c130*/  @!P0 IMAD.MOV.U32 R14, RZ, RZ, R4 ;  /* 0x000000ffff0e8224 */ /* 0x001fe400078e0004 */
[----:B------:R-:W-:Y:S01]  /*4c140*/  @!P0 IMAD.MOV.U32 R15, RZ, RZ, R5 ;  /* 0x000000ffff0f8224 */ /* 0x000fe200078e0005 */
[----:B------:R-:W-:Y:S04]  /*4c150*/  LDS.U8 R4, [R2+UR8+0x88] ;  /* 0x0000880802047984 */ /* 0x000fe80008000000 */
[----:B------:R2:W3:Y:S02]  /*4c160*/  @!P0 LDG.E.U8 R24, desc[UR6][R14.64] ;  /* 0x000000060e188981 */ /* 0x0004e4000c1e1100 */
[----:B--2---:R-:W-:-:S02]  /*4c170*/  @!P1 IMAD.MOV.U32 R15, RZ, RZ, R3 ;  /* 0x000000ffff0f9224 */ /* 0x004fc400078e0003 */
[----:B----4-:R-:W-:Y:S01]  /*4c180*/  @!P1 IMAD.MOV.U32 R14, RZ, RZ, R0 ;  /* 0x000000ffff0e9224 */ /* 0x010fe200078e0000 */
[----:B------:R-:W0:Y:S04]  /*4c190*/  LDS.U8 R3, [R2+UR8] ;  /* 0x0000000802037984 */ /* 0x000e280008000000 */
[----:B------:R-:W1:Y:S04]  /*4c1a0*/  LDS.U8 R0, [R2+UR8+0x110] ;  /* 0x0001100802007984 */ /* 0x000e680008000000 */
[----:B------:R-:W2:Y:S04]  /*4c1b0*/  @!P1 LDG.E.U8 R25, desc[UR6][R14.64] ;  /* 0x000000060e199981 */ /* 0x000ea8000c1e1100 */
[----:B------:R-:W-:Y:S04]  /*4c1c0*/  STL [R1+0x3040], R17 ;  /* 0x0030401101007387 */ /* 0x000fe80000100800 */
[----:B-----5:R-:W-:Y:S04]  /*4c1d0*/  STL [R1+0x3044], R19 ;  /* 0x0030441301007387 */ /* 0x020fe80000100800 */
[----:B---3--:R-:W-:Y:S04]  /*4c1e0*/  STL [R1+0x3020], R21 ;  /* 0x0030201501007387 */ /* 0x008fe80000100800 */
[----:B------:R-:W-:Y:S04]  /*4c1f0*/  STL [R1+0x3024], R23 ;  /* 0x0030241701007387 */ /* 0x000fe80000100800 */
[----:B------:R-:W-:Y:S04]  /*4c200*/  STL [R1+0x3028], R24 ;  /* 0x0030281801007387 */ /* 0x000fe80000100800 */
[----:B--2---:R-:W-:Y:S04]  /*4c210*/  STL [R1+0x3048], R25 ;  /* 0x0030481901007387 */ /* 0x004fe80000100800 */
[----:B0-----:R-:W-:Y:S04]  /*4c220*/  STL [R1+0x274], R3 ;  /* 0x0002740301007387 */ /* 0x001fe80000100800 */
[----:B------:R-:W0:Y:S04]  /*4c230*/  LDS.U8 R3, [R2+UR8+0x198] ;  /* 0x0001980802037984 */ /* 0x000e280008000000 */
[----:B------:R-:W-:Y:S04]  /*4c240*/  STL [R1+0x270], R4 ;  /* 0x0002700401007387 */ /* 0x000fe80000100800 */
[----:B------:R-:W2:Y:S04]  /*4c250*/  LDS.U8 R4, [R2+UR8+0x8] ;  /* 0x0000080802047984 */ /* 0x000ea80008000000 */
[----:B-1----:R-:W-:Y:S04]  /*4c260*/  STL [R1+0x10cc], R0 ;  /* 0x0010cc0001007387 */ /* 0x002fe80000100800 */
[----:B------:R-:W1:Y:S04]  /*4c270*/  LDS.U8 R0, [R2+UR8+0x80] ;  /* 0x0000800802007984 */ /* 0x000e680008000000 */
[----:B0-----:R-:W-:Y:S04]  /*4c280*/  STL [R1+0x10c8], R3 ;  /* 0x0010c80301007387 */ /* 0x001fe80000100800 */
[----:B------:R-:W0:Y:S04]  /*4c290*/  LDS.U8 R3, [R2+UR8+0x118] ;  /* 0x0001180802037984 */ /* 0x000e280008000000 */
[----:B--2---:R-:W-:Y:S04]  /*4c2a0*/  STL [R1+0x284], R4 ;  /* 0x0002840401007387 */ /* 0x004fe80000100800 */
        /* <DEDUP_REMOVED lines=236> */
[----:B------:R-:W1:Y:S01]  /*4d170*/  LDS.U8 R0, [R2+UR8+0x3890] ;  /* 0x0038900802007984 */ /* 0x000e620008000000 */
[----:B------:R-:W-:-:S02]  /*4d180*/  LOP3.LUT R29, R2, 0x20, RZ, 0x3c, !PT ;  /* 0x00000020021d7812 */ /* 0x000fc400078e3cff */
[C---:B------:R-:W-:Y:S02]  /*4d190*/  LOP3.LUT R14, R2.reuse, 0x40, RZ, 0x3c, !PT ;  /* 0x00000040020e7812 */ /* 0x040fe400078e3cff */
[----:B------:R-:W-:-:S05]  /*4d1a0*/  LOP3.LUT R15, R2, 0x60, RZ, 0x3c, !PT ;  /* 0x00000060020f7812 */ /* 0x000fca00078e3cff */
[----:B------:R-:W-:Y:S04]  /*4d1b0*/  LDS.U8 R5, [R15+UR8+0x3908] ;  /* 0x003908080f057984 */ /* 0x000fe80008000000 */
[----:B0-----:R-:W-:Y:S04]  /*4d1c0*/  STL [R1+0x2eec], R3 ;  /* 0x002eec0301007387 */ /* 0x001fe80000100800 */
[----:B------:R-:W0:Y:S04]  /*4d1d0*/  LDS.U8 R3, [R2+UR8+0x3908] ;  /* 0x0039080802037984 */ /* 0x000e280008000000 */
[----:B--2---:R-:W-:Y:S04]  /*4d1e0*/  STL [R1+0x2df8], R4 ;  /* 0x002df80401007387 */ /* 0x004fe80000100800 */
[----:B------:R-:W2:Y:S04]  /*4d1f0*/  LDS.U8 R2, [R2+UR8+0x3980] ;  /* 0x0039800802027984 */ /* 0x000ea80008000000 */
[----:B-1----:R-:W-:Y:S04]  /*4d200*/  STL [R1+0x2df4], R0 ;  /* 0x002df40001007387 */ /* 0x002fe80000100800 */
[----:B------:R-:W1:Y:S04]  /*4d210*/  LDS.U8 R0, [R29+UR8] ;  /* 0x000000081d007984 */ /* 0x000e680008000000 */
        /* <DEDUP_REMOVED lines=255> */
[----:B------:R-:W2:Y:S04]  /*4e210*/  LDS.U8 R2, [R14+UR8] ;  /* 0x000000080e027984 */ /* 0x000ea80008000000 */
        /* <DEDUP_REMOVED lines=255> */
[----:B------:R-:W0:Y:S04]  /*4f210*/  LDS.U8 R3, [R15+UR8] ;  /* 0x000000080f037984 */ /* 0x000e280008000000 */
        /* <DEDUP_REMOVED lines=250> */
[----:B------:R-:W3:Y:S01]  /*501c0*/  LDS.U8 R15, [R15+UR8+0x3980] ;  /* 0x003980080f0f7984 */ /* 0x000ee20008000000 */
[----:B------:R-:W-:Y:S06]  /*501d0*/  BAR.SYNC.DEFER_BLOCKING 0x0 ;  /* 0x0000000000007b1d */ /* 0x000fec0000010000 */
[----:B0-----:R-:W-:Y:S04]  /*501e0*/  STL [R1+0x2fb0], R3 ;  /* 0x002fb00301007387 */ /* 0x001fe80000100800 */
[----:B------:R-:W4:Y:S04]  /*501f0*/  LDL.LU R14, [R1+0x1018] ;  /* 0x00101800010e7983 */ /* 0x000f280000300800 */
[----:B--2---:R0:W-:Y:S04]  /*50200*/  STL [R1+0x2eb8], R2 ;  /* 0x002eb80201007387 */ /* 0x0041e80000100800 */
[----:B------:R-:W2:Y:S04]  /*50210*/  LDL.LU R29, [R1+0xffc] ;  /* 0x000ffc00011d7983 */ /* 0x000ea80000300800 */
[----:B-1----:R1:W-:Y:S04]  /*50220*/  STL [R1+0x2eb4], R0 ;  /* 0x002eb40001007387 */ /* 0x0023e80000100800 */
        /* <DEDUP_REMOVED lines=22> */
[----:B-1----:R-:W5:Y:S04]  /*50390*/  LDL.LU R0, [R1+0xe38] ;  /* 0x000e380001007983 */ /* 0x002f680000300800 */
[----:B------:R-:W5:Y:S04]  /*503a0*/  LDL.LU R4, [R1+0xe1c] ;  /* 0x000e1c0001047983 */ /* 0x000f680000300800 */
[----:B------:R-:W5:Y:S04]  /*503b0*/  LDL.LU R3, [R1+0xe18] ;  /* 0x000e180001037983 */ /* 0x000f680000300800 */
[----:B------:R-:W-:Y:S04]  /*503c0*/  STL [R1+0x2fb8], R5 ;  /* 0x002fb80501007387 */ /* 0x000fe80000100800 */
[----:B---3--:R0:W-:Y:S04]  /*503d0*/  STL [R1+0x2fac], R15 ;  /* 0x002fac0f01007387 */ /* 0x0081e80000100800 */
[----:B0-----:R-:W3:Y:S01]  /*503e0*/  LDL.LU R15, [R1+0x101c] ;  /* 0x00101c00010f7983 */ /* 0x001ee20000300800 */
[----:B------:R-:W0:Y:S02]  /*503f0*/  S2R R5, SR_TID.X ;  /* 0x0000000000057919 */ /* 0x000e240000002100 */
[----:B0-----:R-:W-:-:S05]  /*50400*/  LOP3.LUT R5, R5, 0x3f, RZ, 0xc0, !PT ;  /* 0x0000003f05057812 */ /* 0x001fca00078ec0ff */
[----:B---3--:R0:W-:Y:S04]  /*50410*/  STS.U8 [R5+UR8], R15 ;  /* 0x0000000f05007988 */ /* 0x0081e80008000008 */
[----:B0-----:R-:W3:Y:S04]  /*50420*/  LDL.LU R15, [R1+0xdd8] ;  /* 0x000dd800010f7983 */ /* 0x001ee80000300800 */
[----:B---3--:R0:W-:Y:S04]  /*50430*/  STL [R1+0x3064], R15 ;  /* 0x0030640f01007387 */ /* 0x0081e80000100800 */
[----:B0-----:R-:W3:Y:S04]  /*50440*/  LDL.LU R15, [R1+0xddc] ;  /* 0x000ddc00010f7983 */ /* 0x001ee80000300800 */
[----:B---3--:R0:W-:Y:S04]  /*50450*/  STL [R1+0x3068], R15 ;  /* 0x0030680f01007387 */ /* 0x0081e80000100800 */
[----:B0-----:R-:W3:Y:S04]  /*50460*/  LDL.LU R15, [R1+0xdf8] ;  /* 0x000df800010f7983 */ /* 0x001ee80000300800 */
[----:B----4-:R-:W-:Y:S04]  /*50470*/  STS.U8 [R5+UR8+0x40], R14 ;  /* 0x0000400e05007988 */ /* 0x010fe80008000008 */
[----:B--2---:R-:W-:Y:S04]  /*50480*/  STS.U8 [R5+UR8+0x240], R29 ;  /* 0x0002401d05007988 */ /* 0x004fe80008000008 */
[----:B-----5:R-:W-:Y:S04]  /*50490*/  STS.U8 [R5+UR8+0x200], R2 ;  /* 0x0002000205007988 */ /* 0x020fe80008000008 */
        /* <DEDUP_REMOVED lines=10> */
[----:B---3--:R0:W-:Y:S04]  /*50540*/  STL [R1+0x306c], R15 ;  /* 0x00306c0f01007387 */ /* 0x0081e80000100800 */
        /* <DEDUP_REMOVED lines=42> */
[----:B--2---:R0:W-:Y:S04]  /*507f0*/  STS.U8 [R5+UR8+0x1c00], R15 ;  /* 0x001c000f05007988 */ /* 0x0041e80008000008 */
[----:B0-----:R-:W2:Y:S04]  /*50800*/  LDL.LU R15, [R1+0x306c] ;  /* 0x00306c00010f7983 */ /* 0x001ea80000300800 */
[----:B--2---:R0:W-:Y:S04]  /*50810*/  STS.U8 [R5+UR8+0x1c40], R15 ;  /* 0x001c400f05007988 */ /* 0x0041e80008000008 */
[----:B0-----:R-:W2:Y:S04]  /*50820*/  LDL.LU R15, [R1+0x3068] ;  /* 0x00306800010f7983 */ /* 0x001ea80000300800 */
[----:B--2---:R0:W-:Y:S04]  /*50830*/  STS.U8 [R5+UR8+0x1e40], R15 ;  /* 0x001e400f05007988 */ /* 0x0041e80008000008 */
[----:B0-----:R-:W2:Y:S04]  /*50840*/  LDL.LU R15, [R1+0x3064] ;  /* 0x00306400010f7983 */ /* 0x001ea80000300800 */
[----:B--2---:R0:W-:Y:S04]  /*50850*/  STS.U8 [R5+UR8+0x1e00], R15 ;  /* 0x001e000f05007988 */ /* 0x0041e80008000008 */
[----:B0-----:R-:W2:Y:S04]  /*50860*/  LDL.LU R15, [R1+0x3e0] ;  /* 0x0003e000010f7983 */ /* 0x001ea80000300800 */
[----:B--2---:R0:W-:Y:S04]  /*50870*/  STL [R1+0x3058], R15 ;  /* 0x0030580f01007387 */ /* 0x0041e80000100800 */
[----:B0-----:R-:W2:Y:S04]  /*50880*/  LDL.LU R15, [R1+0x4dc] ;  /* 0x0004dc00010f7983 */ /* 0x001ea80000300800 */
[----:B--2---:R0:W-:Y:S04]  /*50890*/  STL [R1+0x305c], R15 ;  /* 0x00305c0f01007387 */ /* 0x0041e80000100800 */
[----:B0-----:R-:W2:Y:S04]  /*508a0*/  LDL.LU R15, [R1+0x4e0] ;  /* 0x0004e000010f7983 */ /* 0x001ea80000300800 */
[----:B---3--:R-:W-:Y:S04]  /*508b0*/  STS.U8 [R5+UR8+0x2000], R14 ;  /* 0x0020000e05007988 */ /* 0x008fe80008000008 */
[----:B----4-:R-:W-:Y:S04]  /*508c0*/  STS.U8 [R5+UR8+0x2040], R29 ;  /* 0x0020401d05007988 */ /* 0x010fe80008000008 */
        /* <DEDUP_REMOVED lines=11> */
[----:B--2---:R0:W-:Y:S04]  /*50980*/  STL [R1+0x3060], R15 ;  /* 0x0030600f01007387 */ /* 0x0041e80000100800 */
[----:B0-----:R-:W2:Y:S04]  /*50990*/  LDL.LU R15, [R1+0x4fc] ;  /* 0x0004fc00010f7983 */ /* 0x001ea80000300800 */
[----:B------:R-:W3:Y:S04]  /*509a0*/  LDL.LU R14, [R1+0x3dc] ;  /* 0x0003dc00010e7983 */ /* 0x000ee80000300800 */
[----:B------:R-:W4:Y:S04]  /*509b0*/  LDL.LU R29, [R1+0x3c0] ;  /* 0x0003c000011d7983 */ /* 0x000f280000300800 */
[----:B------:R-:W5:Y:S04]  /*509c0*/  LDL.LU R2, [R1+0x3bc] ;  /* 0x0003bc0001027983 */ /* 0x000f680000300800 */
[----:B------:R-:W3:Y:S04]  /*509d0*/  LDL.LU R25, [R1+0x3a0] ;  /* 0x0003a00001197983 */ /* 0x000ee80000300800 */
[----:B------:R-:W5:Y:S04]  /*509e0*/  LDL.LU R24, [R1+0x39c] ;  /* 0x00039c0001187983 */ /* 0x000f680000300800 */
[----:B------:R-:W5:Y:S04]  /*509f0*/  LDL.LU R23, [R1+0x380] ;  /* 0x0003800001177983 */ /* 0x000f680000300800 */
[----:B------:R-:W5:Y:S04]  /*50a00*/  LDL.LU R21, [R1+0x37c] ;  /* 0x00037c0001157983 */ /* 0x000f680000300800 */
[----:B------:R-:W4:Y:S04]  /*50a10*/  LDL.LU R19, [R1+0x360] ;  /* 0x0003600001137983 */ /* 0x000f280000300800 */
        /* <DEDUP_REMOVED lines=37> */
[----:B---3--:R-:W-:Y:S04]  /*50c70*/  STS.U8 [R5+UR8+0x4240], R25 ;  /* 0x0042401905007988 */ /* 0x008fe80008000008 */
[----:B--2---:R0:W-:Y:S04]  /*50c80*/  STS.U8 [R5+UR8+0x3c40], R15 ;  /* 0x003c400f05007988 */ /* 0x0041e80008000008 */
[----:B0-----:R-:W2:Y:S04]  /*50c90*/  LDL.LU R15, [R1+0x3058] ;  /* 0x00305800010f7983 */ /* 0x001ea80000300800 */
[----:B------:R-:W3:Y:S04]  /*50ca0*/  LDL.LU R25, [R1+0x17c] ;  /* 0x00017c0001197983 */ /* 0x000ee80000300800 */
[----:B---3--:R0:W-:Y:S04]  /*50cb0*/  STL [R1+0x304c], R25 ;  /* 0x00304c1901007387 */ /* 0x0081e80000100800 */
[----:B0-----:R-:W3:Y:S04]  /*50cc0*/  LDL.LU R25, [R1+0x180] ;  /* 0x0001800001197983 */ /* 0x001ee80000300800 */
[----:B---3--:R0:W-:Y:S04]  /*50cd0*/  STL [R1+0x3050], R25 ;  /* 0x0030501901007387 */ /* 0x0081e80000100800 */
[----:B0-----:R-:W3:Y:S04]  /*50ce0*/  LDL.LU R25, [R1+0x19c] ;  /* 0x00019c0001197983 */ /* 0x001ee80000300800 */
[----:B----4-:R-:W-:Y:S04]  /*50cf0*/  STS.U8 [R5+UR8+0x4640], R19 ;  /* 0x0046401305007988 */ /* 0x010fe80008000008 */
[----:B-----5:R-:W-:Y:S04]  /*50d00*/  STS.U8 [R5+UR8+0x4600], R17 ;  /* 0x0046001105007988 */ /* 0x020fe80008000008 */
[----:B------:R-:W-:Y:S04]  /*50d10*/  STS.U8 [R5+UR8+0x4e40], R7 ;  /* 0x004e400705007988 */ /* 0x000fe80008000008 */
[----:B------:R-:W-:Y:S04]  /*50d20*/  STS.U8 [R5+UR8+0x4e00], R6 ;  /* 0x004e000605007988 */ /* 0x000fe80008000008 */
[----:B------:R-:W-:Y:S04]  /*50d30*/  STS.U8 [R5+UR8+0x5640], R28 ;  /* 0x0056401c05007988 */ /* 0x000fe80008000008 */
[----:B------:R-:W-:Y:S04]  /*50d40*/  STS.U8 [R5+UR8+0x5600], R0 ;  /* 0x0056000005007988 */ /* 0x000fe80008000008 */
[----:B------:R-:W-:Y:S04]  /*50d50*/  STS.U8 [R5+UR8+0x5840], R3 ;  /* 0x0058400305007988 */ /* 0x000fe80008000008 */
[----:B--2---:R-:W-:Y:S04]  /*50d60*/  STS.U8 [R5+UR8+0x3e40], R15 ;  /* 0x003e400f05007988 */ /* 0x004fe80008000008 */
        /* <DEDUP_REMOVED lines=61> */
[----:B--2---:R0:W-:Y:S04]  /*51140*/  STS.U8 [R5+UR8+0x5c40], R25 ;  /* 0x005c401905007988 */ /* 0x0041e80008000008 */
[----:B0-----:R-:W2:Y:S04]  /*51150*/  LDL.LU R25, [R1+0x3048] ;  /* 0x0030480001197983 */ /* 0x001ea80000300800 */
[----:B------:R-:W3:Y:S04]  /*51160*/  LDL.LU R19, [R1+0x3044] ;  /* 0x0030440001137983 */ /* 0x000ee80000300800 */
[----:B------:R-:W4:Y:S04]  /*51170*/  LDL.LU R17, [R1+0x3040] ;  /* 0x0030400001117983 */ /* 0x000f280000300800 */
[----:B------:R-:W5:Y:S04]  /*51180*/  LDL.LU R7, [R1+0x303c] ;  /* 0x00303c0001077983 */ /* 0x000f680000300800 */
[----:B------:R-:W2:Y:S04]  /*51190*/  LDL.LU R6, [R1+0x3038] ;  /* 0x0030380001067983 */ /* 0x000ea80000300800 */
[----:B------:R-:W2:Y:S04]  /*511a0*/  LDL.LU R28, [R1+0x3034] ;  /* 0x00303400011c7983 */ /* 0x000ea80000300800 */
[----:B------:R-:W3:Y:S04]  /*511b0*/  LDL.LU R0, [R1+0x3030] ;  /* 0x0030300001007983 */ /* 0x000ee80000300800 */
[----:B------:R-:W2:Y:S04]  /*511c0*/  LDL.LU R3, [R1+0x302c] ;  /* 0x00302c0001037983 */ /* 0x000ea80000300800 */
[----:B------:R0:W-:Y:S04]  /*511d0*/  STS.U8 [R5+UR8+0x7800], R4 ;  /* 0x0078000405007988 */ /* 0x0001e80008000008 */
[----:B0-----:R-:W2:Y:S04]  /*511e0*/  LDL.LU R4, [R1+0x1014] ;  /* 0x0010140001047983 */ /* 0x001ea80000300800 */
[----:B------:R0:W-:Y:S02]  /*511f0*/  STS.U8 [R5+UR8+0x7600], R27 ;  /* 0x0076001b05007988 */ /* 0x0001e40008000008 */
[----:B0-----:R-:W0:Y:S02]  /*51200*/  S2R R27, SR_TID.X ;  /* 0x00000000001b7919 */ /* 0x001e240000002100 */
[----:B------:R-:W-:Y:S04]  /*51210*/  STS.U8 [R5+UR8+0x6800], R2 ;  /* 0x0068000205007988 */ /* 0x000fe80008000008 */
[----:B------:R-:W-:Y:S04]  /*51220*/  STS.U8 [R5+UR8+0x6440], R15 ;  /* 0x0064400f05007988 */ /* 0x000fe80008000008 */
[----:B------:R-:W-:Y:S04]  /*51230*/  STS.U8 [R5+UR8+0x6640], R14 ;  /* 0x0066400e05007988 */ /* 0x000fe80008000008 */
[----:B------:R-:W-:Y:S04]  /*51240*/  STS.U8 [R5+UR8+0x6600], R29 ;  /* 0x0066001d05007988 */ /* 0x000fe80008000008 */
[----:B------:R-:W-:Y:S04]  /*51250*/  STS.U8 [R5+UR8+0x6840], R24 ;  /* 0x0068401805007988 */ /* 0x000fe80008000008 */
[----:B---3--:R1:W-:Y:S04]  /*51260*/  STS.U8 [R5+UR8+0x7a40], R0 ;  /* 0x007a400005007988 */ /* 0x0083e80008000008 */
[----:B-1----:R-:W3:Y:S04]  /*51270*/  LDL.LU R0, [R1+0x1010] ;  /* 0x0010100001007983 */ /* 0x002ee80000300800 */
[----:B------:R1:W-:Y:S04]  /*51280*/  STS.U8 [R5+UR8+0x7e00], R19 ;  /* 0x007e001305007988 */ /* 0x0003e80008000008 */
[----:B----4-:R4:W-:Y:S04]  /*51290*/  STS.U8 [R5+UR8+0x7e40], R17 ;  /* 0x007e401105007988 */ /* 0x0109e80008000008 */
[----:B-----5:R5:W-:Y:S04]  /*512a0*/  STS.U8 [R5+UR8+0x7c40], R7 ;  /* 0x007c400705007988 */ /* 0x020be80008000008 */
[----:B--2---:R2:W-:Y:S01]  /*512b0*/  STS.U8 [R5+UR8+0x7a00], R28 ;  /* 0x007a001c05007988 */ /* 0x0045e20008000008 */
[----:B0-----:R-:W-:-:S03]  /*512c0*/  LOP3.LUT R2, R27, 0x7, RZ, 0xc0, !PT ;  /* 0x000000071b027812 */ /* 0x001fc600078ec0ff */
[----:B------:R0:W-:Y:S04]  /*512d0*/  STS.U8 [R5+UR8+0x7840], R3 ;  /* 0x0078400305007988 */ /* 0x0001e80008000008 */
[----:B-1----:R-:W3:Y:S04]  /*512e0*/  LDL.LU R19, [R1+0xfd4] ;  /* 0x000fd40001137983 */ /* 0x002ee80000300800 */
[----:B----4-:R-:W4:Y:S04]  /*512f0*/  LDL.LU R17, [R1+0xfd0] ;  /* 0x000fd00001117983 */ /* 0x010f280000300800 */
[----:B-----5:R-:W5:Y:S04]  /*51300*/  LDL.LU R7, [R1+0xfb4] ;  /* 0x000fb40001077983 */ /* 0x020f680000300800 */
[----:B--2---:R-:W2:Y:S04]  /*51310*/  LDL.LU R28, [R1+0xfb0] ;  /* 0x000fb000011c7983 */ /* 0x004ea80000300800 */
[----:B------:R-:W2:Y:S04]  /*51320*/  LDL.LU R15, [R1+0xf7c] ;  /* 0x000f7c00010f7983 */ /* 0x000ea80000300800 */
[----:B------:R-:W2:Y:S04]  /*51330*/  LDL.LU R14, [R1+0xf74] ;  /* 0x000f7400010e7983 */ /* 0x000ea80000300800 */
[----:B------:R1:W-:Y:S04]  /*51340*/  STS.U8 [R5+UR8+0x6a40], R23 ;  /* 0x006a401705007988 */ /* 0x0003e80008000008 */
[----:B------:R1:W-:Y:S04]  /*51350*/  STS.U8 [R5+UR8+0x6a00], R21 ;  /* 0x006a001505007988 */ /* 0x0003e80008000008 */
[----:B------:R1:W-:Y:S04]  /*51360*/  STS.U8 [R5+UR8+0x6c00], R13 ;  /* 0x006c000d05007988 */ /* 0x0003e80008000008 */
[----:B------:R1:W-:Y:S04]  /*51370*/  STS.U8 [R5+UR8+0x6c40], R12 ;  /* 0x006c400c05007988 */ /* 0x0003e80008000008 */
        /* <DEDUP_REMOVED lines=8> */
[----:B------:R-:W-:Y:S01]  /*51400*/  STS.U8 [R5+UR8+0x7640], R26 ;  /* 0x0076401a05007988 */ /* 0x000fe20008000008 */
[----:B0-----:R-:W-:-:S03]  /*51410*/  LOP3.LUT R3, R5, 0x10, RZ, 0x3c, !PT ;  /* 0x0000001005037812 */ /* 0x001fc600078e3cff */
[----:B------:R0:W-:Y:S04]  /*51420*/  STS.U8 [R5+UR8+0x7c00], R6 ;  /* 0x007c000605007988 */ /* 0x0001e80008000008 */
[----:B------:R-:W2:Y:S04]  /*51430*/  LDL.LU R29, [R1+0xf48] ;  /* 0x000f4800011d7983 */ /* 0x000ea80000300800 */
[----:B------:R-:W2:Y:S01]  /*51440*/  LDL.LU R24, [R1+0xf40] ;  /* 0x000f400001187983 */ /* 0x000ea20000300800 */
[----:B------:R-:W-:-:S03]  /*51450*/  IMAD R2, R2, 0x90, RZ ;  /* 0x0000009002027824 */ /* 0x000fc600078e02ff */
[----:B-1----:R-:W2:Y:S04]  /*51460*/  LDL.LU R23, [R1+0xf24] ;  /* 0x000f240001177983 */ /* 0x002ea80000300800 */
[----:B------:R-:W2:Y:S04]  /*51470*/  LDL.LU R21, [R1+0xf20] ;  /* 0x000f200001157983 */ /* 0x000ea80000300800 */
[----:B------:R-:W2:Y:S04]  /*51480*/  LDL.LU R13, [R1+0xf04] ;  /* 0x000f0400010d7983 */ /* 0x000ea80000300800 */
[----:B------:R-:W2:Y:S01]  /*51490*/  LDL.LU R12, [R1+0xf00] ;  /* 0x000f0000010c7983 */ /* 0x000ea20000300800 */
[----:B0-----:R-:W-:-:S03]  /*514a0*/  IMAD.SHL.U32 R5, R27, 0x20, RZ ;  /* 0x000000201b057824 */ /* 0x001fc600078e00ff */
[----:B------:R-:W2:Y:S01]  /*514b0*/  LDL.LU R9, [R1+0xee4] ;  /* 0x000ee40001097983 */ /* 0x000ea20000300800 */
[----:B------:R-:W-:-:S03]  /*514c0*/  IMAD.SHL.U32 R6, R27, 0x2, RZ ;  /* 0x000000021b067824 */ /* 0x000fc600078e00ff */
[----:B------:R-:W2:Y:S04]  /*514d0*/  LDL.LU R8, [R1+0xee0] ;  /* 0x000ee00001087983 */ /* 0x000ea80000300800 */
[----:B------:R-:W2:Y:S01]  /*514e0*/  LDL.LU R16, [R1+0xec4] ;  /* 0x000ec40001107983 */ /* 0x000ea20000300800 */
[----:B------:R-:W-:-:S03]  /*514f0*/  LOP3.LUT R5, R5, 0x400, RZ, 0xc0, !PT ;  /* 0x0000040005057812 */ /* 0x000fc600078ec0ff */
[----:B------:R-:W2:Y:S01]  /*51500*/  LDL.LU R18, [R1+0xec0] ;  /* 0x000ec00001127983 */ /* 0x000ea20000300800 */
[----:B------:R-:W-:-:S03]  /*51510*/  LOP3.LUT R2, R2, 0x30, R6, 0x78, !PT ;  /* 0x0000003002027812 */ /* 0x000fc600078e7806 */
[----:B------:R-:W2:Y:S04]  /*51520*/  LDL.LU R20, [R1+0xea4] ;  /* 0x000ea40001147983 */ /* 0x000ea80000300800 */
[----:B------:R-:W2:Y:S01]  /*51530*/  LDL.LU R6, [R1+0xff0] ;  /* 0x000ff00001067983 */ /* 0x000ea20000300800 */
[----:B------:R-:W-:-:S03]  /*51540*/  LOP3.LUT R2, R2, R5, RZ, 0xfc, !PT ;  /* 0x0000000502027212 */ /* 0x000fc600078efcff */
[----:B------:R-:W2:Y:S04]  /*51550*/  LDL.LU R5, [R1+0xff4] ;  /* 0x000ff40001057983 */ /* 0x000ea80000300800 */
[----:B------:R-:W2:Y:S04]  /*51560*/  LDL.LU R11, [R1+0xea0] ;  /* 0x000ea000010b7983 */ /* 0x000ea80000300800 */
[----:B------:R-:W2:Y:S04]  /*51570*/  LDL.LU R10, [R1+0xe84] ;  /* 0x000e8400010a7983 */ /* 0x000ea80000300800 */
[----:B------:R-:W2:Y:S04]  /*51580*/  LDL.LU R22, [R1+0xe80] ;  /* 0x000e800001167983 */ /* 0x000ea80000300800 */
[----:B------:R-:W2:Y:S04]  /*51590*/  LDL.LU R26, [R1+0xe34] ;  /* 0x000e3400011a7983 */ /* 0x000ea80000300800 */
[----:B------:R0:W-:Y:S04]  /*515a0*/  STS.U8 [R3+UR8+0x80], R4 ;  /* 0x0000800403007988 */ /* 0x0001e80008000008 */
[----:B------:R-:W2:Y:S04]  /*515b0*/  LDL.LU R27, [R1+0xe30] ;  /* 0x000e3000011b7983 */ /* 0x000ea80000300800 */
[----:B0-----:R-:W2:Y:S04]  /*515c0*/  LDL.LU R4, [R1+0xe14] ;  /* 0x000e140001047983 */ /* 0x001ea80000300800 */
[----:B---3--:R0:W-:Y:S04]  /*515d0*/  STS.U8 [R3+UR8+0xc0], R0 ;  /* 0x0000c00003007988 */ /* 0x0081e80008000008 */
[----:B0-----:R-:W3:Y:S04]  /*515e0*/  LDL.LU R0, [R1+0xe10] ;  /* 0x000e100001007983 */ /* 0x001ee80000300800 */
[----:B------:R-:W-:Y:S04]  /*515f0*/  STS.U8 [R3+UR8+0x480], R19 ;  /* 0x0004801303007988 */ /* 0x000fe80008000008 */
[----:B----4-:R-:W-:Y:S04]  /*51600*/  STS.U8 [R3+UR8+0x4c0], R17 ;  /* 0x0004c01103007988 */ /* 0x010fe80008000008 */
[----:B-----5:R-:W-:Y:S04]  /*51610*/  STS.U8 [R3+UR8+0x6c0], R7 ;  /* 0x0006c00703007988 */ /* 0x020fe80008000008 */
[----:B--2---:R-:W-:Y:S04]  /*51620*/  STS.U8 [R3+UR8+0x680], R28 ;  /* 0x0006801c03007988 */ /* 0x004fe80008000008 */
[----:B------:R-:W-:Y:S04]  /*51630*/  STS.U8 [R3+UR8+0x880], R15 ;  /* 0x0008800f03007988 */ /* 0x000fe80008000008 */
[----:B------:R-:W-:Y:S04]  /*51640*/  STS.U8 [R3+UR8+0x8c0], R14 ;  /* 0x0008c00e03007988 */ /* 0x000fe80008000008 */
[----:B------:R0:W-:Y:S04]  /*51650*/  STS.U8 [R3+UR8+0x1080], R9 ;  /* 0x0010800903007988 */ /* 0x0001e80008000008 */
[----:B------:R1:W-:Y:S04]  /*51660*/  STS.U8 [R3+UR8+0x10c0], R8 ;  /* 0x0010c00803007988 */ /* 0x0003e80008000008 */
[----:B------:R2:W-:Y:S04]  /*51670*/  STS.U8 [R3+UR8+0x12c0], R16 ;  /* 0x0012c01003007988 */ /* 0x0005e80008000008 */
[----:B------:R4:W-:Y:S04]  /*51680*/  STS.U8 [R3+UR8+0x1280], R18 ;  /* 0x0012801203007988 */ /* 0x0009e80008000008 */
[----:B------:R5:W-:Y:S04]  /*51690*/  STS.U8 [R3+UR8+0x1480], R20 ;  /* 0x0014801403007988 */ /* 0x000be80008000008 */
[----:B0-----:R-:W3:Y:S04]  /*516a0*/  LDL.LU R9, [R1+0xdf4] ;  /* 0x000df40001097983 */ /* 0x001ee80000300800 */
[----:B-1----:R-:W3:Y:S04]  /*516b0*/  LDL.LU R8, [R1+0xdf0] ;  /* 0x000df00001087983 */ /* 0x002ee80000300800 */
[----:B--2---:R-:W2:Y:S04]  /*516c0*/  LDL.LU R16, [R1+0xdd4] ;  /* 0x000dd40001107983 */ /* 0x004ea80000300800 */
[----:B----4-:R-:W4:Y:S04]  /*516d0*/  LDL.LU R18, [R1+0xdd0] ;  /* 0x000dd00001127983 */ /* 0x010f280000300800 */
[----:B------:R0:W-:Y:S04]  /*516e0*/  STS.U8 [R3+UR8+0x2c0], R5 ;  /* 0x0002c00503007988 */ /* 0x0001e80008000008 */
[----:B-----5:R-:W5:Y:S04]  /*516f0*/  LDL.LU R20, [R1+0xdb4] ;  /* 0x000db40001147983 */ /* 0x020f680000300800 */
[----:B------:R1:W-:Y:S04]  /*51700*/  STS.U8 [R3+UR8+0x280], R6 ;  /* 0x0002800603007988 */ /* 0x0003e80008000008 */
[----:B------:R1:W-:Y:S04]  /*51710*/  STS.U8 [R3+UR8+0xac0], R29 ;  /* 0x000ac01d03007988 */ /* 0x0003e80008000008 */
[----:B0-----:R-:W5:Y:S04]  /*51720*/  LDL.LU R5, [R1+0xdb0] ;  /* 0x000db00001057983 */ /* 0x001f680000300800 */
[----:B-1----:R-:W5:Y:S04]  /*51730*/  LDL.LU R6, [R1+0xd94] ;  /* 0x000d940001067983 */ /* 0x002f680000300800 */
        /* <DEDUP_REMOVED lines=22> */
[----:B0-----:R-:W5:Y:S04]  /*518a0*/  LDL.LU R26, [R1+0xb58] ;  /* 0x000b5800011a7983 */ /* 0x001f680000300800 */
[----:B-1----:R-:W5:Y:S04]  /*518b0*/  LDL.LU R27, [R1+0xb54] ;  /* 0x000b5400011b7983 */ /* 0x002f680000300800 */
[----:B------:R-:W5:Y:S04]  /*518c0*/  LDL.LU R4, [R1+0xb38] ;  /* 0x000b380001047983 */ /* 0x000f680000300800 */
[----:B---3--:R0:W-:Y:S04]  /*518d0*/  STS.U8 [R3+UR8+0x1a80], R0 ;  /* 0x001a800003007988 */ /* 0x0081e80008000008 */
[----:B0-----:R-:W3:Y:S04]  /*518e0*/  LDL.LU R0, [R1+0xb34] ;  /* 0x000b340001007983 */ /* 0x001ee80000300800 */
[----:B------:R0:W-:Y:S04]  /*518f0*/  STS.U8 [R3+UR8+0x14c0], R11 ;  /* 0x0014c00b03007988 */ /* 0x0001e80008000008 */
[----:B------:R1:W-:Y:S04]  /*51900*/  STS.U8 [R3+UR8+0x16c0], R10 ;  /* 0x0016c00a03007988 */ /* 0x0003e80008000008 */
[----:B0-----:R-:W3:Y:S04]  /*51910*/  LDL.LU R11, [R1+0xb18] ;  /* 0x000b1800010b7983 */ /* 0x001ee80000300800 */
[----:B-1----:R-:W3:Y:S04]  /*51920*/  LDL.LU R10, [R1+0xb14] ;  /* 0x000b1400010a7983 */ /* 0x002ee80000300800 */
[----:B------:R0:W-:Y:S04]  /*51930*/  STS.U8 [R3+UR8+0x1c80], R9 ;  /* 0x001c800903007988 */ /* 0x0001e80008000008 */
[----:B------:R1:W-:Y:S04]  /*51940*/  STS.U8 [R3+UR8+0x1cc0], R8 ;  /* 0x001cc00803007988 */ /* 0x0003e80008000008 */
[----:B--2---:R2:W-:Y:S04]  /*51950*/  STS.U8 [R3+UR8+0x1ec0], R16 ;  /* 0x001ec01003007988 */ /* 0x0045e80008000008 */
[----:B----4-:R4:W-:Y:S04]  /*51960*/  STS.U8 [R3+UR8+0x1e80], R18 ;  /* 0x001e801203007988 */ /* 0x0109e80008000008 */
[----:B0-----:R-:W3:Y:S04]  /*51970*/  LDL.LU R9, [R1+0xaf8] ;  /* 0x000af80001097983 */ /* 0x001ee80000300800 */
[----:B-1----:R-:W3:Y:S04]  /*51980*/  LDL.LU R8, [R1+0xaf4] ;  /* 0x000af40001087983 */ /* 0x002ee80000300800 */
[----:B--2---:R-:W2:Y:S04]  /*51990*/  LDL.LU R16, [R1+0x518] ;  /* 0x0005180001107983 */ /* 0x004ea80000300800 */
[----:B-----5:R0:W-:Y:S04]  /*519a0*/  STS.U8 [R3+UR8+0x2080], R20 ;  /* 0x0020801403007988 */ /* 0x0201e80008000008 */
[----:B----4-:R-:W4:Y:S04]  /*519b0*/  LDL.LU R18, [R1+0x514] ;  /* 0x0005140001127983 */ /* 0x010f280000300800 */
[----:B0-----:R-:W5:Y:S04]  /*519c0*/  LDL.LU R20, [R1+0x4f8] ;  /* 0x0004f80001147983 */ /* 0x001f680000300800 */
[----:B------:R0:W-:Y:S04]  /*519d0*/  STS.U8 [R3+UR8+0x2e80], R22 ;  /* 0x002e801603007988 */ /* 0x0001e80008000008 */
[----:B------:R1:W-:Y:S04]  /*519e0*/  STS.U8 [R3+UR8+0x3080], R26 ;  /* 0x0030801a03007988 */ /* 0x0003e80008000008 */
[----:B0-----:R-:W5:Y:S04]  /*519f0*/  LDL.LU R22, [R1+0x4f4] ;  /* 0x0004f40001167983 */ /* 0x001f680000300800 */
[----:B------:R0:W-:Y:S04]  /*51a00*/  STS.U8 [R3+UR8+0x30c0], R27 ;  /* 0x0030c01b03007988 */ /* 0x0001e80008000008 */
[----:B------:R0:W-:Y:S04]  /*51a10*/  STS.U8 [R3+UR8+0x32c0], R4 ;  /* 0x0032c00403007988 */ /* 0x0001e80008000008 */
[----:B-1----:R-:W5:Y:S04]  /*51a20*/  LDL.LU R26, [R1+0x4d8] ;  /* 0x0004d800011a7983 */ /* 0x002f680000300800 */
[----:B0-----:R-:W5:Y:S04]  /*51a30*/  LDL.LU R27, [R1+0x4d4] ;  /* 0x0004d400011b7983 */ /* 0x001f680000300800 */
[----:B------:R-:W5:Y:S04]  /*51a40*/  LDL.LU R4, [R1+0x3d8] ;  /* 0x0003d80001047983 */ /* 0x000f680000300800 */
[----:B---3--:R0:W-:Y:S04]  /*51a50*/  STS.U8 [R3+UR8+0x3280], R0 ;  /* 0x0032800003007988 */ /* 0x0081e80008000008 */
[----:B0-----:R-:W3:Y:S04]  /*51a60*/  LDL.LU R0, [R1+0x3d4] ;  /* 0x0003d40001007983 */ /* 0x001ee80000300800 */
[----:B------:R0:W-:Y:S04]  /*51a70*/  STS.U8 [R3+UR8+0x20c0], R5 ;  /* 0x0020c00503007988 */ /* 0x0001e80008000008 */
[----:B------:R1:W-:Y:S04]  /*51a80*/  STS.U8 [R3+UR8+0x22c0], R6 ;  /* 0x0022c00603007988 */ /* 0x0003e80008000008 */
[----:B------:R1:W-:Y:S04]  /*51a90*/  STS.U8 [R3+UR8+0x2280], R19 ;  /* 0x0022801303007988 */ /* 0x0003e80008000008 */
[----:B------:R1:W-:Y:S04]  /*51aa0*/  STS.U8 [R3+UR8+0x2480], R17 ;  /* 0x0024801103007988 */ /* 0x0003e80008000008 */
[----:B------:R1:W-:Y:S04]  /*51ab0*/  STS.U8 [R3+UR8+0x24c0], R7 ;  /* 0x0024c00703007988 */ /* 0x0003e80008000008 */
[----:B------:R1:W-:Y:S04]  /*51ac0*/  STS.U8 [R3+UR8+0x26c0], R28 ;  /* 0x0026c01c03007988 */ /* 0x0003e80008000008 */
[----:B0-----:R-:W3:Y:S04]  /*51ad0*/  LDL.LU R5, [R1+0x3b8] ;  /* 0x0003b80001057983 */ /* 0x001ee80000300800 */
[----:B-1----:R-:W3:Y:S04]  /*51ae0*/  LDL.LU R6, [R1+0x3b4] ;  /* 0x0003b40001067983 */ /* 0x002ee80000300800 */
[----:B------:R-:W3:Y:S04]  /*51af0*/  LDL.LU R19, [R1+0x398] ;  /* 0x0003980001137983 */ /* 0x000ee80000300800 */
[----:B------:R-:W3:Y:S04]  /*51b00*/  LDL.LU R17, [R1+0x394] ;  /* 0x0003940001117983 */ /* 0x000ee80000300800 */
[----:B------:R-:W3:Y:S04]  /*51b10*/  LDL.LU R7, [R1+0x378] ;  /* 0x0003780001077983 */ /* 0x000ee80000300800 */
[----:B------:R0:W-:Y:S04]  /*51b20*/  STS.U8 [R3+UR8+0x2680], R15 ;  /* 0x0026800f03007988 */ /* 0x0001e80008000008 */
[----:B------:R-:W3:Y:S04]  /*51b30*/  LDL.LU R28, [R1+0x374] ;  /* 0x00037400011c7983 */ /* 0x000ee80000300800 */
        /* <DEDUP_REMOVED lines=21> */
[----:B--2---:R-:W2:Y:S04]  /*51c90*/  LDL.LU R9, [R1+0x2b8] ;  /* 0x0002b80001097983 */ /* 0x004ea80000300800 */
[----:B------:R0:W-:Y:S04]  /*51ca0*/  STS.U8 [R3+UR8+0x3880], R16 ;  /* 0x0038801003007988 */ /* 0x0001e80008000008 */
[----:B----4-:R-:W4:Y:S04]  /*51cb0*/  LDL.LU R8, [R1+0x2b4] ;  /* 0x0002b40001087983 */ /* 0x010f280000300800 */
[----:B------:R1:W-:Y:S04]  /*51cc0*/  STS.U8 [R3+UR8+0x38c0], R18 ;  /* 0x0038c01203007988 */ /* 0x0003e80008000008 */
[----:B-----5:R5:W-:Y:S04]  /*51cd0*/  STS.U8 [R3+UR8+0x3ac0], R20 ;  /* 0x003ac01403007988 */ /* 0x020be80008000008 */
[----:B0-----:R-:W4:Y:S04]  /*51ce0*/  LDL.LU R16, [R1+0x288] ;  /* 0x0002880001107983 */ /* 0x001f280000300800 */
[----:B-1----:R-:W4:Y:S04]  /*51cf0*/  LDL.LU R18, [R1+0x27c] ;  /* 0x00027c0001127983 */ /* 0x002f280000300800 */
[----:B-----5:R-:W5:Y:S04]  /*51d00*/  LDL.LU R20, [R1+0x258] ;  /* 0x0002580001147983 */ /* 0x020f680000300800 */
        /* <DEDUP_REMOVED lines=10> */
[----:B------:R-:W-:Y:S04]  /*51db0*/  STS.U8 [R3+UR8+0x4080], R5 ;  /* 0x0040800503007988 */ /* 0x000fe80008000008 */
[----:B------:R-:W-:Y:S04]  /*51dc0*/  STS.U8 [R3+UR8+0x40c0], R6 ;  /* 0x0040c00603007988 */ /* 0x000fe80008000008 */
[----:B------:R-:W-:Y:S04]  /*51dd0*/  STS.U8 [R3+UR8+0x42c0], R19 ;  /* 0x0042c01303007988 */ /* 0x000fe80008000008 */
[----:B------:R-:W-:Y:S04]  /*51de0*/  STS.U8 [R3+UR8+0x4280], R17 ;  /* 0x0042801103007988 */ /* 0x000fe80008000008 */
[----:B------:R-:W-:Y:S04]  /*51df0*/  STS.U8 [R3+UR8+0x4480], R7 ;  /* 0x0044800703007988 */ /* 0x000fe80008000008 */
[----:B------:R-:W-:Y:S04]  /*51e00*/  STS.U8 [R3+UR8+0x44c0], R28 ;  /* 0x0044c01c03007988 */ /* 0x000fe80008000008 */
[----:B------:R0:W-:Y:S04]  /*51e10*/  STS.U8 [R3+UR8+0x46c0], R15 ;  /* 0x0046c00f03007988 */ /* 0x0001e80008000008 */
[----:B------:R1:W-:Y:S04]  /*51e20*/  STS.U8 [R3+UR8+0x4680], R14 ;  /* 0x0046800e03007988 */ /* 0x0003e80008000008 */
[----:B------:R1:W-:Y:S04]  /*51e30*/  STS.U8 [R3+UR8+0x4880], R29 ;  /* 0x0048801d03007988 */ /* 0x0003e80008000008 */
[----:B------:R-:W-:Y:S04]  /*51e40*/  STS.U8 [R3+UR8+0x48c0], R24 ;  /* 0x0048c01803007988 */ /* 0x000fe80008000008 */
[----:B------:R-:W-:Y:S04]  /*51e50*/  STS.U8 [R3+UR8+0x4ac0], R23 ;  /* 0x004ac01703007988 */ /* 0x000fe80008000008 */
[----:B0-----:R-:W3:Y:S04]  /*51e60*/  LDL.LU R15, [R1+0x208] ;  /* 0x00020800010f7983 */ /* 0x001ee80000300800 */
[----:B-1----:R-:W3:Y:S04]  /*51e70*/  LDL.LU R14, [R1+0x204] ;  /* 0x00020400010e7983 */ /* 0x002ee80000300800 */
[----:B------:R-:W3:Y:S04]  /*51e80*/  LDL.LU R29, [R1+0x1f0] ;  /* 0x0001f000011d7983 */ /* 0x000ee80000300800 */
[----:B------:R-:W-:Y:S04]  /*51e90*/  STS.U8 [R3+UR8+0x4a80], R21 ;  /* 0x004a801503007988 */ /* 0x000fe80008000008 */
[----:B------:R0:W-:Y:S04]  /*51ea0*/  STS.U8 [R3+UR8+0x4cc0], R12 ;  /* 0x004cc00c03007988 */ /* 0x0001e80008000008 */
[----:B------:R-:W-:Y:S04]  /*51eb0*/  STS.U8 [R3+UR8+0x4c80], R13 ;  /* 0x004c800d03007988 */ /* 0x000fe80008000008 */
[----:B------:R-:W-:Y:S04]  /*51ec0*/  STS.U8 [R3+UR8+0x4ec0], R11 ;  /* 0x004ec00b03007988 */ /* 0x000fe80008000008 */
[----:B--2---:R-:W-:Y:S04]  /*51ed0*/  STS.U8 [R3+UR8+0x5080], R9 ;  /* 0x0050800903007988 */ /* 0x004fe80008000008 */
[----:B0-----:R-:W2:Y:S04]  /*51ee0*/  LDL.LU R12, [R1+0x1ec] ;  /* 0x0001ec00010c7983 */ /* 0x001ea80000300800 */
[----:B----4-:R0:W-:Y:S04]  /*51ef0*/  STS.U8 [R3+UR8+0x52c0], R16 ;  /* 0x0052c01003007988 */ /* 0x0101e80008000008 */
[----:B------:R1:W-:Y:S04]  /*51f00*/  STS.U8 [R3+UR8+0x50c0], R8 ;  /* 0x0050c00803007988 */ /* 0x0003e80008000008 */
[----:B0-----:R-:W4:Y:S04]  /*51f10*/  LDL.LU R16, [R1+0x1d8] ;  /* 0x0001d80001107983 */ /* 0x001f280000300800 */
[----:B------:R-:W4:Y:S04]  /*51f20*/  LDL.LU R24, [R1+0x1d4] ;  /* 0x0001d40001187983 */ /* 0x000f280000300800 */
[----:B------:R-:W4:Y:S04]  /*51f30*/  LDL.LU R23, [R1+0x1b8] ;  /* 0x0001b80001177983 */ /* 0x000f280000300800 */
[----:B------:R-:W4:Y:S04]  /*51f40*/  LDL.LU R21, [R1+0x1b4] ;  /* 0x0001b40001157983 */ /* 0x000f280000300800 */
[----:B------:R-:W4:Y:S04]  /*51f50*/  LDL.LU R13, [R1+0x198] ;  /* 0x00019800010d7983 */ /* 0x000f280000300800 */
[----:B------:R-:W4:Y:S04]  /*51f60*/  LDL.LU R11, [R1+0x194] ;  /* 0x00019400010b7983 */ /* 0x000f280000300800 */
[----:B------:R-:W4:Y:S04]  /*51f70*/  LDL.LU R9, [R1+0x178] ;  /* 0x0001780001097983 */ /* 0x000f280000300800 */
[----:B-1----:R-:W4:Y:S04]  /*51f80*/  LDL.LU R8, [R1+0x174] ;  /* 0x0001740001087983 */ /* 0x002f280000300800 */
[----:B-----5:R0:W-:Y:S04]  /*51f90*/  STS.U8 [R3+UR8+0x56c0], R26 ;  /* 0x0056c01a03007988 */ /* 0x0201e80008000008 */
[----:B------:R1:W-:Y:S04]  /*51fa0*/  STS.U8 [R3+UR8+0x5680], R27 ;  /* 0x0056801b03007988 */ /* 0x0003e80008000008 */
[----:B0-----:R-:W5:Y:S04]  /*51fb0*/  LDL.LU R26, [R1+0x158] ;  /* 0x00015800011a7983 */ /* 0x001f680000300800 */
[----:B-1----:R-:W5:Y:S04]  /*51fc0*/  LDL.LU R27, [R1+0x154] ;  /* 0x00015400011b7983 */ /* 0x002f680000300800 */
[----:B------:R-:W-:Y:S04]  /*51fd0*/  STS.U8 [R3+UR8+0x4e80], R10 ;  /* 0x004e800a03007988 */ /* 0x000fe80008000008 */
[----:B------:R-:W-:Y:S04]  /*51fe0*/  STS.U8 [R3+UR8+0x5280], R18 ;  /* 0x0052801203007988 */ /* 0x000fe80008000008 */
[----:B------:R-:W-:Y:S04]  /*51ff0*/  STS.U8 [R3+UR8+0x5480], R20 ;  /* 0x0054801403007988 */ /* 0x000fe80008000008 */
[----:B------:R-:W-:Y:S04]  /*52000*/  STS.U8 [R3+UR8+0x54c0], R22 ;  /* 0x0054c01603007988 */ /* 0x000fe80008000008 */
[----:B------:R-:W-:Y:S04]  /*52010*/  STS.U8 [R3+UR8+0x5880], R4 ;  /* 0x0058800403007988 */ /* 0x000fe80008000008 */
        /* <DEDUP_REMOVED lines=14> */
[----:B------:R1:W-:Y:S04]  /*52100*/  STS.U8 [R3+UR8+0x5a80], R14 ;  /* 0x005a800e03007988 */ /* 0x0003e80008000008 */
[----:B------:R1:W-:Y:S04]  /*52110*/  STS.U8 [R3+UR8+0x5c80], R29 ;  /* 0x005c801d03007988 */ /* 0x0003e80008000008 */
[----:B0-----:R-:W3:Y:S04]  /*52120*/  LDL.LU R15, [R1+0x78] ;  /* 0x00007800010f7983 */ /* 0x001ee80000300800 */
[----:B-1----:R-:W3:Y:S04]  /*52130*/  LDL.LU R14, [R1+0x74] ;  /* 0x00007400010e7983 */ /* 0x002ee80000300800 */
[----:B------:R-:W3:Y:S04]  /*52140*/  LDL.LU R29, [R1+0x58] ;  /* 0x00005800011d7983 */ /* 0x000ee80000300800 */
[----:B--2---:R0:W-:Y:S04]  /*52150*/  STS.U8 [R3+UR8+0x5cc0], R12 ;  /* 0x005cc00c03007988 */ /* 0x0041e80008000008 */
[----:B0-----:R-:W2:Y:S04]  /*52160*/  LDL.LU R12, [R1+0x54] ;  /* 0x00005400010c7983 */ /* 0x001ea80000300800 */
[----:B----4-:R0:W-:Y:S04]  /*52170*/  STS.U8 [R3+UR8+0x5ec0], R16 ;  /* 0x005ec01003007988 */ /* 0x0101e80008000008 */
[----:B------:R1:W-:Y:S04]  /*52180*/  STS.U8 [R3+UR8+0x5e80], R24 ;  /* 0x005e801803007988 */ /* 0x0003e80008000008 */
[----:B------:R4:W-:Y:S04]  /*52190*/  STS.U8 [R3+UR8+0x6080], R23 ;  /* 0x0060801703007988 */ /* 0x0009e80008000008 */
[----:B------:R4:W-:Y:S04]  /*521a0*/  STS.U8 [R3+UR8+0x60c0], R21 ;  /* 0x0060c01503007988 */ /* 0x0009e80008000008 */
[----:B------:R4:W-:Y:S04]  /*521b0*/  STS.U8 [R3+UR8+0x62c0], R13 ;  /* 0x0062c00d03007988 */ /* 0x0009e80008000008 */
[----:B------:R4:W-:Y:S04]  /*521c0*/  STS.U8 [R3+UR8+0x6280], R11 ;  /* 0x0062800b03007988 */ /* 0x0009e80008000008 */
[----:B0-----:R-:W2:Y:S04]  /*521d0*/  LDL.LU R16, [R1+0x38] ;  /* 0x0000380001107983 */ /* 0x001ea80000300800 */
[----:B-1----:R-:W2:Y:S04]  /*521e0*/  LDL.LU R24, [R1+0x3028] ;  /* 0x0030280001187983 */ /* 0x002ea80000300800 */
[----:B----4-:R-:W4:Y:S04]  /*521f0*/  LDL.LU R23, [R1+0x3024] ;  /* 0x0030240001177983 */ /* 0x010f280000300800 */
[----:B------:R-:W4:Y:S04]  /*52200*/  LDL.LU R21, [R1+0x3020] ;  /* 0x0030200001157983 */ /* 0x000f280000300800 */
[----:B------:R-:W4:Y:S04]  /*52210*/  LDL.LU R13, [R1+0x301c] ;  /* 0x00301c00010d7983 */ /* 0x000f280000300800 */
[----:B------:R-:W4:Y:S04]  /*52220*/  LDL.LU R11, [R1+0x3018] ;  /* 0x00301800010b7983 */ /* 0x000f280000300800 */
[----:B------:R0:W-:Y:S04]  /*52230*/  STS.U8 [R3+UR8+0x6480], R9 ;  /* 0x0064800903007988 */ /* 0x0001e80008000008 */
[----:B------:R1:W-:Y:S04]  /*52240*/  STS.U8 [R3+UR8+0x64c0], R8 ;  /* 0x0064c00803007988 */ /* 0x0003e80008000008 */
[----:B0-----:R-:W4:Y:S04]  /*52250*/  LDL.LU R9, [R1+0x3014] ;  /* 0x0030140001097983 */ /* 0x001f280000300800 */
[----:B-1----:R-:W4:Y:S04]  /*52260*/  LDL.LU R8, [R1+0x3010] ;  /* 0x0030100001087983 */ /* 0x002f280000300800 */
[----:B-----5:R0:W-:Y:S04]  /*52270*/  STS.U8 [R3+UR8+0x66c0], R26 ;  /* 0x0066c01a03007988 */ /* 0x0201e80008000008 */
[----:B------:R1:W-:Y:S04]  /*52280*/  STS.U8 [R3+UR8+0x6680], R27 ;  /* 0x0066801b03007988 */ /* 0x0003e80008000008 */
[----:B0-----:R-:W5:Y:S04]  /*52290*/  LDL.LU R26, [R1+0x300c] ;  /* 0x00300c00011a7983 */ /* 0x001f680000300800 */
[----:B-1----:R-:W5:Y:S04]  /*522a0*/  LDL.LU R27, [R1+0x3008] ;  /* 0x00300800011b7983 */ /* 0x002f680000300800 */
[----:B---3--:R0:W-:Y:S04]  /*522b0*/  STS.U8 [R3+UR8+0x6880], R0 ;  /* 0x0068800003007988 */ /* 0x0081e80008000008 */
[----:B0-----:R-:W3:Y:S04]  /*522c0*/  LDL.LU R0, [R1+0x3004] ;  /* 0x0030040001007983 */ /* 0x001ee80000300800 */
        /* <DEDUP_REMOVED lines=21> */
[----:B--2---:R0:W-:Y:S04]  /*52420*/  STS.U8 [R3+UR8+0x7680], R12 ;  /* 0x0076800c03007988 */ /* 0x0041e80008000008 */
[----:B------:R-:W2:Y:S04]  /*52430*/  LDL.LU R29, [R1+0xefc] ;  /* 0x000efc00011d7983 */ /* 0x000ea80000300800 */
[----:B------:R-:W-:Y:S04]  /*52440*/  STS.U8 [R3+UR8+0x72c0], R7 ;  /* 0x0072c00703007988 */ /* 0x000fe80008000008 */
[----:B------:R-:W-:Y:S04]  /*52450*/  STS.U8 [R3+UR8+0x7280], R28 ;  /* 0x0072801c03007988 */ /* 0x000fe80008000008 */
[----:B------:R-:W-:Y:S04]  /*52460*/  STS.U8 [R3+UR8+0x7480], R15 ;  /* 0x0074800f03007988 */ /* 0x000fe80008000008 */
[----:B0-----:R-:W2:Y:S04]  /*52470*/  LDL.LU R12, [R1+0xef8] ;  /* 0x000ef800010c7983 */ /* 0x001ea80000300800 */
[----:B------:R0:W-:Y:S04]  /*52480*/  STS.U8 [R3+UR8+0x7880], R16 ;  /* 0x0078801003007988 */ /* 0x0001e80008000008 */
[----:B----4-:R-:W-:Y:S04]  /*52490*/  STS.U8 [R3+UR8+0x7ec0], R21 ;  /* 0x007ec01503007988 */ /* 0x010fe80008000008 */
[----:B------:R-:W-:Y:S04]  /*524a0*/  STS.U8 [R3+UR8+0x7e80], R23 ;  /* 0x007e801703007988 */ /* 0x000fe80008000008 */
[----:B0-----:R-:W4:Y:S04]  /*524b0*/  LDL.LU R16, [R1+0xedc] ;  /* 0x000edc0001107983 */ /* 0x001f280000300800 */
[----:B------:R0:W-:Y:S04]  /*524c0*/  STS.U8 [R3+UR8+0x7cc0], R9 ;  /* 0x007cc00903007988 */ /* 0x0001e80008000008 */
[----:B------:R-:W-:Y:S04]  /*524d0*/  STS.U8 [R3+UR8+0x7c80], R8 ;  /* 0x007c800803007988 */ /* 0x000fe80008000008 */
[----:B0-----:R-:W4:Y:S04]  /*524e0*/  LDL.LU R9, [R1+0xf6c] ;  /* 0x000f6c0001097983 */ /* 0x001f280000300800 */
[----:B------:R-:W4:Y:S04]  /*524f0*/  LDL.LU R21, [R1+0xfa8] ;  /* 0x000fa80001157983 */ /* 0x000f280000300800 */
[----:B------:R-:W4:Y:S04]  /*52500*/  LDL.LU R23, [R1+0xfc8] ;  /* 0x000fc80001177983 */ /* 0x000f280000300800 */
[----:B-----5:R-:W-:Y:S04]  /*52510*/  STS.U8 [R3+UR8+0x7a80], R26 ;  /* 0x007a801a03007988 */ /* 0x020fe80008000008 */
[----:B------:R-:W-:Y:S04]  /*52520*/  STS.U8 [R3+UR8+0x7ac0], R27 ;  /* 0x007ac01b03007988 */ /* 0x000fe80008000008 */
[----:B---3--:R0:W-:Y:S02]  /*52530*/  STS.U8 [R3+UR8+0x78c0], R0 ;  /* 0x0078c00003007988 */ /* 0x0081e40008000008 */
[----:B0-----:R-:W0:Y:S02]  /*52540*/  S2R R0, SR_TID.X ;  /* 0x0000000000007919 */ /* 0x001e240000002100 */
[----:B------:R-:W3:Y:S04]  /*52550*/  LDL.LU R3, [R1+0xfac] ;  /* 0x000fac0001037983 */ /* 0x000ee80000300800 */
[----:B------:R-:W5:Y:S04]  /*52560*/  LDL.LU R8, [R1+0xed8] ;  /* 0x000ed80001087983 */ /* 0x000f680000300800 */
[----:B------:R-:W5:Y:S04]  /*52570*/  LDL.LU R26, [R1+0xebc] ;  /* 0x000ebc00011a7983 */ /* 0x000f680000300800 */
[----:B------:R-:W5:Y:S04]  /*52580*/  LDL.LU R27, [R1+0xeb8] ;  /* 0x000eb800011b7983 */ /* 0x000f680000300800 */
[----:B------:R-:W5:Y:S04]  /*52590*/  LDL.LU R7, [R1+0xe9c] ;  /* 0x000e9c0001077983 */ /* 0x000f680000300800 */
[----:B------:R-:W5:Y:S04]  /*525a0*/  LDL.LU R28, [R1+0xe98] ;  /* 0x000e9800011c7983 */ /* 0x000f680000300800 */
[----:B------:R-:W5:Y:S01]  /*525b0*/  LDL.LU R15, [R1+0xe7c] ;  /* 0x000e7c00010f7983 */ /* 0x000f620000300800 */
[----:B0-----:R-:W-:-:S04]  /*525c0*/  LOP3.LUT R0, R0, 0x3f, RZ, 0xc0, !PT ;  /* 0x0000003f00007812 */ /* 0x001fc800078ec0ff */
[----:B------:R-:W-:-:S05]  /*525d0*/  LOP3.LUT R0, R0, 0x20, RZ, 0x3c, !PT ;  /* 0x0000002000007812 */ /* 0x000fca00078e3cff */
        /* <DEDUP_REMOVED lines=11> */
[----:B------:R1:W-:Y:S04]  /*52690*/  STS.U8 [R0+UR8+0xb40], R6 ;  /* 0x000b400600007988 */ /* 0x0003e80008000008 */
[----:B------:R1:W-:Y:S04]  /*526a0*/  STS.U8 [R0+UR8+0xb00], R19 ;  /* 0x000b001300007988 */ /* 0x0003e80008000008 */
[----:B------:R1:W-:Y:S04]  /*526b0*/  STS.U8 [R0+UR8+0xd00], R17 ;  /* 0x000d001100007988 */ /* 0x0003e80008000008 */
[----:B------:R1:W-:Y:S04]  /*526c0*/  STS.U8 [R0+UR8+0xd40], R14 ;  /* 0x000d400e00007988 */ /* 0x0003e80008000008 */
[----:B--2---:R2:W-:Y:S04]  /*526d0*/  STS.U8 [R0+UR8+0xf40], R29 ;  /* 0x000f401d00007988 */ /* 0x0045e80008000008 */
[----:B0-----:R-:W5:Y:S04]  /*526e0*/  LDL.LU R5, [R1+0xdec] ;  /* 0x000dec0001057983 */ /* 0x001f680000300800 */
[----:B-1----:R-:W5:Y:S04]  /*526f0*/  LDL.LU R6, [R1+0xde8] ;  /* 0x000de80001067983 */ /* 0x002f680000300800 */
[----:B------:R-:W5:Y:S04]  /*52700*/  LDL.LU R19, [R1+0xdcc] ;  /* 0x000dcc0001137983 */ /* 0x000f680000300800 */
[----:B------:R-:W5:Y:S04]  /*52710*/  LDL.LU R17, [R1+0xdc8] ;  /* 0x000dc80001117983 */ /* 0x000f680000300800 */
[----:B------:R-:W5:Y:S04]  /*52720*/  LDL.LU R14, [R1+0xdac] ;  /* 0x000dac00010e7983 */ /* 0x000f680000300800 */
[----:B------:R0:W-:Y:S04]  /*52730*/  STS.U8 [R0+UR8+0xf00], R12 ;  /* 0x000f000c00007988 */ /* 0x0001e80008000008 */
[----:B--2---:R-:W2:Y:S04]  /*52740*/  LDL.LU R29, [R1+0xda8] ;  /* 0x000da800011d7983 */ /* 0x004ea80000300800 */
[----:B----4-:R1:W-:Y:S04]  /*52750*/  STS.U8 [R0+UR8+0x1100], R16 ;  /* 0x0011001000007988 */ /* 0x0103e80008000008 */
[----:B------:R4:W-:Y:S04]  /*52760*/  STS.U8 [R0+UR8+0x540], R23 ;  /* 0x0005401700007988 */ /* 0x0009e80008000008 */
[----:B------:R-:W-:Y:S04]  /*52770*/  STS.U8 [R0+UR8+0x700], R21 ;  /* 0x0007001500007988 */ /* 0x000fe80008000008 */
[----:B------:R-:W-:Y:S04]  /*52780*/  STS.U8 [R0+UR8+0x900], R9 ;  /* 0x0009000900007988 */ /* 0x000fe80008000008 */
[----:B0-----:R-:W2:Y:S04]  /*52790*/  LDL.LU R12, [R1+0xd8c] ;  /* 0x000d8c00010c7983 */ /* 0x001ea80000300800 */
[----:B-1----:R-:W2:Y:S04]  /*527a0*/  LDL.LU R16, [R1+0xd88] ;  /* 0x000d880001107983 */ /* 0x002ea80000300800 */
[----:B----4-:R-:W4:Y:S04]  /*527b0*/  LDL.LU R23, [R1+0xd6c] ;  /* 0x000d6c0001177983 */ /* 0x010f280000300800 */
[----:B---3--:R0:W-:Y:S04]  /*527c0*/  STS.U8 [R0+UR8+0x740], R3 ;  /* 0x0007400300007988 */ /* 0x0081e80008000008 */
[----:B-----5:R1:W-:Y:S04]  /*527d0*/  STS.U8 [R0+UR8+0x1500], R7 ;  /* 0x0015000700007988 */ /* 0x0203e80008000008 */
[----:B------:R3:W-:Y:S04]  /*527e0*/  STS.U8 [R0+UR8+0x1540], R28 ;  /* 0x0015401c00007988 */ /* 0x0007e80008000008 */
[----:B------:R5:W-:Y:S04]  /*527f0*/  STS.U8 [R0+UR8+0x1740], R15 ;  /* 0x0017400f00007988 */ /* 0x000be80008000008 */
[----:B0-----:R-:W4:Y:S04]  /*52800*/  LDL.LU R3, [R1+0xd68] ;  /* 0x000d680001037983 */ /* 0x001f280000300800 */
[----:B------:R-:W4:Y:S04]  /*52810*/  LDL.LU R21, [R1+0xd4c] ;  /* 0x000d4c0001157983 */ /* 0x000f280000300800 */
[----:B------:R-:W4:Y:S04]  /*52820*/  LDL.LU R9, [R1+0xd48] ;  /* 0x000d480001097983 */ /* 0x000f280000300800 */
[----:B-1----:R-:W4:Y:S04]  /*52830*/  LDL.LU R7, [R1+0xbd0] ;  /* 0x000bd00001077983 */ /* 0x002f280000300800 */
[----:B---3--:R-:W3:Y:S04]  /*52840*/  LDL.LU R28, [R1+0xbcc] ;  /* 0x000bcc00011c7983 */ /* 0x008ee80000300800 */
[----:B-----5:R-:W5:Y:S04]  /*52850*/  LDL.LU R15, [R1+0xbb0] ;  /* 0x000bb000010f7983 */ /* 0x020f680000300800 */
        /* <DEDUP_REMOVED lines=24> */
[----:B--2---:R2:W-:Y:S04]  /*529e0*/  STS.U8 [R0+UR8+0x2140], R29 ;  /* 0x0021401d00007988 */ /* 0x0045e80008000008 */
[----:B------:R2:W-:Y:S04]  /*529f0*/  STS.U8 [R0+UR8+0x2340], R12 ;  /* 0x0023400c00007988 */ /* 0x0005e80008000008 */
[----:B------:R2:W-:Y:S04]  /*52a00*/  STS.U8 [R0+UR8+0x2300], R16 ;  /* 0x0023001000007988 */ /* 0x0005e80008000008 */
[----:B0-----:R-:W5:Y:S04]  /*52a10*/  LDL.LU R17, [R1+0xaf0] ;  /* 0x000af00001117983 */ /* 0x001f680000300800 */
[----:B-1----:R-:W5:Y:S04]  /*52a20*/  LDL.LU R14, [R1+0xaec] ;  /* 0x000aec00010e7983 */ /* 0x002f680000300800 */
[----:B--2---:R-:W2:Y:S04]  /*52a30*/  LDL.LU R29, [R1+0x510] ;  /* 0x00051000011d7983 */ /* 0x004ea80000300800 */
[----:B------:R-:W2:Y:S04]  /*52a40*/  LDL.LU R12, [R1+0x50c] ;  /* 0x00050c00010c7983 */ /* 0x000ea80000300800 */
[----:B------:R-:W2:Y:S04]  /*52a50*/  LDL.LU R16, [R1+0x4f0] ;  /* 0x0004f00001107983 */ /* 0x000ea80000300800 */
[----:B----4-:R0:W-:Y:S04]  /*52a60*/  STS.U8 [R0+UR8+0x2900], R7 ;  /* 0x0029000700007988 */ /* 0x0101e80008000008 */
[----:B---3--:R1:W-:Y:S04]  /*52a70*/  STS.U8 [R0+UR8+0x2940], R28 ;  /* 0x0029401c00007988 */ /* 0x0083e80008000008 */
[----:B-----5:R3:W-:Y:S04]  /*52a80*/  STS.U8 [R0+UR8+0x2b40], R15 ;  /* 0x002b400f00007988 */ /* 0x0207e80008000008 */
[----:B0-----:R-:W4:Y:S04]  /*52a90*/  LDL.LU R7, [R1+0x4ec] ;  /* 0x0004ec0001077983 */ /* 0x001f280000300800 */
[----:B-1----:R-:W5:Y:S04]  /*52aa0*/  LDL.LU R28, [R1+0x4d0] ;  /* 0x0004d000011c7983 */ /* 0x002f680000300800 */
[----:B---3--:R-:W3:Y:S04]  /*52ab0*/  LDL.LU R15, [R1+0x3ec] ;  /* 0x0003ec00010f7983 */ /* 0x008ee80000300800 */
        /* <DEDUP_REMOVED lines=25> */
[----:B--2---:R2:W-:Y:S04]  /*52c50*/  STS.U8 [R0+UR8+0x3900], R29 ;  /* 0x0039001d00007988 */ /* 0x0045e80008000008 */
[----:B------:R2:W-:Y:S04]  /*52c60*/  STS.U8 [R0+UR8+0x3940], R12 ;  /* 0x0039400c00007988 */ /* 0x0005e80008000008 */
[----:B------:R2:W-:Y:S04]  /*52c70*/  STS.U8 [R0+UR8+0x3b40], R16 ;  /* 0x003b401000007988 */ /* 0x0005e80008000008 */
[----:B0-----:R-:W3:Y:S04]  /*52c80*/  LDL.LU R27, [R1+0x32c] ;  /* 0x00032c00011b7983 */ /* 0x001ee80000300800 */
[----:B-1----:R-:W3:Y:S04]  /*52c90*/  LDL.LU R17, [R1+0x310] ;  /* 0x0003100001117983 */ /* 0x002ee80000300800 */
[----:B------:R-:W3:Y:S04]  /*52ca0*/  LDL.LU R14, [R1+0x30c] ;  /* 0x00030c00010e7983 */ /* 0x000ee80000300800 */
[----:B--2---:R-:W2:Y:S04]  /*52cb0*/  LDL.LU R29, [R1+0x2f0] ;  /* 0x0002f000011d7983 */ /* 0x004ea80000300800 */
[----:B------:R-:W2:Y:S04]  /*52cc0*/  LDL.LU R12, [R1+0x2ec] ;  /* 0x0002ec00010c7983 */ /* 0x000ea80000300800 */
[----:B------:R0:W-:Y:S04]  /*52cd0*/  STS.U8 [R0+UR8+0x3300], R5 ;  /* 0x0033000500007988 */ /* 0x0001e80008000008 */
[----:B------:R-:W2:Y:S04]  /*52ce0*/  LDL.LU R16, [R1+0x2d0] ;  /* 0x0002d00001107983 */ /* 0x000ea80000300800 */
[----:B------:R1:W-:Y:S04]  /*52cf0*/  STS.U8 [R0+UR8+0x3500], R6 ;  /* 0x0035000600007988 */ /* 0x0003e80008000008 */
[----:B------:R1:W-:Y:S04]  /*52d00*/  STS.U8 [R0+UR8+0x3540], R19 ;  /* 0x0035401300007988 */ /* 0x0003e80008000008 */
[----:B0-----:R-:W2:Y:S04]  /*52d10*/  LDL.LU R5, [R1+0x2cc] ;  /* 0x0002cc0001057983 */ /* 0x001ea80000300800 */
[----:B-1----:R-:W2:Y:S04]  /*52d20*/  LDL.LU R6, [R1+0x2a8] ;  /* 0x0002a80001067983 */ /* 0x002ea80000300800 */
[----:B------:R-:W2:Y:S04]  /*52d30*/  LDL.LU R19, [R1+0x2a4] ;  /* 0x0002a40001137983 */ /* 0x000ea80000300800 */
[----:B----4-:R0:W-:Y:S04]  /*52d40*/  STS.U8 [R0+UR8+0x3b00], R7 ;  /* 0x003b000700007988 */ /* 0x0101e80008000008 */
[----:B-----5:R1:W-:Y:S04]  /*52d50*/  STS.U8 [R0+UR8+0x3d00], R28 ;  /* 0x003d001c00007988 */ /* 0x0203e80008000008 */
[----:B---3--:R3:W-:Y:S04]  /*52d60*/  STS.U8 [R0+UR8+0x3d40], R15 ;  /* 0x003d400f00007988 */ /* 0x0087e80008000008 */
        /* <DEDUP_REMOVED lines=8> */
[----:B0-----:R-:W5:Y:S04]  /*52df0*/  LDL.LU R10, [R1+0x24c] ;  /* 0x00024c00010a7983 */ /* 0x001f680000300800 */
[----:B-1----:R-:W3:Y:S04]  /*52e00*/  LDL.LU R18, [R1+0x230] ;  /* 0x0002300001127983 */ /* 0x002ee80000300800 */
        /* <DEDUP_REMOVED lines=8> */
[----:B------:R0:W-:Y:S04]  /*52e90*/  STS.U8 [R0+UR8+0x4b40], R17 ;  /* 0x004b401100007988 */ /* 0x0001e80008000008 */
[----:B------:R-:W3:Y:S04]  /*52ea0*/  LDL.LU R26, [R1+0x1e8] ;  /* 0x0001e800011a7983 */ /* 0x000ee80000300800 */
[----:B------:R1:W-:Y:S04]  /*52eb0*/  STS.U8 [R0+UR8+0x4b00], R14 ;  /* 0x004b000e00007988 */ /* 0x0003e80008000008 */
[----:B--2---:R2:W-:Y:S04]  /*52ec0*/  STS.U8 [R0+UR8+0x4d00], R29 ;  /* 0x004d001d00007988 */ /* 0x0045e80008000008 */
[----:B------:R2:W-:Y:S04]  /*52ed0*/  STS.U8 [R0+UR8+0x4d40], R12 ;  /* 0x004d400c00007988 */ /* 0x0005e80008000008 */
[----:B------:R2:W-:Y:S04]  /*52ee0*/  STS.U8 [R0+UR8+0x4f40], R16 ;  /* 0x004f401000007988 */ /* 0x0005e80008000008 */
[----:B0-----:R-:W3:Y:S04]  /*52ef0*/  LDL.LU R17, [R1+0x1e4] ;  /* 0x0001e40001117983 */ /* 0x001ee80000300800 */
[----:B-1----:R-:W3:Y:S04]  /*52f00*/  LDL.LU R14, [R1+0x1d0] ;  /* 0x0001d000010e7983 */ /* 0x002ee80000300800 */
[----:B--2---:R-:W2:Y:S04]  /*52f10*/  LDL.LU R29, [R1+0x1cc] ;  /* 0x0001cc00011d7983 */ /* 0x004ea80000300800 */
[----:B------:R-:W2:Y:S04]  /*52f20*/  LDL.LU R12, [R1+0x1b0] ;  /* 0x0001b000010c7983 */ /* 0x000ea80000300800 */
[----:B------:R-:W2:Y:S04]  /*52f30*/  LDL.LU R16, [R1+0x1ac] ;  /* 0x0001ac0001107983 */ /* 0x000ea80000300800 */
[----:B------:R-:W-:Y:S04]  /*52f40*/  STS.U8 [R0+UR8+0x4940], R27 ;  /* 0x0049401b00007988 */ /* 0x000fe80008000008 */
[----:B------:R-:W-:Y:S04]  /*52f50*/  STS.U8 [R0+UR8+0x4f00], R5 ;  /* 0x004f000500007988 */ /* 0x000fe80008000008 */
[----:B------:R-:W-:Y:S04]  /*52f60*/  STS.U8 [R0+UR8+0x5100], R6 ;  /* 0x0051000600007988 */ /* 0x000fe80008000008 */
[----:B------:R-:W-:Y:S04]  /*52f70*/  STS.U8 [R0+UR8+0x5140], R19 ;  /* 0x0051401300007988 */ /* 0x000fe80008000008 */
[----:B----4-:R-:W-:Y:S04]  /*52f80*/  STS.U8 [R0+UR8+0x5340], R7 ;  /* 0x0053400700007988 */ /* 0x010fe80008000008 */
[----:B-----5:R0:W-:Y:S04]  /*52f90*/  STS.U8 [R0+UR8+0x5540], R10 ;  /* 0x0055400a00007988 */ /* 0x0201e80008000008 */
[----:B---3--:R1:W-:Y:S04]  /*52fa0*/  STS.U8 [R0+UR8+0x5700], R20 ;  /* 0x0057001400007988 */ /* 0x0083e80008000008 */
[----:B------:R3:W-:Y:S04]  /*52fb0*/  STS.U8 [R0+UR8+0x5900], R22 ;  /* 0x0059001600007988 */ /* 0x0007e80008000008 */
[----:B------:R4:W-:Y:S04]  /*52fc0*/  STS.U8 [R0+UR8+0x5940], R4 ;  /* 0x0059400400007988 */ /* 0x0009e80008000008 */
[----:B0-----:R-:W5:Y:S04]  /*52fd0*/  LDL.LU R10, [R1+0x190] ;  /* 0x00019000010a7983 */ /* 0x001f680000300800 */
[----:B-1----:R-:W5:Y:S04]  /*52fe0*/  LDL.LU R20, [R1+0x18c] ;  /* 0x00018c0001147983 */ /* 0x002f680000300800 */
[----:B---3--:R-:W3:Y:S04]  /*52ff0*/  LDL.LU R22, [R1+0x170] ;  /* 0x0001700001167983 */ /* 0x008ee80000300800 */
[----:B----4-:R-:W4:Y:S04]  /*53000*/  LDL.LU R4, [R1+0x16c] ;  /* 0x00016c0001047983 */ /* 0x010f280000300800 */
[----:B------:R-:W4:Y:S04]  /*53010*/  LDL.LU R27, [R1+0x150] ;  /* 0x00015000011b7983 */ /* 0x000f280000300800 */
[----:B------:R-:W4:Y:S04]  /*53020*/  LDL.LU R5, [R1+0x14c] ;  /* 0x00014c0001057983 */ /* 0x000f280000300800 */
[----:B------:R-:W4:Y:S04]  /*53030*/  LDL.LU R6, [R1+0x130] ;  /* 0x0001300001067983 */ /* 0x000f280000300800 */
[----:B------:R-:W4:Y:S04]  /*53040*/  LDL.LU R19, [R1+0x12c] ;  /* 0x00012c0001137983 */ /* 0x000f280000300800 */
[----:B------:R0:W-:Y:S04]  /*53050*/  STS.U8 [R0+UR8+0x5300], R28 ;  /* 0x0053001c00007988 */ /* 0x0001e80008000008 */
[----:B------:R-:W4:Y:S04]  /*53060*/  LDL.LU R7, [R1+0x110] ;  /* 0x0001100001077983 */ /* 0x000f280000300800 */
[----:B------:R1:W-:Y:S04]  /*53070*/  STS.U8 [R0+UR8+0x5500], R15 ;  /* 0x0055000f00007988 */ /* 0x0003e80008000008 */
[----:B------:R1:W-:Y:S04]  /*53080*/  STS.U8 [R0+UR8+0x5740], R18 ;  /* 0x0057401200007988 */ /* 0x0003e80008000008 */
[----:B0-----:R-:W4:Y:S04]  /*53090*/  LDL.LU R28, [R1+0x10c] ;  /* 0x00010c00011c7983 */ /* 0x001f280000300800 */
[----:B-1----:R-:W4:Y:S04]  /*530a0*/  LDL.LU R15, [R1+0xf0] ;  /* 0x0000f000010f7983 */ /* 0x002f280000300800 */
[----:B------:R-:W4:Y:S04]  /*530b0*/  LDL.LU R18, [R1+0xec] ;  /* 0x0000ec0001127983 */ /* 0x000f280000300800 */
[----:B------:R0:W-:Y:S04]  /*530c0*/  STS.U8 [R0+UR8+0x4300], R23 ;  /* 0x0043001700007988 */ /* 0x0001e80008000008 */
[----:B------:R1:W-:Y:S04]  /*530d0*/  STS.U8 [R0+UR8+0x4500], R3 ;  /* 0x0045000300007988 */ /* 0x0003e80008000008 */
[----:B------:R1:W-:Y:S04]  /*530e0*/  STS.U8 [R0+UR8+0x4540], R21 ;  /* 0x0045401500007988 */ /* 0x0003e80008000008 */
[----:B------:R1:W-:Y:S04]  /*530f0*/  STS.U8 [R0+UR8+0x5b40], R9 ;  /* 0x005b400900007988 */ /* 0x0003e80008000008 */
[----:B------:R1:W-:Y:S04]  /*53100*/  STS.U8 [R0+UR8+0x5b00], R8 ;  /* 0x005b000800007988 */ /* 0x0003e80008000008 */
[----:B------:R1:W-:Y:S04]  /*53110*/  STS.U8 [R0+UR8+0x5d00], R26 ;  /* 0x005d001a00007988 */ /* 0x0003e80008000008 */
[----:B0-----:R-:W4:Y:S04]  /*53120*/  LDL.LU R23, [R1+0xd0] ;  /* 0x0000d00001177983 */ /* 0x001f280000300800 */
[----:B-1----:R-:W4:Y:S04]  /*53130*/  LDL.LU R3, [R1+0xcc] ;  /* 0x0000cc0001037983 */ /* 0x002f280000300800 */
[----:B------:R-:W4:Y:S04]  /*53140*/  LDL.LU R21, [R1+0xb0] ;  /* 0x0000b00001157983 */ /* 0x000f280000300800 */
[----:B------:R-:W4:Y:S04]  /*53150*/  LDL.LU R9, [R1+0xac] ;  /* 0x0000ac0001097983 */ /* 0x000f280000300800 */
[----:B------:R-:W4:Y:S04]  /*53160*/  LDL.LU R8, [R1+0x90] ;  /* 0x0000900001087983 */ /* 0x000f280000300800 */
[----:B------:R0:W-:Y:S04]  /*53170*/  STS.U8 [R0+UR8+0x5d40], R17 ;  /* 0x005d401100007988 */ /* 0x0001e80008000008 */
[----:B------:R-:W4:Y:S04]  /*53180*/  LDL.LU R26, [R1+0x8c] ;  /* 0x00008c00011a7983 */ /* 0x000f280000300800 */
[----:B------:R1:W-:Y:S04]  /*53190*/  STS.U8 [R0+UR8+0x5f40], R14 ;  /* 0x005f400e00007988 */ /* 0x0003e80008000008 */
[----:B--2---:R2:W-:Y:S04]  /*531a0*/  STS.U8 [R0+UR8+0x5f00], R29 ;  /* 0x005f001d00007988 */ /* 0x0045e80008000008 */
[----:B------:R2:W-:Y:S04]  /*531b0*/  STS.U8 [R0+UR8+0x6100], R12 ;  /* 0x0061000c00007988 */ /* 0x0005e80008000008 */
[----:B------:R2:W-:Y:S04]  /*531c0*/  STS.U8 [R0+UR8+0x6140], R16 ;  /* 0x0061401000007988 */ /* 0x0005e80008000008 */
[----:B0-----:R-:W4:Y:S04]  /*531d0*/  LDL.LU R17, [R1+0x70] ;  /* 0x0000700001117983 */ /* 0x001f280000300800 */
[----:B-1----:R-:W4:Y:S04]  /*531e0*/  LDL.LU R14, [R1+0x6c] ;  /* 0x00006c00010e7983 */ /* 0x002f280000300800 */
[----:B--2---:R-:W2:Y:S04]  /*531f0*/  LDL.LU R29, [R1+0x50] ;  /* 0x00005000011d7983 */ /* 0x004ea80000300800 */
[----:B------:R-:W2:Y:S04]  /*53200*/  LDL.LU R12, [R1+0x4c] ;  /* 0x00004c00010c7983 */ /* 0x000ea80000300800 */
[----:B------:R-:W2:Y:S04]  /*53210*/  LDL.LU R16, [R1+0x10] ;  /* 0x0000100001107983 */ /* 0x000ea80000300800 */
[----:B-----5:R0:W-:Y:S04]  /*53220*/  STS.U8 [R0+UR8+0x6340], R10 ;  /* 0x0063400a00007988 */ /* 0x0201e80008000008 */
[----:B------:R1:W-:Y:S04]  /*53230*/  STS.U8 [R0+UR8+0x6300], R20 ;  /* 0x0063001400007988 */ /* 0x0003e80008000008 */
[----:B---3--:R3:W-:Y:S04]  /*53240*/  STS.U8 [R0+UR8+0x6500], R22 ;  /* 0x0065001600007988 */ /* 0x0087e80008000008 */
[----:B----4-:R4:W-:Y:S04]  /*53250*/  STS.U8 [R0+UR8+0x6540], R4 ;  /* 0x0065400400007988 */ /* 0x0109e80008000008 */
[----:B0-----:R-:W5:Y:S04]  /*53260*/  LDL.LU R10, [R1+0x3000] ;  /* 0x00300000010a7983 */ /* 0x001f680000300800 */
[----:B-1----:R-:W5:Y:S04]  /*53270*/  LDL.LU R20, [R1+0x2ffc] ;  /* 0x002ffc0001147983 */ /* 0x002f680000300800 */
[----:B---3--:R-:W3:Y:S04]  /*53280*/  LDL.LU R22, [R1+0x2ff8] ;  /* 0x002ff80001167983 */ /* 0x008ee80000300800 */
[----:B----4-:R-:W4:Y:S04]  /*53290*/  LDL.LU R4, [R1+0x2ff4] ;  /* 0x002ff40001047983 */ /* 0x010f280000300800 */
        /* <DEDUP_REMOVED lines=16> */
[----:B------:R0:W-:Y:S04]  /*533a0*/  STS.U8 [R0+UR8+0x7500], R17 ;  /* 0x0075001100007988 */ /* 0x0001e80008000008 */
        /* <DEDUP_REMOVED lines=18> */
[----:B0-----:R-:W2:Y:S04]  /*534d0*/  LDL.LU R25, [R1+0xf10] ;  /* 0x000f100001197983 */ /* 0x001ea80000300800 */
[----:B----4-:R0:W-:Y:S02]  /*534e0*/  STS.U8 [R0+UR8+0x7940], R4 ;  /* 0x0079400400007988 */ /* 0x0101e40008000008 */
[----:B0-----:R-:W0:Y:S02]  /*534f0*/  S2R R4, SR_TID.X ;  /* 0x0000000000047919 */ /* 0x001e240000002100 */
[----:B---3--:R-:W-:Y:S04]  /*53500*/  STS.U8 [R0+UR8+0x7b40], R22 ;  /* 0x007b401600007988 */ /* 0x008fe80008000008 */
[----:B-----5:R-:W-:Y:S04]  /*53510*/  STS.U8 [R0+UR8+0x7b00], R20 ;  /* 0x007b001400007988 */ /* 0x020fe80008000008 */
[----:B------:R1:W-:Y:S04]  /*53520*/  STS.U8 [R0+UR8+0x7d00], R10 ;  /* 0x007d000a00007988 */ /* 0x0003e80008000008 */
[----:B-1----:R-:W3:Y:S04]  /*53530*/  LDL.LU R0, [R1+0xef4] ;  /* 0x000ef40001007983 */ /* 0x002ee80000300800 */
        /* <DEDUP_REMOVED lines=20> */
[----:B------:R0:W-:Y:S04]  /*53680*/  STS.U8 [R4+UR8+0x9c0], R14 ;  /* 0x0009c00e04007988 */ /* 0x0001e80008000008 */
[----:B------:R-:W5:Y:S04]  /*53690*/  LDL.LU R26, [R1+0xde0] ;  /* 0x000de000011a7983 */ /* 0x000f680000300800 */
[----:B------:R1:W-:Y:S04]  /*536a0*/  STS.U8 [R4+UR8+0x180], R27 ;  /* 0x0001801b04007988 */ /* 0x0003e80008000008 */
[----:B0-----:R-:W5:Y:S04]  /*536b0*/  LDL.LU R14, [R1+0xdc4] ;  /* 0x000dc400010e7983 */ /* 0x001f680000300800 */
[----:B------:R0:W-:Y:S04]  /*536c0*/  STS.U8 [R4+UR8+0x1c0], R5 ;  /* 0x0001c00504007988 */ /* 0x0001e80008000008 */
[----:B-1----:R-:W5:Y:S04]  /*536d0*/  LDL.LU R27, [R1+0xdc0] ;  /* 0x000dc000011b7983 */ /* 0x002f680000300800 */
        /* <DEDUP_REMOVED lines=8> */
[----:B--2---:R-:W2:Y:S04]  /*53760*/  LDL.LU R29, [R1+0xd64] ;  /* 0x000d6400011d7983 */ /* 0x004ea80000300800 */
[----:B------:R0:W-:Y:S04]  /*53770*/  STS.U8 [R4+UR8+0xb80], R12 ;  /* 0x000b800c04007988 */ /* 0x0001e80008000008 */
[----:B------:R1:W-:Y:S04]  /*53780*/  STS.U8 [R4+UR8+0xd80], R16 ;  /* 0x000d801004007988 */ /* 0x0003e80008000008 */
[----:B------:R-:W-:Y:S04]  /*53790*/  STS.U8 [R4+UR8+0xdc0], R25 ;  /* 0x000dc01904007988 */ /* 0x000fe80008000008 */
[----:B0-----:R-:W2:Y:S04]  /*537a0*/  LDL.LU R12, [R1+0xd60] ;  /* 0x000d6000010c7983 */ /* 0x001ea80000300800 */
[----:B-1----:R-:W2:Y:S04]  /*537b0*/  LDL.LU R16, [R1+0xd44] ;  /* 0x000d440001107983 */ /* 0x002ea80000300800 */
[----:B---3--:R-:W-:Y:S04]  /*537c0*/  STS.U8 [R4+UR8+0xfc0], R0 ;  /* 0x000fc00004007988 */ /* 0x008fe80008000008 */
[----:B----4-:R-:W-:Y:S04]  /*537d0*/  STS.U8 [R4+UR8+0xf80], R24 ;  /* 0x000f801804007988 */ /* 0x010fe80008000008 */
[----:B-----5:R-:W-:Y:S04]  /*537e0*/  STS.U8 [R4+UR8+0x1180], R11 ;  /* 0x0011800b04007988 */ /* 0x020fe80008000008 */
[----:B------:R0:W-:Y:S04]  /*537f0*/  STS.U8 [R4+UR8+0x19c0], R7 ;  /* 0x0019c00704007988 */ /* 0x0001e80008000008 */
[----:B------:R1:W-:Y:S04]  /*53800*/  STS.U8 [R4+UR8+0x1bc0], R28 ;  /* 0x001bc01c04007988 */ /* 0x0003e80008000008 */
[----:B------:R3:W-:Y:S04]  /*53810*/  STS.U8 [R4+UR8+0x1b80], R15 ;  /* 0x001b800f04007988 */ /* 0x0007e80008000008 */
[----:B------:R4:W-:Y:S04]  /*53820*/  STS.U8 [R4+UR8+0x1d80], R18 ;  /* 0x001d801204007988 */ /* 0x0009e80008000008 */
        /* <DEDUP_REMOVED lines=8> */
[----:B0-----:R-:W3:Y:S04]  /*538b0*/  LDL.LU R14, [R1+0xba4] ;  /* 0x000ba400010e7983 */ /* 0x001ee80000300800 */
[----:B------:R-:W3:Y:S04]  /*538c0*/  LDL.LU R25, [R1+0xb88] ;  /* 0x000b880001197983 */ /* 0x000ee80000300800 */
[----:B------:R-:W3:Y:S04]  /*538d0*/  LDL.LU R0, [R1+0xb84] ;  /* 0x000b840001007983 */ /* 0x000ee80000300800 */
[----:B------:R-:W3:Y:S04]  /*538e0*/  LDL.LU R24, [R1+0xb68] ;  /* 0x000b680001187983 */ /* 0x000ee80000300800 */
[----:B------:R-:W3:Y:S04]  /*538f0*/  LDL.LU R11, [R1+0xb64] ;  /* 0x000b6400010b7983 */ /* 0x000ee80000300800 */
[----:B-1----:R-:W3:Y:S04]  /*53900*/  LDL.LU R10, [R1+0xb48] ;  /* 0x000b4800010a7983 */ /* 0x002ee80000300800 */
        /* <DEDUP_REMOVED lines=11> */
[----:B------:R-:W2:Y:S04]  /*539c0*/  LDL.LU R9, [R1+0xae8] ;  /* 0x000ae80001097983 */ /* 0x000ea80000300800 */
[----:B------:R-:W2:Y:S04]  /*539d0*/  LDL.LU R8, [R1+0xae4] ;  /* 0x000ae40001087983 */ /* 0x000ea80000300800 */
[----:B------:R0:W-:Y:S04]  /*539e0*/  STS.U8 [R4+UR8+0x2580], R29 ;  /* 0x0025801d04007988 */ /* 0x0001e80008000008 */
[----:B------:R-:W2:Y:S04]  /*539f0*/  LDL.LU R17, [R1+0x508] ;  /* 0x0005080001117983 */ /* 0x000ea80000300800 */
[----:B------:R1:W-:Y:S04]  /*53a00*/  STS.U8 [R4+UR8+0x25c0], R12 ;  /* 0x0025c00c04007988 */ /* 0x0003e80008000008 */
[----:B------:R1:W-:Y:S04]  /*53a10*/  STS.U8 [R4+UR8+0x27c0], R16 ;  /* 0x0027c01004007988 */ /* 0x0003e80008000008 */
[----:B------:R1:W-:Y:S04]  /*53a20*/  STS.U8 [R4+UR8+0x1dc0], R26 ;  /* 0x001dc01a04007988 */ /* 0x0003e80008000008 */
[----:B0-----:R-:W2:Y:S04]  /*53a30*/  LDL.LU R29, [R1+0x504] ;  /* 0x00050400011d7983 */ /* 0x001ea80000300800 */
[----:B-1----:R-:W2:Y:S04]  /*53a40*/  LDL.LU R12, [R1+0x4e8] ;  /* 0x0004e800010c7983 */ /* 0x002ea80000300800 */
[----:B------:R-:W2:Y:S04]  /*53a50*/  LDL.LU R16, [R1+0x4e4] ;  /* 0x0004e40001107983 */ /* 0x000ea80000300800 */
[----:B------:R-:W2:Y:S04]  /*53a60*/  LDL.LU R26, [R1+0x3e8] ;  /* 0x0003e800011a7983 */ /* 0x000ea80000300800 */
[----:B----4-:R0:W-:Y:S04]  /*53a70*/  STS.U8 [R4+UR8+0x2bc0], R18 ;  /* 0x002bc01204007988 */ /* 0x0101e80008000008 */
[----:B0-----:R-:W4:Y:S04]  /*53a80*/  LDL.LU R18, [R1+0x3e4] ;  /* 0x0003e40001127983 */ /* 0x001f280000300800 */
[----:B------:R0:W-:Y:S04]  /*53a90*/  STS.U8 [R4+UR8+0x1f80], R27 ;  /* 0x001f801b04007988 */ /* 0x0001e80008000008 */
[----:B------:R1:W-:Y:S04]  /*53aa0*/  STS.U8 [R4+UR8+0x2180], R5 ;  /* 0x0021800504007988 */ /* 0x0003e80008000008 */
[----:B------:R1:W-:Y:S04]  /*53ab0*/  STS.U8 [R4+UR8+0x21c0], R6 ;  /* 0x0021c00604007988 */ /* 0x0003e80008000008 */
[----:B------:R1:W-:Y:S04]  /*53ac0*/  STS.U8 [R4+UR8+0x23c0], R19 ;  /* 0x0023c01304007988 */ /* 0x0003e80008000008 */
[----:B-----5:R5:W-:Y:S04]  /*53ad0*/  STS.U8 [R4+UR8+0x2780], R7 ;  /* 0x0027800704007988 */ /* 0x020be80008000008 */
[----:B------:R3:W-:Y:S04]  /*53ae0*/  STS.U8 [R4+UR8+0x2980], R28 ;  /* 0x0029801c04007988 */ /* 0x0007e80008000008 */
[----:B0-----:R-:W4:Y:S04]  /*53af0*/  LDL.LU R27, [R1+0x3c8] ;  /* 0x0003c800011b7983 */ /* 0x001f280000300800 */
[----:B-1----:R-:W4:Y:S04]  /*53b00*/  LDL.LU R5, [R1+0x3c4] ;  /* 0x0003c40001057983 */ /* 0x002f280000300800 */
[----:B------:R-:W4:Y:S04]  /*53b10*/  LDL.LU R6, [R1+0x3a8] ;  /* 0x0003a80001067983 */ /* 0x000f280000300800 */
[----:B------:R-:W4:Y:S04]  /*53b20*/  LDL.LU R19, [R1+0x3a4] ;  /* 0x0003a40001137983 */ /* 0x000f280000300800 */
[----:B-----5:R-:W5:Y:S04]  /*53b30*/  LDL.LU R7, [R1+0x388] ;  /* 0x0003880001077983 */ /* 0x020f680000300800 */
[----:B---3--:R0:W-:Y:S04]  /*53b40*/  STS.U8 [R4+UR8+0x29c0], R15 ;  /* 0x0029c00f04007988 */ /* 0x0081e80008000008 */
[----:B------:R-:W3:Y:S04]  /*53b50*/  LDL.LU R28, [R1+0x384] ;  /* 0x00038400011c7983 */ /* 0x000ee80000300800 */
[----:B------:R1:W-:Y:S04]  /*53b60*/  STS.U8 [R4+UR8+0x2b80], R14 ;  /* 0x002b800e04007988 */ /* 0x0003e80008000008 */
[----:B--2---:R2:W-:Y:S04]  /*53b70*/  STS.U8 [R4+UR8+0x3980], R17 ;  /* 0x0039801104007988 */ /* 0x0045e80008000008 */
[----:B0-----:R-:W3:Y:S04]  /*53b80*/  LDL.LU R15, [R1+0x368] ;  /* 0x00036800010f7983 */ /* 0x001ee80000300800 */
[----:B-1----:R-:W3:Y:S04]  /*53b90*/  LDL.LU R14, [R1+0x364] ;  /* 0x00036400010e7983 */ /* 0x002ee80000300800 */
[----:B------:R0:W-:Y:S04]  /*53ba0*/  STS.U8 [R4+UR8+0x39c0], R29 ;  /* 0x0039c01d04007988 */ /* 0x0001e80008000008 */
[----:B--2---:R-:W2:Y:S04]  /*53bb0*/  LDL.LU R17, [R1+0x348] ;  /* 0x0003480001117983 */ /* 0x004ea80000300800 */
[----:B------:R1:W-:Y:S04]  /*53bc0*/  STS.U8 [R4+UR8+0x3bc0], R12 ;  /* 0x003bc00c04007988 */ /* 0x0003e80008000008 */
[----:B------:R1:W-:Y:S04]  /*53bd0*/  STS.U8 [R4+UR8+0x3b80], R16 ;  /* 0x003b801004007988 */ /* 0x0003e80008000008 */
[----:B0-----:R-:W2:Y:S04]  /*53be0*/  LDL.LU R29, [R1+0x344] ;  /* 0x00034400011d7983 */ /* 0x001ea80000300800 */
[----:B-1----:R-:W2:Y:S04]  /*53bf0*/  LDL.LU R12, [R1+0x328] ;  /* 0x00032800010c7983 */ /* 0x002ea80000300800 */
[----:B------:R-:W2:Y:S04]  /*53c00*/  LDL.LU R16, [R1+0x324] ;  /* 0x0003240001107983 */ /* 0x000ea80000300800 */
[----:B----4-:R0:W-:Y:S04]  /*53c10*/  STS.U8 [R4+UR8+0x3dc0], R18 ;  /* 0x003dc01204007988 */ /* 0x0101e80008000008 */
[----:B0-----:R-:W4:Y:S04]  /*53c20*/  LDL.LU R18, [R1+0x308] ;  /* 0x0003080001127983 */ /* 0x001f280000300800 */
        /* <DEDUP_REMOVED lines=10> */
[----:B-----5:R-:W5:Y:S04]  /*53cd0*/  LDL.LU R10, [R1+0x2c4] ;  /* 0x0002c400010a7983 */ /* 0x020f680000300800 */
        /* <DEDUP_REMOVED lines=14> */
[----:B---3--:R1:W-:Y:S04]  /*53dc0*/  STS.U8 [R4+UR8+0x4380], R28 ;  /* 0x0043801c04007988 */ /* 0x0083e80008000008 */
[----:B------:R3:W-:Y:S04]  /*53dd0*/  STS.U8 [R4+UR8+0x4580], R15 ;  /* 0x0045800f04007988 */ /* 0x0007e80008000008 */
[----:B------:R3:W-:Y:S04]  /*53de0*/  STS.U8 [R4+UR8+0x45c0], R14 ;  /* 0x0045c00e04007988 */ /* 0x0007e80008000008 */
[----:B------:R3:W-:Y:S04]  /*53df0*/  STS.U8 [R4+UR8+0x3d80], R26 ;  /* 0x003d801a04007988 */ /* 0x0007e80008000008 */
[----:B--2---:R2:W-:Y:S04]  /*53e00*/  STS.U8 [R4+UR8+0x4780], R29 ;  /* 0x0047801d04007988 */ /* 0x0045e80008000008 */
[----:B0-----:R-:W5:Y:S04]  /*53e10*/  LDL.LU R7, [R1+0x224] ;  /* 0x0002240001077983 */ /* 0x001f680000300800 */
[----:B-1----:R-:W5:Y:S04]  /*53e20*/  LDL.LU R28, [R1+0x210] ;  /* 0x00021000011c7983 */ /* 0x002f680000300800 */
[----:B---3--:R-:W3:Y:S04]  /*53e30*/  LDL.LU R15, [R1+0x20c] ;  /* 0x00020c00010f7983 */ /* 0x008ee80000300800 */
[----:B------:R-:W3:Y:S04]  /*53e40*/  LDL.LU R14, [R1+0x1f8] ;  /* 0x0001f800010e7983 */ /* 0x000ee80000300800 */
[----:B------:R-:W3:Y:S04]  /*53e50*/  LDL.LU R26, [R1+0x1f4] ;  /* 0x0001f400011a7983 */ /* 0x000ee80000300800 */
[----:B------:R0:W-:Y:S04]  /*53e60*/  STS.U8 [R4+UR8+0x3fc0], R27 ;  /* 0x003fc01b04007988 */ /* 0x0001e80008000008 */
[----:B--2---:R-:W2:Y:S04]  /*53e70*/  LDL.LU R29, [R1+0x1e0] ;  /* 0x0001e000011d7983 */ /* 0x004ea80000300800 */
[----:B------:R1:W-:Y:S04]  /*53e80*/  STS.U8 [R4+UR8+0x3f80], R5 ;  /* 0x003f800504007988 */ /* 0x0003e80008000008 */
[----:B------:R1:W-:Y:S04]  /*53e90*/  STS.U8 [R4+UR8+0x4180], R6 ;  /* 0x0041800604007988 */ /* 0x0003e80008000008 */
[----:B------:R1:W-:Y:S04]  /*53ea0*/  STS.U8 [R4+UR8+0x41c0], R19 ;  /* 0x0041c01304007988 */ /* 0x0003e80008000008 */
[----:B------:R1:W-:Y:S04]  /*53eb0*/  STS.U8 [R4+UR8+0x47c0], R17 ;  /* 0x0047c01104007988 */ /* 0x0003e80008000008 */
[----:B------:R1:W-:Y:S04]  /*53ec0*/  STS.U8 [R4+UR8+0x4980], R12 ;  /* 0x0049800c04007988 */ /* 0x0003e80008000008 */
[----:B0-----:R-:W2:Y:S04]  /*53ed0*/  LDL.LU R27, [R1+0x1dc] ;  /* 0x0001dc00011b7983 */ /* 0x001ea80000300800 */
[----:B-1----:R-:W2:Y:S04]  /*53ee0*/  LDL.LU R5, [R1+0x1c8] ;  /* 0x0001c80001057983 */ /* 0x002ea80000300800 */
[----:B------:R-:W2:Y:S04]  /*53ef0*/  LDL.LU R6, [R1+0x1c4] ;  /* 0x0001c40001067983 */ /* 0x000ea80000300800 */
[----:B------:R-:W2:Y:S04]  /*53f00*/  LDL.LU R19, [R1+0x1a8] ;  /* 0x0001a80001137983 */ /* 0x000ea80000300800 */
[----:B------:R-:W2:Y:S04]  /*53f10*/  LDL.LU R17, [R1+0x1a4] ;  /* 0x0001a40001117983 */ /* 0x000ea80000300800 */
[----:B------:R0:W-:Y:S04]  /*53f20*/  STS.U8 [R4+UR8+0x49c0], R16 ;  /* 0x0049c01004007988 */ /* 0x0001e80008000008 */
[----:B------:R-:W2:Y:S04]  /*53f30*/  LDL.LU R12, [R1+0x188] ;  /* 0x00018800010c7983 */ /* 0x000ea80000300800 */
[----:B0-----:R-:W2:Y:S04]  /*53f40*/  LDL.LU R16, [R1+0x184] ;  /* 0x0001840001107983 */ /* 0x001ea80000300800 */
[----:B----4-:R0:W-:Y:S04]  /*53f50*/  STS.U8 [R4+UR8+0x4bc0], R18 ;  /* 0x004bc01204007988 */ /* 0x0101e80008000008 */
[----:B0-----:R-:W4:Y:S04]  /*53f60*/  LDL.LU R18, [R1+0x168] ;  /* 0x0001680001127983 */ /* 0x001f280000300800 */
[----:B-----5:R0:W-:Y:S04]  /*53f70*/  STS.U8 [R4+UR8+0x5780], R7 ;  /* 0x0057800704007988 */ /* 0x0201e80008000008 */
[----:B------:R1:W-:Y:S04]  /*53f80*/  STS.U8 [R4+UR8+0x5980], R28 ;  /* 0x0059801c04007988 */ /* 0x0003e80008000008 */
[----:B---3--:R3:W-:Y:S04]  /*53f90*/  STS.U8 [R4+UR8+0x59c0], R15 ;  /* 0x0059c00f04007988 */ /* 0x0087e80008000008 */
[----:B------:R5:W-:Y:S04]  /*53fa0*/  STS.U8 [R4+UR8+0x5bc0], R14 ;  /* 0x005bc00e04007988 */ /* 0x000be80008000008 */
[----:B0-----:R-:W4:Y:S04]  /*53fb0*/  LDL.LU R7, [R1+0x164] ;  /* 0x0001640001077983 */ /* 0x001f280000300800 */
[----:B-1----:R-:W4:Y:S04]  /*53fc0*/  LDL.LU R28, [R1+0x148] ;  /* 0x00014800011c7983 */ /* 0x002f280000300800 */
[----:B---3--:R-:W3:Y:S04]  /*53fd0*/  LDL.LU R15, [R1+0x144] ;  /* 0x00014400010f7983 */ /* 0x008ee80000300800 */
[----:B-----5:R-:W5:Y:S04]  /*53fe0*/  LDL.LU R14, [R1+0x128] ;  /* 0x00012800010e7983 */ /* 0x020f680000300800 */
[----:B--2---:R0:W-:Y:S04]  /*53ff0*/  STS.U8 [R4+UR8+0x5d80], R29 ;  /* 0x005d801d04007988 */ /* 0x0041e80008000008 */
[----:B------:R1:W-:Y:S04]  /*54000*/  STS.U8 [R4+UR8+0x63c0], R12 ;  /* 0x0063c00c04007988 */ /* 0x0003e80008000008 */
[----:B0-----:R-:W2:Y:S04]  /*54010*/  LDL.LU R29, [R1+0x124] ;  /* 0x00012400011d7983 */ /* 0x001ea80000300800 */
[----:B------:R0:W-:Y:S04]  /*54020*/  STS.U8 [R4+UR8+0x6380], R16 ;  /* 0x0063801004007988 */ /* 0x0001e80008000008 */
[----:B-1----:R-:W2:Y:S04]  /*54030*/  LDL.LU R12, [R1+0x108] ;  /* 0x00010800010c7983 */ /* 0x002ea80000300800 */
[----:B0-----:R-:W2:Y:S04]  /*54040*/  LDL.LU R16, [R1+0x104] ;  /* 0x0001040001107983 */ /* 0x001ea80000300800 */
        /* <DEDUP_REMOVED lines=34> */
[----:B---3--:R-:W3:Y:S04]  /*54270*/  LDL.LU R7, [R1+0x1024] ;  /* 0x0010240001077983 */ /* 0x008ee80000300800 */
[----:B-----5:R-:W5:Y:S04]  /*54280*/  LDL.LU R5, [R1+0x274] ;  /* 0x0002740001057983 */ /* 0x020f680000300800 */
[----:B------:R-:W5:Y:S04]  /*54290*/  LDL.LU R6, [R1+0x270] ;  /* 0x0002700001067983 */ /* 0x000f680000300800 */
[----:B------:R0:W-:Y:S04]  /*542a0*/  STS.U8 [R4+UR8+0x61c0], R17 ;  /* 0x0061c01104007988 */ /* 0x0001e80008000008 */
[----:B------:R-:W5:Y:S04]  /*542b0*/  LDL.LU R19, [R1+0x284] ;  /* 0x0002840001137983 */ /* 0x000f680000300800 */
[----:B------:R1:W-:Y:S04]  /*542c0*/  STS.U8 [R4+UR8+0x67c0], R28 ;  /* 0x0067c01c04007988 */ /* 0x0003e80008000008 */
[----:B------:R1:W-:Y:S04]  /*542d0*/  STS.U8 [R4+UR8+0x6780], R15 ;  /* 0x0067800f04007988 */ /* 0x0003e80008000008 */
[----:B------:R1:W-:Y:S04]  /*542e0*/  STS.U8 [R4+UR8+0x6980], R14 ;  /* 0x0069800e04007988 */ /* 0x0003e80008000008 */
[----:B--2---:R2:W-:Y:S04]  /*542f0*/  STS.U8 [R4+UR8+0x69c0], R29 ;  /* 0x0069c01d04007988 */ /* 0x0045e80008000008 */
[----:B------:R2:W-:Y:S04]  /*54300*/  STS.U8 [R4+UR8+0x6bc0], R12 ;  /* 0x006bc00c04007988 */ /* 0x0005e80008000008 */
[----:B0-----:R-:W5:Y:S04]  /*54310*/  LDL.LU R17, [R1+0x280] ;  /* 0x0002800001117983 */ /* 0x001f680000300800 */
[----:B-1----:R-:W5:Y:S04]  /*54320*/  LDL.LU R28, [R1+0x298] ;  /* 0x00029800011c7983 */ /* 0x002f680000300800 */
[----:B------:R-:W5:Y:S04]  /*54330*/  LDL.LU R15, [R1+0x294] ;  /* 0x00029400010f7983 */ /* 0x000f680000300800 */
[----:B------:R-:W5:Y:S04]  /*54340*/  LDL.LU R14, [R1+0x2b0] ;  /* 0x0002b000010e7983 */ /* 0x000f680000300800 */
[----:B--2---:R-:W2:Y:S04]  /*54350*/  LDL.LU R29, [R1+0x2ac] ;  /* 0x0002ac00011d7983 */ /* 0x004ea80000300800 */
[----:B------:R-:W5:Y:S04]  /*54360*/  LDL.LU R12, [R1+0x2ff0] ;  /* 0x002ff000010c7983 */ /* 0x000f680000300800 */
[----:B------:R0:W-:Y:S04]  /*54370*/  STS.U8 [R4+UR8+0x6b80], R16 ;  /* 0x006b801004007988 */ /* 0x0001e80008000008 */
[----:B0-----:R-:W2:Y:S04]  /*54380*/  LDL.LU R16, [R1+0x2fec] ;  /* 0x002fec0001107983 */ /* 0x001ea80000300800 */
[----:B----4-:R0:W-:Y:S04]  /*54390*/  STS.U8 [R4+UR8+0x6d80], R18 ;  /* 0x006d801204007988 */ /* 0x0101e80008000008 */
[----:B0-----:R-:W4:Y:S04]  /*543a0*/  LDL.LU R18, [R1+0x2fe8] ;  /* 0x002fe80001127983 */ /* 0x001f280000300800 */
        /* <DEDUP_REMOVED lines=11> */
[----:B------:R-:W-:Y:S04]  /*54460*/  STS.U8 [R4+UR8+0x7780], R9 ;  /* 0x0077800904007988 */ /* 0x000fe80008000008 */
[----:B------:R-:W-:Y:S04]  /*54470*/  STS.U8 [R4+UR8+0x7980], R8 ;  /* 0x0079800804007988 */ /* 0x000fe80008000008 */
[----:B------:R-:W-:Y:S04]  /*54480*/  STS.U8 [R4+UR8+0x79c0], R26 ;  /* 0x0079c01a04007988 */ /* 0x000fe80008000008 */
[----:B------:R-:W-:Y:S04]  /*54490*/  STS.U8 [R4+UR8+0x7fc0], R27 ;  /* 0x007fc01b04007988 */ /* 0x000fe80008000008 */
[----:B---3--:R-:W-:Y:S04]  /*544a0*/  STS.U8 [R4+UR8+0x7f80], R7 ;  /* 0x007f800704007988 */ /* 0x008fe80008000008 */
[----:B-----5:R-:W-:Y:S04]  /*544b0*/  STS.U8 [R4+UR8+0x7d80], R12 ;  /* 0x007d800c04007988 */ /* 0x020fe80008000008 */
[----:B--2---:R-:W-:Y:S01]  /*544c0*/  STS.U8 [R4+UR8+0x7b80], R16 ;  /* 0x007b801004007988 */ /* 0x004fe20008000008 */
[----:B------:R-:W-:-:S02]  /*544d0*/  IMAD R6, R6, 0x100, R5 ;  /* 0x0000010006067824 */ /* 0x000fc400078e0205 */
[----:B------:R-:W-:Y:S02]  /*544e0*/  IMAD R5, R17, 0x100, R19 ;  /* 0x0000010011057824 */ /* 0x000fe400078e0213 */
[----:B0-----:R-:W-:Y:S01]  /*544f0*/  IMAD R3, R29, 0x100, R14 ;  /* 0x000001001d037824 */ /* 0x001fe200078e020e */
[----:B----4-:R0:W-:Y:S01]  /*54500*/  STS.U8 [R4+UR8+0x7bc0], R18 ;  /* 0x007bc01204007988 */ /* 0x0101e20008000008 */
[----:B------:R-:W-:Y:S01]  /*54510*/  BAR.SYNC.DEFER_BLOCKING 0x0 ;  /* 0x0000000000007b1d */ /* 0x000fe20000010000 */
[----:B0-----:R-:W-:-:S05]  /*54520*/  IMAD R4, R15, 0x100, R28 ;  /* 0x000001000f047824 */ /* 0x001fca00078e021c */
[----:B------:R-:W0:Y:S04]  /*54530*/  LDSM.16.M88.4 R20, [R2+UR8] ;  /* 0x000000080214783b */ /* 0x000e280008000200 */
[----:B------:R-:W1:Y:S04]  /*54540*/  LDSM.16.M88.4 R16, [R2+UR8+0x800] ;  /* 0x000800080210783b */ /* 0x000e680008000200 */
[----:B------:R-:W2:Y:S04]  /*54550*/  LDSM.16.M88.4 R12, [R2+UR8+0x1000] ;  /* 0x00100008020c783b */ /* 0x000ea80008000200 */
[----:B0-----:R-:W-:Y:S04]  /*54560*/  STL.64 [R1+0xae0], R20 ;  /* 0x000ae01401007387 */ /* 0x001fe80000100a00 */
[----:B------:R-:W-:Y:S04]  /*54570*/  STL.64 [R1+0xae8], R22 ;  /* 0x000ae81601007387 */ /* 0x000fe80000100a00 */
[----:B-1----:R0:W-:Y:S04]  /*54580*/  STL.64 [R1+0xaf0], R16 ;  /* 0x000af01001007387 */ /* 0x0021e80000100a00 */
[----:B------:R1:W-:Y:S04]  /*54590*/  STL.64 [R1+0xaf8], R18 ;  /* 0x000af81201007387 */ /* 0x0003e80000100a00 */
[----:B--2---:R-:W-:Y:S01]  /*545a0*/  STL.64 [R1+0xb00], R12 ;  /* 0x000b000c01007387 */ /* 0x004fe20000100a00 */
[----:B------:R-:W-:-:S03]  /*545b0*/  IMAD.MOV.U32 R27, RZ, RZ, R12 ;  /* 0x000000ffff1b7224 */ /* 0x000fc600078e000c */
[----:B------:R-:W-:Y:S01]  /*545c0*/  STL.64 [R1+0xb08], R14 ;  /* 0x000b080e01007387 */ /* 0x000fe20000100a00 */
[----:B------:R-:W-:-:S03]  /*545d0*/  IMAD.MOV.U32 R26, RZ, RZ, R13 ;  /* 0x000000ffff1a7224 */ /* 0x000fc600078e000d */
[----:B------:R-:W2:Y:S01]  /*545e0*/  LDSM.16.M88.4 R12, [R2+UR8+0x1800] ;  /* 0x00180008020c783b */ /* 0x000ea20008000200 */
[----:B0-----:R-:W-:Y:S02]  /*545f0*/  F2FP.F16.E5M2.UNPACK_B R16, R6 ;  /* 0x00000006ff10723e */ /* 0x001fe400020004ff */
[----:B-1----:R-:W-:Y:S02]  /*54600*/  F2FP.F16.E5M2.UNPACK_B R18, R4 ;  /* 0x00000004ff12723e */ /* 0x002fe400020004ff */
[----:B------:R-:W-:Y:S02]  /*54610*/  F2FP.F16.E5M2.UNPACK_B R19, R3 ;  /* 0x00000003ff13723e */ /* 0x000fe400020004ff */
[----:B------:R-:W-:-:S03]  /*54620*/  F2FP.F16.E5M2.UNPACK_B R17, R5 ;  /* 0x00000005ff11723e */ /* 0x000fc600020004ff */
[----:B------:R-:W-:Y:S04]  /*54630*/  STL.64 [R1+0x2fd0], R18 ;  /* 0x002fd01201007387 */ /* 0x000fe80000100a00 */
[----:B------:R-:W-:Y:S04]  /*54640*/  STL.64 [R1+0x2fc8], R16 ;  /* 0x002fc81001007387 */ /* 0x000fe80000100a00 */
[----:B------:R-:W0:Y:S04]  /*54650*/  LDSM.16.M88.4 R16, [R2+UR8+0x2000] ;  /* 0x002000080210783b */ /* 0x000e280008000200 */
[----:B--2---:R-:W-:Y:S04]  /*54660*/  STL.64 [R1+0xb10], R12 ;  /* 0x000b100c01007387 */ /* 0x004fe80000100a00 */
[----:B------:R-:W-:Y:S04]  /*54670*/  STL.64 [R1+0xb18], R14 ;  /* 0x000b180e01007387 */ /* 0x000fe80000100a00 */
[----:B0-----:R-:W-:Y:S04]  /*54680*/  STL.64 [R1+0xb20], R16 ;  /* 0x000b201001007387 */ /* 0x001fe80000100a00 */
[----:B------:R-:W-:Y:S01]  /*54690*/  STL.64 [R1+0xb28], R18 ;  /* 0x000b281201007387 */ /* 0x000fe20000100a00 */
[----:B------:R-:W-:-:S03]  /*546a0*/  IMAD.MOV.U32 R29, RZ, RZ, R17 ;  /* 0x000000ffff1d7224 */ /* 0x000fc600078e0011 */
[----:B------:R-:W0:Y:S04]  /*546b0*/  LDSM.16.M88.4 R16, [R2+UR8+0x2800] ;  /* 0x002800080210783b */ /* 0x000e280008000200 */
[----:B0-----:R-:W-:Y:S01]  /*546c0*/  STL.64 [R1+0xb30], R16 ;  /* 0x000b301001007387 */ /* 0x001fe20000100a00 */
[----:B------:R-:W-:-:S03]  /*546d0*/  IMAD.MOV.U32 R28, RZ, RZ, R16 ;  /* 0x000000ffff1c7224 */ /* 0x000fc600078e0010 */
[----:B------:R-:W-:Y:S01]  /*546e0*/  STL.64 [R1+0xb38], R18 ;  /* 0x000b381201007387 */ /* 0x000fe20000100a00 */
[----:B------:R-:W-:-:S03]  /*546f0*/  IMAD.MOV.U32 R4, RZ, RZ, R17 ;  /* 0x000000ffff047224 */ /* 0x000fc600078e0011 */
[----:B------:R-:W0:Y:S04]  /*54700*/  LDSM.16.M88.4 R16, [R2+UR8+0x3000] ;  /* 0x003000080210783b */ /* 0x000e280008000200 */
[----:B0-----:R-:W-:Y:S01]  /*54710*/  STL.64 [R1+0xb40], R16 ;  /* 0x000b401001007387 */ /* 0x001fe20000100a00 */
[----:B------:R-:W-:-:S03]  /*54720*/  IMAD.MOV.U32 R25, RZ, RZ, R16 ;  /* 0x000000ffff197224 */ /* 0x000fc600078e0010 */
[----:B------:R-:W-:Y:S01]  /*54730*/  STL.64 [R1+0xb48], R18 ;  /* 0x000b481201007387 */ /* 0x000fe20000100a00 */
[----:B------:R-:W-:-:S03]  /*54740*/  IMAD.MOV.U32 R5, RZ, RZ, R17 ;  /* 0x000000ffff057224 */ /* 0x000fc600078e0011 */
[----:B------:R-:W0:Y:S01]  /*54750*/  LDSM.16.M88.4 R16, [R2+UR8+0x3800] ;  /* 0x003800080210783b */ /* 0x000e220008000200 */
[----:B------:R-:W-:-:S03]  /*54760*/  IMAD.MOV.U32 R8, RZ, RZ, R21 ;  /* 0x000000ffff087224 */ /* 0x000fc600078e0015 */
[----:B0-----:R-:W-:Y:S01]  /*54770*/  STL.64 [R1+0xb50], R16 ;  /* 0x000b501001007387 */ /* 0x001fe20000100a00 */
[----:B------:R-:W-:-:S03]  /*54780*/  IMAD.MOV.U32 R24, RZ, RZ, R16 ;  /* 0x000000ffff187224 */ /* 0x000fc600078e0010 */
[----:B------:R-:W-:Y:S01]  /*54790*/  STL.64 [R1+0xb58], R18 ;  /* 0x000b581201007387 */ /* 0x000fe20000100a00 */
[----:B------:R-:W-:-:S03]  /*547a0*/  IMAD.MOV.U32 R6, RZ, RZ, R17 ;  /* 0x000000ffff067224 */ /* 0x000fc600078e0011 */
[----:B------:R-:W0:Y:S04]  /*547b0*/  LDSM.16.M88.4 R16, [R2+UR8+0x4000] ;  /* 0x004000080210783b */ /* 0x000e280008000200 */
[----:B------:R-:W-:Y:S04]  /*547c0*/  STL.64 [R1+0x2fe0], R26 ;  /* 0x002fe01a01007387 */ /* 0x000fe80000100a00 */
[----:B------:R-:W-:Y:S01]  /*547d0*/  STL.64 [R1+0x2fd8], R24 ;  /* 0x002fd81801007387 */ /* 0x000fe20000100a00 */
[----:B------:R-:W-:-:S03]  /*547e0*/  IMAD.MOV.U32 R7, RZ, RZ, R20 ;  /* 0x000000ffff077224 */ /* 0x000fc600078e0014 */
[----:B------:R-:W-:Y:S04]  /*547f0*/  LDSM.16.M88.4 R24, [R2+UR8+0x6000] ;  /* 0x006000080218783b */ /* 0x000fe80008000200 */
[----:B0-----:R-:W-:Y:S04]  /*54800*/  STL.64 [R1+0xb60], R16 ;  /* 0x000b601001007387 */ /* 0x001fe80000100a00 */
[----:B------:R0:W-:Y:S02]  /*54810*/  STL.64 [R1+0xb68], R18 ;  /* 0x000b681201007387 */ /* 0x0001e40000100a00 */
[----:B0-----:R-:W-:-:S02]  /*54820*/  IMAD.MOV.U32 R19, RZ, RZ, R8 ;  /* 0x000000ffff137224 */ /* 0x001fc400078e0008 */
        /* <DEDUP_REMOVED lines=12> */
[----:B0-----:R-:W-:Y:S04]  /*548f0*/  STL.64 [R1+0xb90], R8 ;  /* 0x000b900801007387 */ /* 0x001fe80000100a00 */
[----:B------:R0:W-:Y:S04]  /*54900*/  STL.64 [R1+0xb98], R10 ;  /* 0x000b980a01007387 */ /* 0x0001e80000100a00 */
[----:B------:R-:W-:Y:S04]  /*54910*/  STL.64 [R1+0xba0], R24 ;  /* 0x000ba01801007387 */ /* 0x000fe80000100a00 */
[----:B------:R-:W-:Y:S01]  /*54920*/  STL.64 [R1+0xba8], R26 ;  /* 0x000ba81a01007387 */ /* 0x000fe20000100a00 */
[----:B0-----:R-:W-:-:S02]  /*54930*/  IMAD.MOV.U32 R10, RZ, RZ, R24 ;  /* 0x000000ffff0a7224 */ /* 0x001fc400078e0018 */
[----:B------:R-:W-:Y:S02]  /*54940*/  IMAD.MOV.U32 R11, RZ, RZ, R25 ;  /* 0x000000ffff0b7224 */ /* 0x000fe400078e0019 */
[----:B------:R-:W0:Y:S01]  /*54950*/  LDSM.16.M88.4 R24, [R2+UR8+0x6800] ;  /* 0x006800080218783b */ /* 0x000e220008000200 */
[----:B------:R-:W-:Y:S02]  /*54960*/  IMAD.MOV.U32 R15, RZ, RZ, R13 ;  /* 0x000000ffff0f7224 */ /* 0x000fe400078e000d */
[----:B------:R-:W-:Y:S02]  /*54970*/  IMAD.MOV.U32 R12, RZ, RZ, R8 ;  /* 0x000000ffff0c7224 */ /* 0x000fe400078e0008 */
[----:B------:R-:W-:Y:S01]  /*54980*/  IMAD.MOV.U32 R13, RZ, RZ, R9 ;  /* 0x000000ffff0d7224 */ /* 0x000fe200078e0009 */
[----:B0-----:R-:W-:Y:S01]  /*54990*/  STL.64 [R1+0xbb0], R24 ;  /* 0x000bb01801007387 */ /* 0x001fe20000100a00 */
[----:B------:R-:W-:-:S03]  /*549a0*/  IMAD.MOV.U32 R8, RZ, RZ, R24 ;  /* 0x000000ffff087224 */ /* 0x000fc600078e0018 */
[----:B------:R-:W-:Y:S01]  /*549b0*/  STL.64 [R1+0xbb8], R26 ;  /* 0x000bb81a01007387 */ /* 0x000fe20000100a00 */
[----:B------:R-:W-:-:S03]  /*549c0*/  IMAD.MOV.U32 R9, RZ, RZ, R25 ;  /* 0x000000ffff097224 */ /* 0x000fc600078e0019 */
[----:B------:R-:W0:Y:S01]  /*549d0*/  LDSM.16.M88.4 R24, [R2+UR8+0x7000] ;  /* 0x007000080218783b */ /* 0x000e220008000200 */
[----:B------:R-:W-:-:S03]  /*549e0*/  LOP3.LUT R0, R2, 0x40, RZ, 0x3c, !PT ;  /* 0x0000004002007812 */ /* 0x000fc600078e3cff */
[----:B0-----:R-:W-:Y:S04]  /*549f0*/  STL.64 [R1+0xbc0], R24 ;  /* 0x000bc01801007387 */ /* 0x001fe80000100a00 */
[----:B------:R-:W-:Y:S01]  /*54a00*/  STL.64 [R1+0xbc8], R26 ;  /* 0x000bc81a01007387 */ /* 0x000fe20000100a00 */
[----:B------:R-:W-:-:S03]  /*54a10*/  IMAD.MOV.U32 R3, RZ, RZ, R25 ;  /* 0x000000ffff037224 */ /* 0x000fc600078e0019 */
[----:B------:R-:W0:Y:S04]  /*54a20*/  LDSM.16.M88.4 R24, [R2+UR8+0x7800] ;  /* 0x007800080218783b */ /* 0x000e280008000200 */
[----:B0-----:R-:W-:Y:S04]  /*54a30*/  STL.64 [R1+0xbd0], R24 ;  /* 0x000bd01801007387 */ /* 0x001fe80000100a00 */
[----:B------:R-:W-:Y:S04]  /*54a40*/  STL.64 [R1+0xbd8], R26 ;  /* 0x000bd81a01007387 */ /* 0x000fe80000100a00 */
[----:B------:R-:W0:Y:S04]  /*54a50*/  LDSM.16.M88.4 R24, [R0+UR8] ;  /* 0x000000080018783b */ /* 0x000e280008000200 */
[----:B0-----:R-:W-:Y:S04]  /*54a60*/  STL.64 [R1+0xd40], R24 ;  /* 0x000d401801007387 */ /* 0x001fe80000100a00 */
[----:B------:R-:W-:Y:S04]  /*54a70*/  STL.64 [R1+0xd48], R26 ;  /* 0x000d481a01007387 */ /* 0x000fe80000100a00 */
[----:B------:R-:W0:Y:S04]  /*54a80*/  LDSM.16.M88.4 R24, [R0+UR8+0x800] ;  /* 0x000800080018783b */ /* 0x000e280008000200 */
        /* <DEDUP_REMOVED lines=32> */
[----:B------:R-:W0:Y:S01]  /*54c90*/  LDSM.16.M88.4 R24, [R0+UR8+0x6000] ;  /* 0x006000080018783b */ /* 0x000e220008000200 */
[----:B------:R-:W-:Y:S01]  /*54ca0*/  F2FP.F16.E5M2.UNPACK_B R18, R18 ;  /* 0x00000012ff12723e */ /* 0x000fe200020004ff */
[----:B------:R-:W-:-:S02]  /*54cb0*/  IMAD.MOV.U32 R22, RZ, RZ, R16 ;  /* 0x000000ffff167224 */ /* 0x000fc400078e0010 */
[----:B------:R-:W-:Y:S01]  /*54cc0*/  IMAD.MOV.U32 R23, RZ, RZ, R17 ;  /* 0x000000ffff177224 */ /* 0x000fe200078e0011 */
[----:B------:R-:W-:Y:S01]  /*54cd0*/  F2FP.F16.E5M2.UNPACK_B R2, R19 ;  /* 0x00000013ff02723e */ /* 0x000fe200020004ff */
[----:B0-----:R-:W-:Y:S04]  /*54ce0*/  STL.64 [R1+0xe00], R24 ;  /* 0x000e001801007387 */ /* 0x001fe80000100a00 */
[----:B------:R0:W-:Y:S04]  /*54cf0*/  STL.64 [R1+0xe08], R26 ;  /* 0x000e081a01007387 */ /* 0x0001e80000100a00 */
[----:B0-----:R-:W2:Y:S04]  /*54d00*/  LDL.LU.64 R26, [R1+0x2fe0] ;  /* 0x002fe000011a7983 */ /* 0x001ea80000300a00 */
[----:B------:R-:W3:Y:S04]  /*54d10*/  LDL.LU.64 R24, [R1+0x2fd8] ;  /* 0x002fd80001187983 */ /* 0x000ee80000300a00 */
[----:B------:R-:W-:Y:S04]  /*54d20*/  STL [R1+0x20], R18 ;  /* 0x0000201201007387 */ /* 0x000fe80000100800 */
[----:B------:R-:W0:Y:S04]  /*54d30*/  LDSM.16.M88.4 R16, [R0+UR8+0x6800] ;  /* 0x006800080010783b */ /* 0x000e280008000200 */
[----:B0-----:R-:W-:Y:S04]  /*54d40*/  STL.64 [R1+0xe10], R16 ;  /* 0x000e101001007387 */ /* 0x001fe80000100a00 */
[----:B------:R-:W-:Y:S04]  /*54d50*/  STL [R1+0x24], R2 ;  /* 0x0000240201007387 */ /* 0x000fe80000100800 */
[----:B------:R-:W-:Y:S04]  /*54d60*/  STL.64 [R1+0xe18], R18 ;  /* 0x000e181201007387 */ /* 0x000fe80000100a00 */
[----:B------:R-:W0:Y:S04]  /*54d70*/  LDSM.16.M88.4 R16, [R0+UR8+0x7000] ;  /* 0x007000080010783b */ /* 0x000e280008000200 */
[----:B0-----:R-:W-:Y:S04]  /*54d80*/  STL.64 [R1+0xe30], R16 ;  /* 0x000e301001007387 */ /* 0x001fe80000100a00 */
[----:B------:R-:W-:Y:S04]  /*54d90*/  STL.64 [R1+0xe38], R18 ;  /* 0x000e381201007387 */ /* 0x000fe80000100a00 */
[----:B------:R-:W0:Y:S04]  /*54da0*/  LDSM.16.M88.4 R16, [R0+UR8+0x7800] ;  /* 0x007800080010783b */ /* 0x000e280008000200 */
[----:B0-----:R-:W-:Y:S04]  /*54db0*/  STL.64 [R1+0xe20], R16 ;  /* 0x000e201001007387 */ /* 0x001fe80000100a00 */
[----:B------:R0:W-:Y:S04]  /*54dc0*/  STL.64 [R1+0xe28], R18 ;  /* 0x000e281201007387 */ /* 0x0001e80000100a00 */
[----:B0-----:R-:W4:Y:S04]  /*54dd0*/  LDL.LU.64 R18, [R1+0x2fd0] ;  /* 0x002fd00001127983 */ /* 0x001f280000300a00 */
[----:B------:R-:W4:Y:S04]  /*54de0*/  LDL.LU.64 R16, [R1+0x2fc8] ;  /* 0x002fc80001107983 */ /* 0x000f280000300a00 */
[----:B------:R-:W5:Y:S04]  /*54df0*/  LDL R0, [R1+0xaf0] ;  /* 0x000af00001007983 */ /* 0x000f680000100800 */
[----:B------:R-:W2:Y:S04]  /*54e00*/  LDL R2, [R1+0xaf4] ;  /* 0x000af40001027983 */ /* 0x000ea80000100800 */
[----:B------:R0:W-:Y:S04]  /*54e10*/  STL.64 [R1+0x6f28], R6 ;  /* 0x006f280601007387 */ /* 0x0001e80000100a00 */
[----:B0-----:R-:W4:Y:S04]  /*54e20*/  LDL.64 R6, [R1+0x20] ;  /* 0x0000200001067983 */ /* 0x001f280000100a00 */
[----:B------:R-:W-:Y:S04]  /*54e30*/  STL.64 [R1+0x6f20], R4 ;  /* 0x006f200401007387 */ /* 0x000fe80000100a00 */
[----:B---3--:R-:W-:Y:S04]  /*54e40*/  STL.64 [R1+0x6f18], R24 ;  /* 0x006f181801007387 */ /* 0x008fe80000100a00 */
[----:B------:R0:W-:Y:S04]  /*54e50*/  STL.64 [R1+0x6f10], R22 ;  /* 0x006f101601007387 */ /* 0x0001e80000100a00 */
[----:B0-----:R-:W3:Y:S04]  /*54e60*/  LDL R23, [R1+0xb10] ;  /* 0x000b100001177983 */ /* 0x001ee80000100800 */
[----:B------:R0:W-:Y:S04]  /*54e70*/  STL.64 [R1+0x6f08], R20 ;  /* 0x006f081401007387 */ /* 0x0001e80000100a00 */
[----:B0-----:R-:W5:Y:S04]  /*54e80*/  LDL R21, [R1+0xb20] ;  /* 0x000b200001157983 */ /* 0x001f680000100800 */
[----:B---3--:R-:W-:Y:S04]  /*54e90*/  STL [R1+0x6f34], R23 ;  /* 0x006f341701007387 */ /* 0x008fe80000100800 */
[----:B-----5:R0:W-:Y:S04]  /*54ea0*/  STL [R1+0x6f30], R21 ;  /* 0x006f301501007387 */ /* 0x0201e80000100800 */
[----:B0-----:R-:W3:Y:S04]  /*54eb0*/  LDL.LU.64 R20, [R1+0x890] ;  /* 0x0008900001147983 */ /* 0x001ee80000300a00 */
[----:B------:R-:W3:Y:S04]  /*54ec0*/  LDL.LU.64 R22, [R1+0x898] ;  /* 0x0008980001167983 */ /* 0x000ee80000300a00 */
[----:B------:R-:W-:Y:S04]  /*54ed0*/  STL [R1+0x6ef0], R14 ;  /* 0x006ef00e01007387 */ /* 0x000fe80000100800 */
[----:B------:R-:W-:Y:S04]  /*54ee0*/  STL.64 [R1+0x6ee8], R12 ;  /* 0x006ee80c01007387 */ /* 0x000fe80000100a00 */
[----:B------:R-:W-:Y:S04]  /*54ef0*/  STL [R1+0x6ec8], R10 ;  /* 0x006ec80a01007387 */ /* 0x000fe80000100800 */
[----:B------:R-:W-:Y:S04]  /*54f00*/  STL [R1+0x6ec4], R11 ;  /* 0x006ec40b01007387 */ /* 0x000fe80000100800 */
[----:B------:R-:W-:Y:S04]  /*54f10*/  STL [R1+0x6ec0], R8 ;  /* 0x006ec00801007387 */ /* 0x000fe80000100800 */
[----:B------:R0:W-:Y:S04]  /*54f20*/  STL [R1+0x6ebc], R9 ;  /* 0x006ebc0901007387 */ /* 0x0001e80000100800 */
[----:B0-----:R-:W5:Y:S04]  /*54f30*/  LDL.LU.64 R8, [R1+0x8a0] ;  /* 0x0008a00001087983 */ /* 0x001f680000300a00 */
[----:B------:R-:W5:Y:S01]  /*54f40*/  LDL.LU.64 R10, [R1+0x8a8] ;  /* 0x0008a800010a7983 */ /* 0x000f620000300a00 */
[----:B------:R-:W-:-:S02]  /*54f50*/  F2FP.F16.E5M2.UNPACK_B R24, R0 ;  /* 0x00000000ff18723e */ /* 0x000fc400020004ff */
[----:B--2---:R-:W-:Y:S01]  /*54f60*/  F2FP.F16.E5M2.UNPACK_B R25, R2 ;  /* 0x00000002ff19723e */ /* 0x004fe200020004ff */
[----:B------:R0:W-:Y:S01]  /*54f70*/  STL [R1+0x6eb8], R3 ;  /* 0x006eb80301007387 */ /* 0x0001e20000100800 */
[----:B----4-:R-:W-:Y:S02]  /*54f80*/  IMAD.MOV.U32 R0, RZ, RZ, R7 ;  /* 0x000000ffff007224 */ /* 0x010fe400078e0007 */
[----:B------:R-:W-:Y:S01]  /*54f90*/  IMAD.MOV.U32 R2, RZ, RZ, R6 ;  /* 0x000000ffff027224 */ /* 0x000fe200078e0006 */
[----:B------:R-:W-:Y:S02]  /*54fa0*/  F2FP.F16.E5M2.UNPACK_B R12, R27 ;  /* 0x0000001bff0c723e */ /* 0x000fe400020004ff */
[----:B------:R-:W-:Y:S01]  /*54fb0*/  F2FP.F16.E5M2.UNPACK_B R13, R26 ;  /* 0x0000001aff0d723e */ /* 0x000fe200020004ff */
[----:B0-----:R-:W-:Y:S01]  /*54fc0*/  IMAD.MOV.U32 R3, RZ, RZ, R25 ;  /* 0x000000ffff037224 */ /* 0x001fe200078e0019 */
[----:B---3--:R-:W-:-:S15]  /*54fd0*/  HMMA.16816.F32 R20, R16, R6, R20 ;  /* 0x000000061014723c */ /* 0x008fde0000001814 */
[----:B------:R-:W-:-:S08]  /*54fe0*/  NOP ;  /* 0x0000000000007918 */ /* 0x000fd00000000000 */
[----:B------:R-:W-:Y:S04]  /*54ff0*/  STL.64 [R1+0x40], R20 ;  /* 0x0000401401007387 */ /* 0x000fe80000100a00 */
[----:B------:R0:W-:Y:S01]  /*55000*/  STL.64 [R1+0x48], R22 ;  /* 0x0000481601007387 */ /* 0x0001e20000100a00 */
[----:B-----5:R-:W-:Y:S03]  /*55010*/  HMMA.16816.F32 R8, R16, R24, R8 ;  /* 0x000000181008723c */ /* 0x020fe60000001808 */
[----:B0-----:R-:W2:Y:S04]  /*55020*/  LDL.LU R23, [R1+0x6f34] ;  /* 0x006f340001177983 */ /* 0x001ea80000300800 */
[----:B------:R-:W3:Y:S04]  /*55030*/  LDL.LU R21, [R1+0x6f30] ;  /* 0x006f300001157983 */ /* 0x000ee80000300800 */
[----:B------:R-:W-:Y:S04]  /*55040*/  STL.64 [R1+0x18], R24 ;  /* 0x0000181801007387 */ /* 0x000fe80000100a00 */
[----:B------:R-:W-:Y:S04]  /*55050*/  STL [R1+0x6ed0], R0 ;  /* 0x006ed00001007387 */ /* 0x000fe80000100800 */
[----:B------:R-:W-:Y:S04]  /*55060*/  STL [R1+0x6ecc], R2 ;  /* 0x006ecc0201007387 */ /* 0x000fe80000100800 */
[----:B------:R-:W4:Y:S04]  /*55070*/  LDL.LU.64 R4, [R1+0x990] ;  /* 0x0009900001047983 */ /* 0x000f280000300a00 */
[----:B------:R-:W4:Y:S04]  /*55080*/  LDL.LU.64 R6, [R1+0x998] ;  /* 0x0009980001067983 */ /* 0x000f280000300a00 */
[----:B------:R-:W-:Y:S04]  /*55090*/  STL [R1+0x10], R12 ;  /* 0x0000100c01007387 */ /* 0x000fe80000100800 */
[----:B------:R0:W-:Y:S04]  /*550a0*/  STL.64 [R1+0x50], R8 ;  /* 0x0000500801007387 */ /* 0x0001e80000100a00 */
[----:B------:R-:W-:Y:S04]  /*550b0*/  STL.64 [R1+0x58], R10 ;  /* 0x0000580a01007387 */ /* 0x000fe80000100a00 */
[----:B------:R-:W-:Y:S01]  /*550c0*/  STL [R1+0x14], R13 ;  /* 0x0000140d01007387 */ /* 0x000fe20000100800 */
[----:B0-----:R-:W-:-:S03]  /*550d0*/  IMAD.MOV.U32 R9, RZ, RZ, R24 ;  /* 0x000000ffff097224 */ /* 0x001fc600078e0018 */
[----:B------:R-:W5:Y:S04]  /*550e0*/  LDL.LU.64 R24, [R1+0x9b0] ;  /* 0x0009b00001187983 */ /* 0x000f680000300a00 */
[----:B------:R-:W5:Y:S04]  /*550f0*/  LDL.LU.64 R26, [R1+0x9b8] ;  /* 0x0009b800011a7983 */ /* 0x000f680000300a00 */
[----:B------:R0:W-:Y:S04]  /*55100*/  STL [R1+0x6ed4], R9 ;  /* 0x006ed40901007387 */ /* 0x0001e80000100800 */
[----:B0-----:R-:W3:Y:S04]  /*55110*/  LDL.LU.64 R8, [R1+0x970] ;  /* 0x0009700001087983 */ /* 0x001ee80000300a00 */
[----:B------:R-:W3:Y:S01]  /*55120*/  LDL.LU.64 R10, [R1+0x978] ;  /* 0x00097800010a7983 */ /* 0x000ee20000300a00 */
[----:B--2---:R-:W-:-:S02]  /*55130*/  F2FP.F16.E5M2.UNPACK_B R22, R23 ;  /* 0x00000017ff16723e */ /* 0x004fc400020004ff */
[----:B------:R-:W-:-:S07]  /*55140*/  F2FP.F16.E5M2.UNPACK_B R23, R15 ;  /* 0x0000000fff17723e */ /* 0x000fce00020004ff */
[C---:B----4-:R-:W-:Y:S06]  /*55150*/  HMMA.16816.F32 R4, R16.reuse, R22, R4 ;  /* 0x000000161004723c */ /* 0x050fec0000001804 */
[----:B---3--:R-:W-:-:S15]  /*55160*/  HMMA.16816.F32 R8, R16, R12, R8 ;  /* 0x0000000c1008723c */ /* 0x008fde0000001808 */
[----:B------:R-:W-:-:S08]  /*55170*/  NOP ;  /* 0x0000000000007918 */ /* 0x000fd00000000000 */
[----:B------:R0:W-:Y:S04]  /*55180*/  STL.64 [R1+0x60], R8 ;  /* 0x0000600801007387 */ /* 0x0001e80000100a00 */
[----:B------:R1:W-:Y:S04]  /*55190*/  STL.64 [R1+0x68], R10 ;  /* 0x0000680a01007387 */ /* 0x0003e80000100a00 */
[----:B------:R-:W-:Y:S01]  /*551a0*/  STL.64 [R1+0x8], R22 ;  /* 0x0000081601007387 */ /* 0x000fe20000100a00 */
[----:B0-----:R-:W-:Y:S02]  /*551b0*/  IMAD.MOV.U32 R8, RZ, RZ, R13 ;  /* 0x000000ffff087224 */ /* 0x001fe400078e000d */
[----:B-1----:R-:W-:-:S02]  /*551c0*/  IMAD.MOV.U32 R11, RZ, RZ, R12 ;  /* 0x000000ffff0b7224 */ /* 0x002fc400078e000c */
[----:B------:R-:W2:Y:S04]  /*551d0*/  LDL.LU.64 R12, [R1+0x9c0] ;  /* 0x0009c000010c7983 */ /* 0x000ea80000300a00 */
[----:B------:R-:W2:Y:S01]  /*551e0*/  LDL.LU.64 R14, [R1+0x9c8] ;  /* 0x0009c800010e7983 */ /* 0x000ea20000300a00 */
[----:B------:R-:W-:Y:S02]  /*551f0*/  F2FP.F16.E5M2.UNPACK_B R20, R21 ;  /* 0x00000015ff14723e */ /* 0x000fe400020004ff */
[----:B------:R-:W-:Y:S01]  /*55200*/  F2FP.F16.E5M2.UNPACK_B R21, R29 ;  /* 0x0000001dff15723e */ /* 0x000fe200020004ff */
[----:B------:R-:W-:Y:S04]  /*55210*/  STL.64 [R1+0x70], R4 ;  /* 0x0000700401007387 */ /* 0x000fe80000100a00 */
[----:B------:R0:W-:Y:S04]  /*55220*/  STL.64 [R1+0x78], R6 ;  /* 0x0000780601007387 */ /* 0x0001e80000100a00 */
[----:B0-----:R-:W3:Y:S04]  /*55230*/  LDL.LU.64 R6, [R1+0x6f28] ;  /* 0x006f280001067983 */ /* 0x001ee80000300a00 */
[----:B------:R-:W4:Y:S01]  /*55240*/  LDL.LU.64 R4, [R1+0x6f20] ;  /* 0x006f200001047983 */ /* 0x000f220000300a00 */
[----:B-----5:R-:W-:Y:S01]  /*55250*/  HMMA.16816.F32 R24, R16, R20, R24 ;  /* 0x000000141018723c */ /* 0x020fe20000001818 */
[----:B------:R-:W-:Y:S01]  /*55260*/  IMAD.MOV.U32 R10, RZ, RZ, R23 ;  /* 0x000000ffff0a7224 */ /* 0x000fe200078e0017 */
[----:B------:R-:W-:-:S04]  /*55270*/  F2FP.F16.E5M2.UNPACK_B R28, R28 ;  /* 0x0000001cff1c723e */ /* 0x000fc800020004ff */
[----:B------:R-:W-:Y:S01]  /*55280*/  STL.64 [R1], R20 ;  /* 0x0000001401007387 */ /* 0x000fe20000100a00 */
[----:B------:R-:W-:Y:S02]  /*55290*/  IMAD.MOV.U32 R9, RZ, RZ, R20 ;  /* 0x000000ffff097224 */ /* 0x000fe400078e0014 */
[----:B------:R-:W-:Y:S02]  /*552a0*/  IMAD.MOV.U32 R0, RZ, RZ, R21 ;  /* 0x000000ffff007224 */ /* 0x000fe400078e0015 */
[----:B------:R-:W-:-:S12]  /*552b0*/  IMAD.MOV.U32 R2, RZ, RZ, R22 ;  /* 0x000000ffff027224 */ /* 0x000fd800078e0016 */
[----:B------:R0:W-:Y:S04]  /*552c0*/  STL.64 [R1+0x80], R24 ;  /* 0x0000801801007387 */ /* 0x0001e80000100a00 */
[----:B------:R-:W-:Y:S04]  /*552d0*/  STL.64 [R1+0x88], R26 ;  /* 0x0000881a01007387 */ /* 0x000fe80000100a00 */
[----:B0-----:R-:W5:Y:S04]  /*552e0*/  LDL.LU.64 R24, [R1+0x6f18] ;  /* 0x006f180001187983 */ /* 0x001f680000300a00 */
[----:B------:R-:W3:Y:S04]  /*552f0*/  LDL.LU.64 R20, [R1+0xab0] ;  /* 0x000ab00001147983 */ /* 0x000ee80000300a00 */
[----:B------:R-:W3:Y:S04]  /*55300*/  LDL.LU.64 R22, [R1+0xab8] ;  /* 0x000ab80001167983 */ /* 0x000ee80000300a00 */
[----:B------:R-:W-:Y:S04]  /*55310*/  STL.64 [R1+0x6ee0], R10 ;  /* 0x006ee00a01007387 */ /* 0x000fe80000100a00 */
[----:B------:R2:W-:Y:S01]  /*55320*/  STL.64 [R1+0x6ed8], R8 ;  /* 0x006ed80801007387 */ /* 0x0005e20000100a00 */
[----:B----4-:R-:W-:-:S03]  /*55330*/  F2FP.F16.E5M2.UNPACK_B R29, R4 ;  /* 0x00000004ff1d723e */ /* 0x010fc600020004ff */
[----:B------:R-:W4:Y:S04]  /*55340*/  LDL.LU R4, [R1+0xe50] ;  /* 0x000e500001047983 */ /* 0x000f280000300800 */
[----:B--2---:R-:W-:Y:S01]  /*55350*/  HMMA.16816.F32 R8, R16, R28, R12 ;  /* 0x0000001c1008723c */ /* 0x004fe2000000180c */
[----:B------:R-:W2:Y:S04]  /*55360*/  LDL.LU.64 R12, [R1+0xbf0] ;  /* 0x000bf000010c7983 */ /* 0x000ea80000300a00 */
[----:B------:R-:W5:-:S15]  /*55370*/  LDL.LU.64 R14, [R1+0xbf8] ;  /* 0x000bf800010e7983 */ /* 0x000f5e0000300a00 */
[----:B------:R-:W-:-:S03]  /*55380*/  NOP ;  /* 0x0000000000007918 */ /* 0x000fc60000000000 */
[----:B------:R-:W-:Y:S04]  /*55390*/  STL.64 [R1+0x90], R8 ;  /* 0x0000900801007387 */ /* 0x000fe80000100a00 */
[----:B------:R-:W-:Y:S04]  /*553a0*/  STL.64 [R1+0x98], R10 ;  /* 0x0000980a01007387 */ /* 0x000fe80000100a00 */
[----:B-----5:R-:W-:Y:S04]  /*553b0*/  STL.64 [R1+0x6f00], R14 ;  /* 0x006f000e01007387 */ /* 0x020fe80000100a00 */
[----:B--2---:R0:W-:Y:S04]  /*553c0*/  STL.64 [R1+0x6ef8], R12 ;  /* 0x006ef80c01007387 */ /* 0x0041e80000100a00 */
[----:B0-----:R-:W2:Y:S04]  /*553d0*/  LDL.LU.64 R12, [R1+0xad0] ;  /* 0x000ad000010c7983 */ /* 0x001ea80000300a00 */
[----:B------:R-:W2:Y:S01]  /*553e0*/  LDL.LU.64 R14, [R1+0xad8] ;  /* 0x000ad800010e7983 */ /* 0x000ea20000300a00 */
[----:B------:R-:W-:-:S02]  /*553f0*/  F2FP.F16.E5M2.UNPACK_B R26, R25 ;  /* 0x00000019ff1a723e */ /* 0x000fc400020004ff */
[----:B------:R-:W-:Y:S01]  /*55400*/  F2FP.F16.E5M2.UNPACK_B R27, R5 ;  /* 0x00000005ff1b723e */ /* 0x000fe200020004ff */
[----:B------:R-:W5:Y:S01]  /*55410*/  LDL.LU.64 R8, [R1+0xc00] ;  /* 0x000c000001087983 */ /* 0x000f620000300a00 */
[----:B------:R-:W-:Y:S02]  /*55420*/  F2FP.F16.E5M2.UNPACK_B R24, R24 ;  /* 0x00000018ff18723e */ /* 0x000fe400020004ff */
[----:B---3--:R-:W-:Y:S01]  /*55430*/  F2FP.F16.E5M2.UNPACK_B R25, R6 ;  /* 0x00000006ff19723e */ /* 0x008fe200020004ff */
[----:B------:R-:W5:Y:S02]  /*55440*/  LDL.LU.64 R10, [R1+0xc08] ;  /* 0x000c0800010a7983 */ /* 0x000f640000300a00 */
[C---:B------:R-:W-:Y:S02]  /*55450*/  HMMA.16816.F32 R20, R16.reuse, R26, R20 ;  /* 0x0000001a1014723c */ /* 0x040fe40000001814 */
[----:B------:R-:W3:Y:S04]  /*55460*/  LDL.LU R5, [R1+0xe58] ;  /* 0x000e580001057983 */ /* 0x000ee80000300800 */
[----:B------:R0:W-:Y:S04]  /*55470*/  STL.64 [R1+0x6e80], R28 ;  /* 0x006e801c01007387 */ /* 0x0001e80000100a00 */
[----:B0-----:R-:W3:Y:S04]  /*55480*/  LDL.LU R29, [R1+0xe64] ;  /* 0x000e6400011d7983 */ /* 0x001ee80000300800 */
[----:B------:R-:W3:Y:S09]  /*55490*/  LDL.LU R6, [R1+0xe60] ;  /* 0x000e600001067983 */ /* 0x000ef20000300800 */
[----:B------:R-:W-:Y:S04]  /*554a0*/  STL.64 [R1+0xa0], R20 ;  /* 0x0000a01401007387 */ /* 0x000fe80000100a00 */
[----:B------:R0:W-:Y:S04]  /*554b0*/  STL.64 [R1+0xa8], R22 ;  /* 0x0000a81601007387 */ /* 0x0001e80000100a00 */
[----:B0-----:R-:W4:Y:S04]  /*554c0*/  LDL.LU.64 R22, [R1+0x6f10] ;  /* 0x006f100001167983 */ /* 0x001f280000300a00 */
[----:B------:R-:W5:Y:S01]  /*554d0*/  LDL.LU.64 R20, [R1+0x6f08] ;  /* 0x006f080001147983 */ /* 0x000f620000300a00 */
[----:B--2---:R-:W-:-:S15]  /*554e0*/  HMMA.16816.F32 R12, R16, R24, R12 ;  /* 0x00000018100c723c */ /* 0x004fde000000180c */
[----:B------:R-:W-:-:S08]  /*554f0*/  NOP ;  /* 0x0000000000007918 */ /* 0x000fd00000000000 */
[----:B------:R-:W-:Y:S04]  /*55500*/  STL.64 [R1+0xb0], R12 ;  /* 0x0000b00c01007387 */ /* 0x000fe80000100a00 */
[----:B------:R0:W-:Y:S04]  /*55510*/  STL.64 [R1+0xb8], R14 ;  /* 0x0000b80e01007387 */ /* 0x0001e80000100a00 */
[----:B0-----:R-:W2:Y:S04]  /*55520*/  LDL.LU.64 R14, [R1+0x6f00] ;  /* 0x006f0000010e7983 */ /* 0x001ea80000300a00 */
[----:B------:R-:W2:Y:S01]  /*55530*/  LDL.LU.64 R12, [R1+0x6ef8] ;  /* 0x006ef800010c7983 */ /* 0x000ea20000300a00 */
[----:B----4-:R-:W-:-:S02]  /*55540*/  F2FP.F16.E5M2.UNPACK_B R22, R22 ;  /* 0x00000016ff16723e */ /* 0x010fc400020004ff */
[----:B------:R-:W-:Y:S02]  /*55550*/  F2FP.F16.E5M2.UNPACK_B R23, R23 ;  /* 0x00000017ff17723e */ /* 0x000fe400020004ff */
[----:B-----5:R-:W-:Y:S02]  /*55560*/  F2FP.F16.E5M2.UNPACK_B R20, R20 ;  /* 0x00000014ff14723e */ /* 0x020fe400020004ff */
[----:B------:R-:W-:-:S07]  /*55570*/  F2FP.F16.E5M2.UNPACK_B R21, R21 ;  /* 0x00000015ff15723e */ /* 0x000fce00020004ff */
[C---:B------:R-:W-:Y:S01]  /*55580*/  HMMA.16816.F32 R8, R16.reuse, R20, R8 ;  /* 0x000000141008723c */ /* 0x040fe20000001808 */
[----:B------:R0:W-:Y:S04]  /*55590*/  STL.64 [R1+0x6e50], R26 ;  /* 0x006e501a01007387 */ /* 0x0001e80000100a00 */
[----:B0-----:R-:W4:Y:S04]  /*555a0*/  LDL.LU R26, [R1+0xe54] ;  /* 0x000e5400011a7983 */ /* 0x001f280000300800 */
[----:B------:R-:W3:Y:S04]  /*555b0*/  LDL.LU R27, [R1+0xe5c] ;  /* 0x000e5c00011b7983 */ /* 0x000ee80000300800 */
[----:B------:R-:W-:Y:S01]  /*555c0*/  STL.64 [R1+0x6e48], R24 ;  /* 0x006e481801007387 */ /* 0x000fe20000100a00 */
[----:B--2---:R-:W-:-:S15]  /*555d0*/  HMMA.16816.F32 R12, R16, R22, R12 ;  /* 0x00000016100c723c */ /* 0x004fde000000180c */
[----:B------:R-:W-:-:S08]  /*555e0*/  NOP ;  /* 0x0000000000007918 */ /* 0x000fd00000000000 */
[----:B------:R-:W-:Y:S04]  /*555f0*/  STL.64 [R1+0xc0], R12 ;  /* 0x0000c00c01007387 */ /* 0x000fe80000100a00 */
[----:B------:R0:W-:Y:S04]  /*55600*/  STL.64 [R1+0xc8], R14 ;  /* 0x0000c80e01007387 */ /* 0x0001e80000100a00 */
[----:B0-----:R-:W2:Y:S04]  /*55610*/  LDL.LU R14, [R1+0x6ef0] ;  /* 0x006ef000010e7983 */ /* 0x001ea80000300800 */
[----:B------:R-:W5:Y:S04]  /*55620*/  LDL.LU.64 R12, [R1+0x6ee8] ;  /* 0x006ee800010c7983 */ /* 0x000f680000300a00 */
[----:B------:R-:W-:Y:S01]  /*55630*/  STL.64 [R1+0xd0], R8 ;  /* 0x0000d00801007387 */ /* 0x000fe20000100a00 */
[----:B------:R-:W-:-:S03]  /*55640*/  F2FP.F16.E5M2.UNPACK_B R15, R7 ;  /* 0x00000007ff0f723e */ /* 0x000fc600020004ff */
[----:B------:R0:W-:Y:S04]  /*55650*/  STL.64 [R1+0xd8], R10 ;  /* 0x0000d80a01007387 */ /* 0x0001e80000100a00 */
[----:B0-----:R-:W4:Y:S04]  /*55660*/  LDL.LU.64 R10, [R1+0x6ee0] ;  /* 0x006ee000010a7983 */ /* 0x001f280000300a00 */
[----:B------:R-:W3:Y:S04]  /*55670*/  LDL.LU.64 R8, [R1+0x6ed8] ;  /* 0x006ed80001087983 */ /* 0x000ee80000300a00 */
[----:B------:R-:W5:Y:S04]  /*55680*/  LDL.LU R28, [R1+0xe6c] ;  /* 0x000e6c00011c7983 */ /* 0x000f680000300800 */
[----:B------:R-:W5:Y:S04]  /*55690*/  LDL.LU R7, [R1+0xe68] ;  /* 0x000e680001077983 */ /* 0x000f680000300800 */
[----:B------:R-:W-:Y:S04]  /*556a0*/  STL.64 [R1+0x6e30], R22 ;  /* 0x006e301601007387 */ /* 0x000fe80000100a00 */
[----:B------:R0:W-:Y:S04]  /*556b0*/  STL.64 [R1+0x6e28], R20 ;  /* 0x006e281401007387 */ /* 0x0001e80000100a00 */
[----:B0-----:R-:W4:Y:S04]  /*556c0*/  LDL.LU.64 R20, [R1+0xcf0] ;  /* 0x000cf00001147983 */ /* 0x001f280000300a00 */
[----:B------:R-:W4:Y:S01]  /*556d0*/  LDL.LU.64 R22, [R1+0xcf8] ;  /* 0x000cf80001167983 */ /* 0x000f220000300a00 */
[----:B--2---:R-:W-:-:S07]  /*556e0*/  F2FP.F16.E5M2.UNPACK_B R14, R14 ;  /* 0x0000000eff0e723e */ /* 0x004fce00020004ff */
[----:B----4-:R-:W-:-:S15]  /*556f0*/  HMMA.16816.F32 R20, R16, R14, R20 ;  /* 0x0000000e1014723c */ /* 0x010fde0000001814 */
[----:B------:R-:W-:-:S08]  /*55700*/  NOP ;  /* 0x0000000000007918 */ /* 0x000fd00000000000 */
[----:B------:R0:W-:Y:S04]  /*55710*/  STL.64 [R1+0xe0], R20 ;  /* 0x0000e01401007387 */ /* 0x0001e80000100a00 */
[----:B------:R3:W-:Y:S01]  /*55720*/  STL.64 [R1+0xe8], R22 ;  /* 0x0000e81601007387 */ /* 0x0007e20000100a00 */
[----:B0-----:R-:W-:Y:S02]  /*55730*/  IMAD.MOV.U32 R20, RZ, RZ, R2 ;  /* 0x000000ffff147224 */ /* 0x001fe400078e0002 */
[----:B---3--:R-:W-:Y:S02]  /*55740*/  IMAD.MOV.U32 R22, RZ, RZ, R9 ;  /* 0x000000ffff167224 */ /* 0x008fe400078e0009 */
[----:B------:R-:W2:Y:S01]  /*55750*/  LDL.LU R9, [R1+0x6ed4] ;  /* 0x006ed40001097983 */ /* 0x000ea20000300800 */
[----:B------:R-:W-:-:S03]  /*55760*/  IMAD.MOV.U32 R23, RZ, RZ, R0 ;  /* 0x000000ffff177224 */ /* 0x000fc600078e0000 */
[----:B------:R-:W3:Y:S04]  /*55770*/  LDL.LU R0, [R1+0x6ed0] ;  /* 0x006ed00001007983 */ /* 0x000ee80000300800 */
[----:B------:R-:W4:Y:S01]  /*55780*/  LDL.LU R2, [R1+0x6ecc] ;  /* 0x006ecc0001027983 */ /* 0x000f220000300800 */
[----:B------:R-:W-:Y:S02]  /*55790*/  IMAD.MOV.U32 R21, RZ, RZ, R10 ;  /* 0x000000ffff157224 */ /* 0x000fe400078e000a */
[----:B------:R-:W-:Y:S01]  /*557a0*/  IMAD R4, R4, 0x100, R26 ;  /* 0x0000010004047824 */ /* 0x000fe200078e021a */
[----:B------:R-:W5:Y:S01]  /*557b0*/  LDL.LU R10, [R1+0x6ec8] ;  /* 0x006ec800010a7983 */ /* 0x000f620000300800 */
[----:B------:R-:W-:Y:S02]  /*557c0*/  IMAD R5, R5, 0x100, R27 ;  /* 0x0000010005057824 */ /* 0x000fe400078e021b */
[----:B------:R-:W-:Y:S01]  /*557d0*/  IMAD.MOV.U32 R26, RZ, RZ, R11 ;  /* 0x000000ffff1a7224 */ /* 0x000fe200078e000b */
[----:B------:R-:W-:Y:S01]  /*557e0*/  STL.64 [R1+0x6e60], R22 ;  /* 0x006e601601007387 */ /* 0x000fe20000100a00 */
[----:B------:R-:W-:-:S03]  /*557f0*/  IMAD.MOV.U32 R27, RZ, RZ, R8 ;  /* 0x000000ffff1b7224 */ /* 0x000fc600078e0008 */
[----:B------:R-:W-:Y:S01]  /*55800*/  STL.64 [R1+0x6e58], R20 ;  /* 0x006e581401007387 */ /* 0x000fe20000100a00 */
[----:B------:R-:W-:-:S03]  /*55810*/  IMAD.MOV.U32 R25, RZ, RZ, R3 ;  /* 0x000000ffff197224 */ /* 0x000fc600078e0003 */
[----:B------:R-:W5:Y:S04]  /*55820*/  LDL.LU R11, [R1+0x6ec4] ;  /* 0x006ec400010b7983 */ /* 0x000f680000300800 */
[----:B------:R-:W5:Y:S04]  /*55830*/  LDL.LU R8, [R1+0x6ec0] ;  /* 0x006ec00001087983 */ /* 0x000f680000300800 */
[----:B------:R3:W-:Y:S01]  /*55840*/  STL.64 [R1+0x6e68], R26 ;  /* 0x006e681a01007387 */ /* 0x0007e20000100a00 */
[----:B--2---:R-:W-:-:S03]  /*55850*/  IMAD.MOV.U32 R24, RZ, RZ, R9 ;  /* 0x000000ffff187224 */ /* 0x004fc600078e0009 */
[----:B------:R-:W2:Y:S01]  /*55860*/  LDL.LU R9, [R1+0x6ebc] ;  /* 0x006ebc0001097983 */ /* 0x000ea20000300800 */
[----:B---3--:R-:W-:-:S03]  /*55870*/  IMAD.MOV.U32 R27, RZ, RZ, R0 ;  /* 0x000000ffff1b7224 */ /* 0x008fc600078e0000 */
[----:B------:R-:W3:Y:S01]  /*55880*/  LDL.LU R3, [R1+0x6eb8] ;  /* 0x006eb80001037983 */ /* 0x000ee20000300800 */
[----:B----4-:R-:W-:-:S03]  /*55890*/  IMAD.MOV.U32 R26, RZ, RZ, R2 ;  /* 0x000000ffff1a7224 */ /* 0x010fc600078e0002 */
[----:B------:R-:W4:Y:S04]  /*558a0*/  LDL.LU.64 R20, [R1+0xe40] ;  /* 0x000e400001147983 */ /* 0x000f280000300a00 */
[----:B------:R-:W4:Y:S04]  /*558b0*/  LDL.LU.64 R22, [R1+0xe48] ;  /* 0x000e480001167983 */ /* 0x000f280000300a00 */
[----:B------:R-:W3:Y:S04]  /*558c0*/  LDL R2, [R1+0xbc0] ;  /* 0x000bc00001027983 */ /* 0x000ee80000100800 */
[----:B------:R-:W-:Y:S04]  /*558d0*/  STL.64 [R1+0x6e90], R26 ;  /* 0x006e901a01007387 */ /* 0x000fe80000100a00 */
[----:B------:R0:W-:Y:S04]  /*558e0*/  STL.64 [R1+0x6e88], R24 ;  /* 0x006e881801007387 */ /* 0x0001e80000100a00 */
[----:B0-----:R-:W2:Y:S04]  /*558f0*/  LDL.LU.64 R24, [R1+0xd10] ;  /* 0x000d100001187983 */ /* 0x001ea80000300a00 */
[----:B------:R-:W2:Y:S01]  /*55900*/  LDL.LU.64 R26, [R1+0xd18] ;  /* 0x000d1800011a7983 */ /* 0x000ea20000300a00 */
[----:B-----5:R-:W-:-:S02]  /*55910*/  F2FP.F16.E5M2.UNPACK_B R12, R12 ;  /* 0x0000000cff0c723e */ /* 0x020fc400020004ff */
[----:B------:R-:W-:Y:S01]  /*55920*/  F2FP.F16.E5M2.UNPACK_B R13, R13 ;  /* 0x0000000dff0d723e */ /* 0x000fe200020004ff */
[----:B------:R-:W-:Y:S01]  /*55930*/  IMAD R6, R6, 0x100, R29 ;  /* 0x0000010006067824 */ /* 0x000fe200078e021d */
[----:B------:R-:W5:Y:S04]  /*55940*/  LDL R0, [R1+0xbd4] ;  /* 0x000bd40001007983 */ /* 0x000f680000100800 */
[----:B------:R-:W5:Y:S01]  /*55950*/  LDL R29, [R1+0xbd0] ;  /* 0x000bd000011d7983 */ /* 0x000f620000100800 */
[----:B--2---:R-:W-:-:S15]  /*55960*/  HMMA.16816.F32 R24, R16, R12, R24 ;  /* 0x0000000c1018723c */ /* 0x004fde0000001818 */
[----:B------:R-:W-:-:S08]  /*55970*/  NOP ;  /* 0x0000000000007918 */ /* 0x000fd00000000000 */
[----:B------:R0:W-:Y:S04]  /*55980*/  STL.64 [R1+0xf0], R24 ;  /* 0x0000f01801007387 */ /* 0x0001e80000100a00 */
[----:B------:R1:W-:Y:S04]  /*55990*/  STL.64 [R1+0xf8], R26 ;  /* 0x0000f81a01007387 */ /* 0x0003e80000100a00 */
[----:B------:R-:W-:Y:S04]  /*559a0*/  STL.64 [R1+0x6e10], R14 ;  /* 0x006e100e01007387 */ /* 0x000fe80000100a00 */
[----:B------:R4:W-:Y:S04]  /*559b0*/  STL.64 [R1+0x6e08], R12 ;  /* 0x006e080c01007387 */ /* 0x0009e80000100a00 */
[----:B0-----:R-:W2:Y:S04]  /*559c0*/  LDL.LU.64 R24, [R1+0xce0] ;  /* 0x000ce00001187983 */ /* 0x001ea80000300a00 */
[----:B-1----:R-:W3:Y:S01]  /*559d0*/  LDL.LU.64 R26, [R1+0xce8] ;  /* 0x000ce800011a7983 */ /* 0x002ee20000300a00 */
[----:B------:R-:W-:-:S02]  /*559e0*/  F2FP.F16.E5M2.UNPACK_B R10, R10 ;  /* 0x0000000aff0a723e */ /* 0x000fc400020004ff */
[----:B------:R-:W-:-:S07]  /*559f0*/  F2FP.F16.E5M2.UNPACK_B R11, R11 ;  /* 0x0000000bff0b723e */ /* 0x000fce00020004ff */
[----:B----4-:R-:W-:-:S15]  /*55a00*/  HMMA.16816.F32 R12, R16, R10, R20 ;  /* 0x0000000a100c723c */ /* 0x010fde0000001814 */
[----:B------:R-:W-:-:S08]  /*55a10*/  NOP ;  /* 0x0000000000007918 */ /* 0x000fd00000000000 */
[----:B------:R-:W-:Y:S04]  /*55a20*/  STL.64 [R1+0x100], R12 ;  /* 0x0001000c01007387 */ /* 0x000fe80000100a00 */
[----:B------:R-:W-:Y:S04]  /*55a30*/  STL.64 [R1+0x108], R14 ;  /* 0x0001080e01007387 */ /* 0x000fe80000100a00 */
[----:B---3--:R-:W-:Y:S04]  /*55a40*/  STL.64 [R1+0x6ea0], R26 ;  /* 0x006ea01a01007387 */ /* 0x008fe80000100a00 */
[----:B--2---:R0:W-:Y:S04]  /*55a50*/  STL.64 [R1+0x6e98], R24 ;  /* 0x006e981801007387 */ /* 0x0041e80000100a00 */
[----:B0-----:R-:W2:Y:S04]  /*55a60*/  LDL.LU.64 R24, [R1+0xd00] ;  /* 0x000d000001187983 */ /* 0x001ea80000300a00 */
[----:B------:R-:W3:Y:S01]  /*55a70*/  LDL.LU.64 R26, [R1+0xd08] ;  /* 0x000d0800011a7983 */ /* 0x000ee20000300a00 */
[----:B------:R-:W-:-:S02]  /*55a80*/  F2FP.F16.E5M2.UNPACK_B R8, R8 ;  /* 0x00000008ff08723e */ /* 0x000fc400020004ff */
[----:B------:R-:W-:Y:S01]  /*55a90*/  F2FP.F16.E5M2.UNPACK_B R9, R9 ;  /* 0x00000009ff09723e */ /* 0x000fe200020004ff */
[----:B---3--:R-:W-:Y:S04]  /*55aa0*/  STL.64 [R1+0x6eb0], R26 ;  /* 0x006eb01a01007387 */ /* 0x008fe80000100a00 */
[----:B--2---:R0:W-:Y:S04]  /*55ab0*/  STL.64 [R1+0x6ea8], R24 ;  /* 0x006ea81801007387 */ /* 0x0041e80000100a00 */
[----:B0-----:R-:W2:Y:S04]  /*55ac0*/  LDL.LU.64 R24, [R1+0xd20] ;  /* 0x000d200001187983 */ /* 0x001ea80000300a00 */
[----:B------:R-:W2:Y:S04]  /*55ad0*/  LDL.LU.64 R26, [R1+0xd28] ;  /* 0x000d2800011a7983 */ /* 0x000ea80000300a00 */
[----:B------:R-:W3:Y:S04]  /*55ae0*/  LDL.LU.64 R20, [R1+0xcb0] ;  /* 0x000cb00001147983 */ /* 0x000ee80000300a00 */
[----:B------:R-:W4:Y:S01]  /*55af0*/  LDL.LU.64 R22, [R1+0xcb8] ;  /* 0x000cb80001167983 */ /* 0x000f220000300a00 */
[----:B--2---:R-:W-:Y:S03]  /*55b00*/  HMMA.16816.F32 R24, R16, R8, R24 ;  /* 0x000000081018723c */ /* 0x004fe60000001818 */
[----:B----4-:R-:W-:Y:S04]  /*55b10*/  STL.64 [R1+0x6e78], R22 ;  /* 0x006e781601007387 */ /* 0x010fe80000100a00 */
[----:B---3--:R0:W-:Y:S04]  /*55b20*/  STL.64 [R1+0x6e70], R20 ;  /* 0x006e701401007387 */ /* 0x0081e80000100a00 */
[----:B0-----:R-:W2:Y:S04]  /*55b30*/  LDL.LU.64 R20, [R1+0xcc0] ;  /* 0x000cc00001147983 */ /* 0x001ea80000300a00 */
[----:B------:R-:W2:Y:S04]  /*55b40*/  LDL.LU.64 R22, [R1+0xcc8] ;  /* 0x000cc80001167983 */ /* 0x000ea80000300a00 */
[----:B------:R-:W3:Y:S04]  /*55b50*/  LDL.LU.64 R12, [R1+0xc90] ;  /* 0x000c9000010c7983 */ /* 0x000ee80000300a00 */
[----:B------:R-:W3:Y:S04]  /*55b60*/  LDL.LU.64 R14, [R1+0xc98] ;  /* 0x000c9800010e7983 */ /* 0x000ee80000300a00 */
[----:B------:R-:W-:Y:S04]  /*55b70*/  STL.64 [R1+0x2f0], R24 ;  /* 0x0002f01801007387 */ /* 0x000fe80000100a00 */
[----:B------:R0:W-:Y:S04]  /*55b80*/  STL.64 [R1+0x2f8], R26 ;  /* 0x0002f81a01007387 */ /* 0x0001e80000100a00 */
[----:B0-----:R-:W4:Y:S04]  /*55b90*/  LDL.LU.64 R26, [R1+0x6eb0] ;  /* 0x006eb000011a7983 */ /* 0x001f280000300a00 */
[----:B------:R-:W4:Y:S01]  /*55ba0*/  LDL.LU.64 R24, [R1+0x6ea8] ;  /* 0x006ea80001187983 */ /* 0x000f220000300a00 */
[----:B------:R-:W-:-:S02]  /*55bb0*/  F2FP.F16.E5M2.UNPACK_B R2, R2 ;  /* 0x00000002ff02723e */ /* 0x000fc400020004ff */
[----:B------:R-:W-:Y:S01]  /*55bc0*/  F2FP.F16.E5M2.UNPACK_B R3, R3 ;  /* 0x00000003ff03723e */ /* 0x000fe200020004ff */
[----:B------:R-:W-:Y:S01]  /*55bd0*/  IMAD R7, R7, 0x100, R28 ;  /* 0x0000010007077824 */ /* 0x000fe200078e021c */
[----:B-----5:R-:W-:Y:S02]  /*55be0*/  F2FP.F16.E5M2.UNPACK_B R28, R29 ;  /* 0x0000001dff1c723e */ /* 0x020fe400020004ff */
[----:B------:R-:W-:Y:S01]  /*55bf0*/  F2FP.F16.E5M2.UNPACK_B R29, R0 ;  /* 0x00000000ff1d723e */ /* 0x000fe200020004ff */
[----:B------:R-:W-:Y:S04]  /*55c00*/  STL.64 [R1+0x6df0], R10 ;  /* 0x006df00a01007387 */ /* 0x000fe80000100a00 */
[----:B------:R-:W-:Y:S04]  /*55c10*/  STL [R1+0x28], R28 ;  /* 0x0000281c01007387 */ /* 0x000fe80000100800 */
[----:B------:R0:W-:Y:S04]  /*55c20*/  STL.64 [R1+0x6de8], R8 ;  /* 0x006de80801007387 */ /* 0x0001e80000100a00 */
[----:B------:R-:W-:Y:S04]  /*55c30*/  STL [R1+0x2c], R29 ;  /* 0x00002c1d01007387 */ /* 0x000fe80000100800 */
[----:B0-----:R-:W5:Y:S04]  /*55c40*/  LDL.LU.64 R8, [R1+0xca0] ;  /* 0x000ca00001087983 */ /* 0x001f680000300a00 */
[----:B------:R-:W5:Y:S01]  /*55c50*/  LDL.LU.64 R10, [R1+0xca8] ;  /* 0x000ca800010a7983 */ /* 0x000f620000300a00 */
[----:B----4-:R-:W-:-:S15]  /*55c60*/  HMMA.16816.F32 R24, R16, R2, R24 ;  /* 0x000000021018723c */ /* 0x010fde0000001818 */
[----:B------:R-:W-:-:S08]  /*55c70*/  NOP ;  /* 0x0000000000007918 */ /* 0x000fd00000000000 */
[----:B------:R-:W-:Y:S04]  /*55c80*/  STL.64 [R1+0x2e0], R24 ;  /* 0x0002e01801007387 */ /* 0x000fe80000100a00 */
[----:B------:R0:W-:Y:S04]  /*55c90*/  STL.64 [R1+0x2e8], R26 ;  /* 0x0002e81a01007387 */ /* 0x0001e80000100a00 */
[----:B0-----:R-:W4:Y:S04]  /*55ca0*/  LDL.LU.64 R26, [R1+0x6ea0] ;  /* 0x006ea000011a7983 */ /* 0x001f280000300a00 */
[----:B------:R-:W4:Y:S02]  /*55cb0*/  LDL.LU.64 R24, [R1+0x6e98] ;  /* 0x006e980001187983 */ /* 0x000f240000300a00 */
[----:B----4-:R-:W-:Y:S02]  /*55cc0*/  HMMA.16816.F32 R16, R16, R28, R24 ;  /* 0x0000001c1010723c */ /* 0x010fe40000001818 */
[----:B------:R-:W4:Y:S04]  /*55cd0*/  LDL.LU.64 R26, [R1+0x6e90] ;  /* 0x006e9000011a7983 */ /* 0x000f280000300a00 */
[----:B------:R-:W2:Y:S04]  /*55ce0*/  LDL.LU.64 R24, [R1+0x6e88] ;  /* 0x006e880001187983 */ /* 0x000ea80000300a00 */
[----:B------:R-:W5:-:S13]  /*55cf0*/  LDL.LU.64 R28, [R1+0x6e80] ;  /* 0x006e8000011c7983 */ /* 0x000f5a0000300a00 */
[----:B------:R0:W-:Y:S04]  /*55d00*/  STL.64 [R1+0x2b0], R16 ;  /* 0x0002b01001007387 */ /* 0x0001e80000100a00 */
[----:B------:R1:W-:Y:S04]  /*55d10*/  STL.64 [R1+0x2b8], R18 ;  /* 0x0002b81201007387 */ /* 0x0003e80000100a00 */
[----:B0-----:R-:W4:Y:S04]  /*55d20*/  LDL.LU.64 R16, [R1+0xcd0] ;  /* 0x000cd00001107983 */ /* 0x001f280000300a00 */
[----:B-1----:R-:W4:Y:S01]  /*55d30*/  LDL.LU.64 R18, [R1+0xcd8] ;  /* 0x000cd80001127983 */ /* 0x002f220000300a00 */
[----:B------:R-:W-:-:S02]  /*55d40*/  F2FP.F16.E5M2.UNPACK_B R4, R4 ;  /* 0x00000004ff04723e */ /* 0x000fc400020004ff */
[----:B------:R-:W-:Y:S02]  /*55d50*/  F2FP.F16.E5M2.UNPACK_B R5, R5 ;  /* 0x00000005ff05723e */ /* 0x000fe400020004ff */
[----:B------:R-:W-:Y:S02]  /*55d60*/  F2FP.F16.E5M2.UNPACK_B R6, R6 ;  /* 0x00000006ff06723e */ /* 0x000fe400020004ff */
[----:B------:R-:W-:-:S07]  /*55d70*/  F2FP.F16.E5M2.UNPACK_B R7, R7 ;  /* 0x00000007ff07723e */ /* 0x000fce00020004ff */
[C---:B----4-:R-:W-:Y:S06]  /*55d80*/  HMMA.16816.F32 R16, R4.reuse, R26, R16 ;  /* 0x0000001a0410723c */ /* 0x050fec0000001810 */
[----:B--2---:R-:W-:-:S15]  /*55d90*/  HMMA.16816.F32 R24, R4, R24, R20 ;  /* 0x000000180418723c */ /* 0x004fde0000001814 */
[----:B------:R-:W-:-:S02]  /*55da0*/  NOP ;  /* 0x0000000000007918 */ /* 0x000fc40000000000 */
[----:B------:R0:W-:Y:S04]  /*55db0*/  STL.64 [R1+0x2a0], R16 ;  /* 0x0002a01001007387 */ /* 0x0001e80000100a00 */
[----:B------:R-:W-:Y:S04]  /*55dc0*/  STL.64 [R1+0x2a8], R18 ;  /* 0x0002a81201007387 */ /* 0x000fe80000100a00 */
[----:B0-----:R-:W2:Y:S04]  /*55dd0*/  LDL.LU R16, [R1+0xf44] ;  /* 0x000f440001107983 */ /* 0x001ea80000300800 */
[----:B------:R-:W4:Y:S04]  /*55de0*/  LDL.LU.64 R22, [R1+0x6e78] ;  /* 0x006e780001167983 */ /* 0x000f280000300a00 */
[----:B------:R-:W4:Y:S04]  /*55df0*/  LDL.LU.64 R20, [R1+0x6e70] ;  /* 0x006e700001147983 */ /* 0x000f280000300a00 */
[----:B------:R-:W-:Y:S04]  /*55e00*/  STL.64 [R1+0x290], R24 ;  /* 0x0002901801007387 */ /* 0x000fe80000100a00 */
[----:B------:R0:W-:Y:S04]  /*55e10*/  STL.64 [R1+0x298], R26 ;  /* 0x0002981a01007387 */ /* 0x0001e80000100a00 */
[----:B0-----:R-:W4:Y:S02]  /*55e20*/  LDL.LU.64 R26, [R1+0x6e68] ;  /* 0x006e6800011a7983 */ /* 0x001f240000300a00 */
[----:B----4-:R-:W-:Y:S02]  /*55e30*/  HMMA.16816.F32 R24, R4, R26, R20 ;  /* 0x0000001a0418723c */ /* 0x010fe40000001814 */
[----:B------:R-:W3:Y:S04]  /*55e40*/  LDL.LU.64 R22, [R1+0x6e60] ;  /* 0x006e600001167983 */ /* 0x000ee80000300a00 */
[----:B------:R-:W5:-:S15]  /*55e50*/  LDL.LU.64 R20, [R1+0x6e58] ;  /* 0x006e580001147983 */ /* 0x000f5e0000300a00 */
[----:B------:R-:W-:-:S02]  /*55e60*/  NOP ;  /* 0x0000000000007918 */ /* 0x000fc40000000000 */
[----:B------:R-:W-:Y:S04]  /*55e70*/  STL.64 [R1+0x280], R24 ;  /* 0x0002801801007387 */ /* 0x000fe80000100a00 */
[----:B------:R0:W-:Y:S04]  /*55e80*/  STL.64 [R1+0x288], R26 ;  /* 0x0002881a01007387 */ /* 0x0001e80000100a00 */
[----:B0-----:R-:W4:Y:S04]  /*55e90*/  LDL.LU.64 R26, [R1+0x6e50] ;  /* 0x006e5000011a7983 */ /* 0x001f280000300a00 */
[----:B------:R-:W2:Y:S01]  /*55ea0*/  LDL.LU.64 R24, [R1+0x6e48] ;  /* 0x006e480001187983 */ /* 0x000ea20000300a00 */
[C---:B---3--:R-:W-:Y:S06]  /*55eb0*/  HMMA.16816.F32 R12, R4.reuse, R22, R12 ;  /* 0x00000016040c723c */ /* 0x048fec000000180c */
[----:B-----5:R-:W-:-:S15]  /*55ec0*/  HMMA.16816.F32 R8, R4, R20, R8 ;  /* 0x000000140408723c */ /* 0x020fde0000001808 */
[----:B------:R-:W-:-:S08]  /*55ed0*/  NOP ;  /* 0x0000000000007918 */ /* 0x000fd00000000000 */
[----:B------:R0:W-:Y:S04]  /*55ee0*/  STL.64 [R1+0x270], R8 ;  /* 0x0002700801007387 */ /* 0x0001e80000100a00 */
[----:B------:R1:W-:Y:S04]  /*55ef0*/  STL.64 [R1+0x278], R10 ;  /* 0x0002780a01007387 */ /* 0x0003e80000100a00 */
[----:B0-----:R-:W3:Y:S04]  /*55f00*/  LDL.LU.64 R8, [R1+0xc80] ;  /* 0x000c800001087983 */ /* 0x001ee80000300a00 */
[----:B-1----:R-:W3:Y:S04]  /*55f10*/  LDL.LU.64 R10, [R1+0xc88] ;  /* 0x000c8800010a7983 */ /* 0x002ee80000300a00 */
[----:B------:R-:W-:Y:S04]  /*55f20*/  STL.64 [R1+0x260], R12 ;  /* 0x0002600c01007387 */ /* 0x000fe80000100a00 */
[----:B------:R-:W-:Y:S04]  /*55f30*/  STL.64 [R1+0x268], R14 ;  /* 0x0002680e01007387 */ /* 0x000fe80000100a00 */
[----:B------:R-:W5:Y:S04]  /*55f40*/  LDL.LU.64 R20, [R1+0xc60] ;  /* 0x000c600001147983 */ /* 0x000f680000300a00 */
[----:B------:R-:W4:Y:S04]  /*55f50*/  LDL.LU.64 R22, [R1+0xc68] ;  /* 0x000c680001167983 */ /* 0x000f280000300a00 */
[----:B----4-:R-:W-:Y:S04]  /*55f60*/  STL.64 [R1+0x6e40], R22 ;  /* 0x006e401601007387 */ /* 0x010fe80000100a00 */
[----:B-----5:R0:W-:Y:S04]  /*55f70*/  STL.64 [R1+0x6e38], R20 ;  /* 0x006e381401007387 */ /* 0x0201e80000100a00 */
[----:B0-----:R-:W4:Y:S04]  /*55f80*/  LDL.LU.64 R20, [R1+0xc70] ;  /* 0x000c700001147983 */ /* 0x001f280000300a00 */
[----:B------:R-:W4:Y:S04]  /*55f90*/  LDL.LU.64 R22, [R1+0xc78] ;  /* 0x000c780001167983 */ /* 0x000f280000300a00 */
[----:B------:R-:W5:Y:S04]  /*55fa0*/  LDL.LU.64 R12, [R1+0xc40] ;  /* 0x000c4000010c7983 */ /* 0x000f680000300a00 */
[----:B------:R-:W2:Y:S01]  /*55fb0*/  LDL.LU.64 R14, [R1+0xc48] ;  /* 0x000c4800010e7983 */ /* 0x000ea20000300a00 */
[C---:B---3--:R-:W-:Y:S03]  /*55fc0*/  HMMA.16816.F32 R8, R4.reuse, R28, R8 ;  /* 0x0000001c0408723c */ /* 0x048fe60000001808 */
[----:B--2---:R-:W-:Y:S04]  /*55fd0*/  STL.64 [R1+0x6e20], R14 ;  /* 0x006e200e01007387 */ /* 0x004fe80000100a00 */
[----:B-----5:R0:W-:Y:S04]  /*55fe0*/  STL.64 [R1+0x6e18], R12 ;  /* 0x006e180c01007387 */ /* 0x0201e80000100a00 */
[----:B0-----:R-:W2:Y:S04]  /*55ff0*/  LDL.LU.64 R12, [R1+0xc50] ;  /* 0x000c5000010c7983 */ /* 0x001ea80000300a00 */
[----:B------:R-:W2:Y:S04]  /*56000*/  LDL.LU.64 R14, [R1+0xc58] ;  /* 0x000c5800010e7983 */ /* 0x000ea80000300a00 */
[----:B------:R-:W3:Y:S04]  /*56010*/  LDL.LU R17, [R1+0xf58] ;  /* 0x000f580001117983 */ /* 0x000ee80000300800 */
[----:B------:R-:W5:Y:S04]  /*56020*/  LDL.LU R18, [R1+0xf70] ;  /* 0x000f700001127983 */ /* 0x000f680000300800 */
[----:B------:R-:W5:Y:S01]  /*56030*/  LDL.LU R19, [R1+0xf8c] ;  /* 0x000f8c0001137983 */ /* 0x000f620000300800 */
[C---:B----4-:R-:W-:Y:S03]  /*56040*/  HMMA.16816.F32 R20, R4.reuse, R26, R20 ;  /* 0x0000001a0414723c */ /* 0x050fe60000001814 */
[----:B-----5:R-:W-:Y:S04]  /*56050*/  STL.64 [R1+0x6e00], R18 ;  /* 0x006e001201007387 */ /* 0x020fe80000100a00 */
[----:B---3--:R0:W-:Y:S04]  /*56060*/  STL.64 [R1+0x6df8], R16 ;  /* 0x006df81001007387 */ /* 0x0081e80000100a00 */
[----:B------:R-:W3:Y:S04]  /*56070*/  LDL.LU R0, [R1+0xf84] ;  /* 0x000f840001007983 */ /* 0x000ee80000300800 */
[----:B0-----:R-:W4:Y:S04]  /*56080*/  LDL.LU.64 R16, [R1+0xc30] ;  /* 0x000c300001107983 */ /* 0x001f280000300a00 */
[----:B------:R-:W4:Y:S04]  /*56090*/  LDL.LU.64 R18, [R1+0xc38] ;  /* 0x000c380001127983 */ /* 0x000f280000300a00 */
[----:B------:R0:W-:Y:S04]  /*560a0*/  STL.64 [R1+0x250], R8 ;  /* 0x0002500801007387 */ /* 0x0001e80000100a00 */
[----:B------:R1:W-:Y:S04]  /*560b0*/  STL.64 [R1+0x258], R10 ;  /* 0x0002580a01007387 */ /* 0x0003e80000100a00 */
[----:B0-----:R-:W5:Y:S04]  /*560c0*/  LDL.LU.64 R8, [R1+0xc20] ;  /* 0x000c200001087983 */ /* 0x001f680000300a00 */
[----:B-1----:R-:W5:Y:S04]  /*560d0*/  LDL.LU.64 R10, [R1+0xc28] ;  /* 0x000c2800010a7983 */ /* 0x002f680000300a00 */
[----:B------:R0:W-:Y:S04]  /*560e0*/  STL.64 [R1+0x6d98], R28 ;  /* 0x006d981c01007387 */ /* 0x0001e80000100a00 */
[----:B0-----:R-:W3:Y:S04]  /*560f0*/  LDL.LU R28, [R1+0xf5c] ;  /* 0x000f5c00011c7983 */ /* 0x001ee80000300800 */
[----:B------:R-:W3:Y:S04]  /*56100*/  LDL.LU R29, [R1+0xf78] ;  /* 0x000f7800011d7983 */ /* 0x000ee80000300800 */
[----:B------:R-:W-:Y:S04]  /*56110*/  STL.64 [R1+0x240], R20 ;  /* 0x0002401401007387 */ /* 0x000fe80000100a00 */
[----:B------:R0:W-:Y:S04]  /*56120*/  STL.64 [R1+0x248], R22 ;  /* 0x0002481601007387 */ /* 0x0001e80000100a00 */
[----:B0-----:R-:W2:Y:S04]  /*56130*/  LDL.LU.64 R22, [R1+0x6e40] ;  /* 0x006e400001167983 */ /* 0x001ea80000300a00 */
[----:B------:R-:W2:Y:S02]  /*56140*/  LDL.LU.64 R20, [R1+0x6e38] ;  /* 0x006e380001147983 */ /* 0x000ea40000300a00 */
[----:B--2---:R-:W-:-:S15]  /*56150*/  HMMA.16816.F32 R20, R4, R24, R20 ;  /* 0x000000180414723c */ /* 0x004fde0000001814 */
[----:B------:R-:W-:-:S08]  /*56160*/  NOP ;  /* 0x0000000000007918 */ /* 0x000fd00000000000 */
[----:B------:R-:W-:Y:S04]  /*56170*/  STL.64 [R1+0x230], R20 ;  /* 0x0002301401007387 */ /* 0x000fe80000100a00 */
[----:B------:R0:W-:Y:S04]  /*56180*/  STL.64 [R1+0x238], R22 ;  /* 0x0002381601007387 */ /* 0x0001e80000100a00 */
[----:B0-----:R-:W2:Y:S04]  /*56190*/  LDL.LU.64 R22, [R1+0x6e30] ;  /* 0x006e300001167983 */ /* 0x001ea80000300a00 */
[----:B------:R-:W4:Y:S04]  /*561a0*/  LDL.LU.64 R20, [R1+0x6e28] ;  /* 0x006e280001147983 */ /* 0x000f280000300a00 */
[----:B------:R0:W-:Y:S04]  /*561b0*/  STL.64 [R1+0x6d90], R26 ;  /* 0x006d901a01007387 */ /* 0x0001e80000100a00 */
[----:B0-----:R-:W3:Y:S04]  /*561c0*/  LDL.LU R27, [R1+0xf50] ;  /* 0x000f5000011b7983 */ /* 0x001ee80000300800 */
[----:B------:R-:W-:Y:S01]  /*561d0*/  STL.64 [R1+0x6d88], R24 ;  /* 0x006d881801007387 */ /* 0x000fe20000100a00 */
[----:B--2---:R-:W-:-:S15]  /*561e0*/  HMMA.16816.F32 R12, R4, R22, R12 ;  /* 0x00000016040c723c */ /* 0x004fde000000180c */
[----:B------:R-:W-:-:S08]  /*561f0*/  NOP ;  /* 0x0000000000007918 */ /* 0x000fd00000000000 */
[----:B------:R-:W-:Y:S04]  /*56200*/  STL.64 [R1+0x220], R12 ;  /* 0x0002200c01007387 */ /* 0x000fe80000100a00 */
[----:B------:R0:W-:Y:S04]  /*56210*/  STL.64 [R1+0x228], R14 ;  /* 0x0002280e01007387 */ /* 0x0001e80000100a00 */
[----:B0-----:R-:W4:Y:S04]  /*56220*/  LDL.LU.64 R14, [R1+0x6e20] ;  /* 0x006e2000010e7983 */ /* 0x001f280000300a00 */
[----:B------:R-:W4:Y:S02]  /*56230*/  LDL.LU.64 R12, [R1+0x6e18] ;  /* 0x006e1800010c7983 */ /* 0x000f240000300a00 */
[----:B----4-:R-:W-:-:S15]  /*56240*/  HMMA.16816.F32 R12, R4, R20, R12 ;  /* 0x00000014040c723c */ /* 0x010fde000000180c */
[----:B------:R-:W-:-:S08]  /*56250*/  NOP ;  /* 0x0000000000007918 */ /* 0x000fd00000000000 */
[----:B------:R-:W-:Y:S04]  /*56260*/  STL.64 [R1+0x210], R12 ;  /* 0x0002100c01007387 */ /* 0x000fe80000100a00 */
[----:B------:R0:W-:Y:S04]  /*56270*/  STL.64 [R1+0x218], R14 ;  /* 0x0002180e01007387 */ /* 0x0001e80000100a00 */
[----:B0-----:R-:W2:Y:S04]  /*56280*/  LDL.LU.64 R14, [R1+0x6e10] ;  /* 0x006e1000010e7983 */ /* 0x001ea80000300a00 */
[----:B------:R-:W5:Y:S04]  /*56290*/  LDL.LU.64 R12, [R1+0x6e08] ;  /* 0x006e0800010c7983 */ /* 0x000f680000300a00 */
[----:B------:R-:W-:Y:S04]  /*562a0*/  STL.64 [R1+0x6d80], R22 ;  /* 0x006d801601007387 */ /* 0x000fe80000100a00 */
[----:B------:R0:W-:Y:S04]  /*562b0*/  STL.64 [R1+0x6d78], R20 ;  /* 0x006d781401007387 */ /* 0x0001e80000100a00 */
[----:B0-----:R-:W4:Y:S04]  /*562c0*/  LDL.LU.64 R20, [R1+0xc10] ;  /* 0x000c100001147983 */ /* 0x001f280000300a00 */
[----:B------:R-:W4:Y:S01]  /*562d0*/  LDL.LU.64 R22, [R1+0xc18] ;  /* 0x000c180001167983 */ /* 0x000f220000300a00 */
[----:B--2---:R-:W-:-:S15]  /*562e0*/  HMMA.16816.F32 R16, R4, R14, R16 ;  /* 0x0000000e0410723c */ /* 0x004fde0000001810 */
[----:B------:R-:W-:-:S08]  /*562f0*/  NOP ;  /* 0x0000000000007918 */ /* 0x000fd00000000000 */
[----:B------:R-:W-:Y:S04]  /*56300*/  STL.64 [R1+0x200], R16 ;  /* 0x0002001001007387 */ /* 0x000fe80000100a00 */
[----:B------:R0:W-:Y:S04]  /*56310*/  STL.64 [R1+0x208], R18 ;  /* 0x0002081201007387 */ /* 0x0001e80000100a00 */
[----:B0-----:R-:W2:Y:S04]  /*56320*/  LDL.LU.64 R18, [R1+0x6e00] ;  /* 0x006e000001127983 */ /* 0x001ea80000300a00 */
[----:B------:R-:W3:Y:S01]  /*56330*/  LDL.LU.64 R16, [R1+0x6df8] ;  /* 0x006df80001107983 */ /* 0x000ee20000300a00 */
[----:B-----5:R-:W-:Y:S03]  /*56340*/  HMMA.16816.F32 R8, R4, R12, R8 ;  /* 0x0000000c0408723c */ /* 0x020fe60000001808 */
[----:B------:R-:W-:Y:S04]  /*56350*/  STL [R1+0x6d6c], R14 ;  /* 0x006d6c0e01007387 */ /* 0x000fe80000100800 */
[----:B------:R-:W-:-:S15]  /*56360*/  STL [R1+0x6d68], R15 ;  /* 0x006d680f01007387 */ /* 0x000fde0000100800 */
[----:B------:R-:W-:-:S01]  /*56370*/  NOP ;  /* 0x0000000000007918 */ /* 0x000fc20000000000 */
[----:B------:R-:W-:Y:S04]  /*56380*/  STL.64 [R1+0x1f0], R8 ;  /* 0x0001f00801007387 */ /* 0x000fe80000100a00 */
[----:B------:R0:W-:Y:S04]  /*56390*/  STL.64 [R1+0x1f8], R10 ;  /* 0x0001f80a01007387 */ /* 0x0001e80000100a00 */
[----:B0-----:R-:W4:Y:S04]  /*563a0*/  LDL.LU.64 R10, [R1+0x6df0] ;  /* 0x006df000010a7983 */ /* 0x001f280000300a00 */
[----:B------:R-:W5:Y:S04]  /*563b0*/  LDL.LU.64 R8, [R1+0x6de8] ;  /* 0x006de80001087983 */ /* 0x000f680000300a00 */
[----:B------:R-:W2:Y:S04]  /*563c0*/  LDL.64 R24, [R1+0x18] ;  /* 0x0000180001187983 */ /* 0x000ea80000100a00 */
[----:B------:R-:W-:Y:S04]  /*563d0*/  STL [R1+0x6d74], R12 ;  /* 0x006d740c01007387 */ /* 0x000fe80000100800 */
[----:B------:R0:W-:Y:S04]  /*563e0*/  STL [R1+0x6d70], R13 ;  /* 0x006d700d01007387 */ /* 0x0001e80000100800 */
[----:B0-----:R-:W5:Y:S01]  /*563f0*/  LDL.64 R12, [R1+0x28] ;  /* 0x00002800010c7983 */ /* 0x001f620000100a00 */
[----:B---3--:R-:W-:-:S03]  /*56400*/  IMAD R16, R16, 0x100, R27 ;  /* 0x0000010010107824 */ /* 0x008fc600078e021b */
[----:B------:R-:W3:Y:S04]  /*56410*/  LDL.64 R26, [R1+0x10] ;  /* 0x00001000011a7983 */ /* 0x000ee80000100a00 */
[----:B---3--:R-:W-:Y:S04]  /*56420*/  STL.64 [R1+0x6dd0], R26 ;  /* 0x006dd01a01007387 */ /* 0x008fe80000100a00 */
[----:B--2---:R0:W-:Y:S04]  /*56430*/  STL.64 [R1+0x6dc8], R24 ;  /* 0x006dc81801007387 */ /* 0x0041e80000100a00 */
[----:B0-----:R-:W5:Y:S04]  /*56440*/  LDL.LU.64 R24, [R1+0xbe0] ;  /* 0x000be00001187983 */ /* 0x001f680000300a00 */
[----:B------:R-:W5:Y:S01]  /*56450*/  LDL.LU.64 R26, [R1+0xbe8] ;  /* 0x000be800011a7983 */ /* 0x000f620000300a00 */
[----:B----4-:R-:W-:-:S15]  /*56460*/  HMMA.16816.F32 R20, R4, R10, R20 ;  /* 0x0000000a0414723c */ /* 0x010fde0000001814 */
[----:B------:R-:W-:-:S08]  /*56470*/  NOP ;  /* 0x0000000000007918 */ /* 0x000fd00000000000 */
[----:B------:R0:W-:Y:S04]  /*56480*/  STL.64 [R1+0x1e0], R20 ;  /* 0x0001e01401007387 */ /* 0x0001e80000100a00 */
[----:B------:R1:W-:Y:S04]  /*56490*/  STL.64 [R1+0x1e8], R22 ;  /* 0x0001e81601007387 */ /* 0x0003e80000100a00 */
[----:B0-----:R-:W2:Y:S04]  /*564a0*/  LDL.LU.64 R20, [R1+0xac0] ;  /* 0x000ac00001147983 */ /* 0x001ea80000300a00 */
[----:B-1----:R-:W2:Y:S04]  /*564b0*/  LDL.LU.64 R22, [R1+0xac8] ;  /* 0x000ac80001167983 */ /* 0x002ea80000300a00 */
[----:B------:R-:W-:Y:S01]  /*564c0*/  STL.64 [R1+0x6db0], R10 ;  /* 0x006db00a01007387 */ /* 0x000fe20000100a00 */
[----:B-----5:R-:W-:-:S15]  /*564d0*/  HMMA.16816.F32 R24, R4, R8, R24 ;  /* 0x000000080418723c */ /* 0x020fde0000001818 */
[----:B------:R-:W-:-:S08]  /*564e0*/  NOP ;  /* 0x0000000000007918 */ /* 0x000fd00000000000 */
[----:B------:R0:W-:Y:S04]  /*564f0*/  STL.64 [R1+0x2d0], R24 ;  /* 0x0002d01801007387 */ /* 0x0001e80000100a00 */
[----:B------:R1:W-:Y:S04]  /*56500*/  STL.64 [R1+0x2d8], R26 ;  /* 0x0002d81a01007387 */ /* 0x0003e80000100a00 */
[----:B0-----:R-:W3:Y:S04]  /*56510*/  LDL.LU.64 R24, [R1+0xa90] ;  /* 0x000a900001187983 */ /* 0x001ee80000300a00 */
[----:B-1----:R-:W4:Y:S01]  /*56520*/  LDL.LU.64 R26, [R1+0xa98] ;  /* 0x000a9800011a7983 */ /* 0x002f220000300a00 */
[----:B--2---:R-:W-:Y:S03]  /*56530*/  HMMA.16816.F32 R20, R4, R2, R20 ;  /* 0x000000020414723c */ /* 0x004fe60000001814 */
[----:B----4-:R-:W-:Y:S04]  /*56540*/  STL.64 [R1+0x6de0], R26 ;  /* 0x006de01a01007387 */ /* 0x010fe80000100a00 */
[----:B---3--:R0:W-:Y:S04]  /*56550*/  STL.64 [R1+0x6dd8], R24 ;  /* 0x006dd81801007387 */ /* 0x0081e80000100a00 */
[----:B0-----:R-:W2:Y:S04]  /*56560*/  LDL.LU.64 R24, [R1+0xaa0] ;  /* 0x000aa00001187983 */ /* 0x001ea80000300a00 */
[----:B------:R-:W2:Y:S04]  /*56570*/  LDL.LU.64 R26, [R1+0xaa8] ;  /* 0x000aa800011a7983 */ /* 0x000ea80000300a00 */
[----:B------:R-:W-:Y:S04]  /*56580*/  STL [R1+0x6d3c], R8 ;  /* 0x006d3c0801007387 */ /* 0x000fe80000100800 */
[----:B------:R0:W-:Y:S01]  /*56590*/  STL [R1+0x6d38], R9 ;  /* 0x006d380901007387 */ /* 0x0001e20000100800 */
[----:B------:R-:W-:-:S02]  /*565a0*/  IMAD R17, R17, 0x100, R28 ;  /* 0x0000010011117824 */ /* 0x000fc400078e021c */
[----:B------:R-:W-:Y:S01]  /*565b0*/  IMAD R18, R18, 0x100, R29 ;  /* 0x0000010012127824 */ /* 0x000fe200078e021d */
[----:B0-----:R-:W3:Y:S04]  /*565c0*/  LDL.64 R8, [R1+0x20] ;  /* 0x0000200001087983 */ /* 0x001ee80000100a00 */
[----:B------:R0:W-:Y:S04]  /*565d0*/  STL.64 [R1+0x2c0], R20 ;  /* 0x0002c01401007387 */ /* 0x0001e80000100a00 */
[----:B------:R1:W-:Y:S04]  /*565e0*/  STL.64 [R1+0x2c8], R22 ;  /* 0x0002c81601007387 */ /* 0x0003e80000100a00 */
[----:B0-----:R-:W4:Y:S04]  /*565f0*/  LDL.LU.64 R20, [R1+0xa70] ;  /* 0x000a700001147983 */ /* 0x001f280000300a00 */
[----:B-1----:R-:W4:Y:S04]  /*56600*/  LDL.LU.64 R22, [R1+0xa78] ;  /* 0x000a780001167983 */ /* 0x002f280000300a00 */
[----:B------:R-:W5:Y:S04]  /*56610*/  LDL.64 R10, [R1+0x8] ;  /* 0x00000800010a7983 */ /* 0x000f680000100a00 */
[----:B------:R-:W5:Y:S04]  /*56620*/  LDL.64 R28, [R1] ;  /* 0x00000000011c7983 */ /* 0x000f680000100a00 */
[----:B------:R-:W-:Y:S04]  /*56630*/  STL [R1+0x6d34], R2 ;  /* 0x006d340201007387 */ /* 0x000fe80000100800 */
[----:B------:R-:W-:Y:S01]  /*56640*/  STL [R1+0x6d30], R3 ;  /* 0x006d300301007387 */ /* 0x000fe20000100800 */
[----:B--2---:R-:W-:Y:S03]  /*56650*/  HMMA.16816.F32 R4, R4, R12, R24 ;  /* 0x0000000c0404723c */ /* 0x004fe60000001818 */
[----:B------:R-:W3:Y:S04]  /*56660*/  LDL.LU.64 R26, [R1+0x6de0] ;  /* 0x006de000011a7983 */ /* 0x000ee80000300a00 */
[----:B------:R-:W3:Y:S01]  /*56670*/  LDL.LU.64 R24, [R1+0x6dd8] ;  /* 0x006dd80001187983 */ /* 0x000ee20000300a00 */
[----:B------:R-:W-:Y:S01]  /*56680*/  IMAD R19, R0, 0x100, R19 ;  /* 0x0000010000137824 */ /* 0x000fe200078e0213 */
[----:B------:R-:W-:-:S02]  /*56690*/  F2FP.F16.E5M2.UNPACK_B R16, R16 ;  /* 0x00000010ff10723e */ /* 0x000fc400020004ff */
[----:B------:R-:W-:Y:S02]  /*566a0*/  F2FP.F16.E5M2.UNPACK_B R17, R17 ;  /* 0x00000011ff11723e */ /* 0x000fe400020004ff */
[----:B------:R-:W-:Y:S02]  /*566b0*/  F2FP.F16.E5M2.UNPACK_B R18, R18 ;  /* 0x00000012ff12723e */ /* 0x000fe400020004ff */
[----:B------:R-:W-:-:S08]  /*566c0*/  F2FP.F16.E5M2.UNPACK_B R19, R19 ;  /* 0x00000013ff13723e */ /* 0x000fd000020004ff */
[----:B------:R0:W-:Y:S04]  /*566d0*/  STL.64 [R1+0x1d0], R4 ;  /* 0x0001d00401007387 */ /* 0x0001e80000100a00 */
[----:B------:R1:W-:Y:S04]  /*566e0*/  STL.64 [R1+0x1d8], R6 ;  /* 0x0001d80601007387 */ /* 0x0003e80000100a00 */
[----:B0-----:R-:W2:Y:S04]  /*566f0*/  LDL.LU.64 R4, [R1+0xa80] ;  /* 0x000a800001047983 */ /* 0x001ea80000300a00 */
[----:B-1----:R-:W2:Y:S01]  /*56700*/  LDL.LU.64 R6, [R1+0xa88] ;  /* 0x000a880001067983 */ /* 0x002ea20000300a00 */
[----:B---3--:R-:W-:-:S15]  /*56710*/  HMMA.16816.F32 R24, R16, R8, R24 ;  /* 0x000000081018723c */ /* 0x008fde0000001818 */
[----:B------:R-:W-:-:S08]  /*56720*/  NOP ;  /* 0x0000000000007918 */ /* 0x000fd00000000000 */
[----:B------:R-:W-:Y:S04]  /*56730*/  STL.64 [R1+0x1c0], R24 ;  /* 0x0001c01801007387 */ /* 0x000fe80000100a00 */
[----:B------:R0:W-:Y:S04]  /*56740*/  STL.64 [R1+0x1c8], R26 ;  /* 0x0001c81a01007387 */ /* 0x0001e80000100a00 */
[----:B0-----:R-:W4:Y:S04]  /*56750*/  LDL.LU.64 R26, [R1+0x6dd0] ;  /* 0x006dd000011a7983 */ /* 0x001f280000300a00 */
[----:B------:R-:W2:Y:S01]  /*56760*/  LDL.LU.64 R24, [R1+0x6dc8] ;  /* 0x006dc80001187983 */ /* 0x000ea20000300a00 */
[----:B------:R-:W-:-:S02]  /*56770*/  IMAD.MOV.U32 R14, RZ, RZ, R12 ;  /* 0x000000ffff0e7224 */ /* 0x000fc400078e000c */
[----:B------:R-:W-:Y:S02]  /*56780*/  IMAD.MOV.U32 R15, RZ, RZ, R13 ;  /* 0x000000ffff0f7224 */ /* 0x000fe400078e000d */
[----:B------:R-:W-:Y:S02]  /*56790*/  IMAD.MOV.U32 R12, RZ, RZ, R8 ;  /* 0x000000ffff0c7224 */ /* 0x000fe400078e0008 */
[----:B------:R-:W-:Y:S01]  /*567a0*/  IMAD.MOV.U32 R13, RZ, RZ, R9 ;  /* 0x000000ffff0d7224 */ /* 0x000fe200078e0009 */
[----:B------:R-:W-:Y:S04]  /*567b0*/  STL.64 [R1+0x6da8], R14 ;  /* 0x006da80e01007387 */ /* 0x000fe80000100a00 */
[----:B------:R-:W-:Y:S01]  /*567c0*/  STL.64 [R1+0x6da0], R12 ;  /* 0x006da00c01007387 */ /* 0x000fe20000100a00 */
[----:B--2---:R-:W-:Y:S06]  /*567d0*/  HMMA.16816.F32 R4, R16, R24, R4 ;  /* 0x000000181004723c */ /* 0x004fec0000001804 */
[----:B------:R-:W-:-:S02]  /*567e0*/  IMAD.MOV.U32 R0, RZ, RZ, R25 ;  /* 0x000000ffff007224 */ /* 0x000fc400078e0019 */
[----:B------:R-:W-:-:S15]  /*567f0*/  IMAD.MOV.U32 R3, RZ, RZ, R24 ;  /* 0x000000ffff037224 */ /* 0x000fde00078e0018 */
[----:B------:R-:W-:Y:S04]  /*56800*/  STL.64 [R1+0x1b0], R4 ;  /* 0x0001b00401007387 */ /* 0x000fe80000100a00 */
[----:B------:R4:W-:Y:S02]  /*56810*/  STL.64 [R1+0x1b8], R6 ;  /* 0x0001b80601007387 */ /* 0x0009e40000100a00 */
[----:B----4-:R-:W-:Y:S02]  /*56820*/  HMMA.16816.F32 R4, R16, R26, R20 ;  /* 0x0000001a1004723c */ /* 0x010fe40000001814 */
[----:B------:R-:W-:Y:S04]  /*56830*/  STL [R1+0x6d44], R0 ;  /* 0x006d440001007387 */ /* 0x000fe80000100800 */
[----:B------:R-:W-:Y:S04]  /*56840*/  STL [R1+0x6d40], R3 ;  /* 0x006d400301007387 */ /* 0x000fe80000100800 */
[----:B------:R-:W2:-:S13]  /*56850*/  LDL.LU.64 R12, [R1+0xa50] ;  /* 0x000a5000010c7983 */ /* 0x000e9a0000300a00 */
[----:B------:R-:W-:Y:S04]  /*56860*/  STL.64 [R1+0x1a0], R4 ;  /* 0x0001a00401007387 */ /* 0x000fe80000100a00 */
[----:B------:R-:W-:Y:S04]  /*56870*/  STL.64 [R1+0x1a8], R6 ;  /* 0x0001a80601007387 */ /* 0x000fe80000100a00 */
[----:B------:R-:W3:Y:S01]  /*56880*/  LDL.LU.64 R14, [R1+0xa58] ;  /* 0x000a5800010e7983 */ /* 0x000ee20000300a00 */
[----:B------:R-:W-:-:S03]  /*56890*/  IMAD.MOV.U32 R2, RZ, RZ, R27 ;  /* 0x000000ffff027224 */ /* 0x000fc600078e001b */
[----:B---3--:R-:W-:Y:S04]  /*568a0*/  STL.64 [R1+0x6dc0], R14 ;  /* 0x006dc00e01007387 */ /* 0x008fe80000100a00 */
[----:B--2---:R0:W-:Y:S04]  /*568b0*/  STL.64 [R1+0x6db8], R12 ;  /* 0x006db80c01007387 */ /* 0x0041e80000100a00 */
[----:B0-----:R-:W2:Y:S04]  /*568c0*/  LDL.LU.64 R12, [R1+0xa60] ;  /* 0x000a6000010c7983 */ /* 0x001ea80000300a00 */
[----:B------:R-:W2:Y:S04]  /*568d0*/  LDL.LU.64 R14, [R1+0xa68] ;  /* 0x000a6800010e7983 */ /* 0x000ea80000300a00 */
[----:B------:R-:W3:Y:S04]  /*568e0*/  LDL.LU.64 R24, [R1+0xa40] ;  /* 0x000a400001187983 */ /* 0x000ee80000300a00 */
[----:B------:R-:W3:Y:S04]  /*568f0*/  LDL.LU.64 R26, [R1+0xa48] ;  /* 0x000a4800011a7983 */ /* 0x000ee80000300a00 */
[----:B------:R-:W4:Y:S04]  /*56900*/  LDL.LU.64 R20, [R1+0xa30] ;  /* 0x000a300001147983 */ /* 0x000f280000300a00 */
[----:B------:R-:W4:Y:S04]  /*56910*/  LDL.LU.64 R22, [R1+0xa38] ;  /* 0x000a380001167983 */ /* 0x000f280000300a00 */
[----:B------:R-:W3:Y:S04]  /*56920*/  LDL.LU R4, [R1+0x1028] ;  /* 0x0010280001047983 */ /* 0x000ee80000300800 */
[----:B------:R-:W3:Y:S04]  /*56930*/  LDL.LU R5, [R1+0x1030] ;  /* 0x0010300001057983 */ /* 0x000ee80000300800 */
[----:B------:R-:W4:Y:S04]  /*56940*/  LDL.LU R6, [R1+0x1038] ;  /* 0x0010380001067983 */ /* 0x000f280000300800 */
[----:B------:R-:W4:Y:S01]  /*56950*/  LDL.LU R7, [R1+0x1040] ;  /* 0x0010400001077983 */ /* 0x000f220000300800 */
[----:B-----5:R-:W-:-:S02]  /*56960*/  IMAD.MOV.U32 R8, RZ, RZ, R10 ;  /* 0x000000ffff087224 */ /* 0x020fc400078e000a */
[----:B------:R-:W-:Y:S01]  /*56970*/  IMAD.MOV.U32 R9, RZ, RZ, R11 ;  /* 0x000000ffff097224 */ /* 0x000fe200078e000b */
[----:B--2---:R-:W-:Y:S01]  /*56980*/  HMMA.16816.F32 R12, R16, R10, R12 ;  /* 0x0000000a100c723c */ /* 0x004fe2000000180c */
[----:B----4-:R-:W-:Y:S04]  /*56990*/  STL.64 [R1+0x6d50], R6 ;  /* 0x006d500601007387 */ /* 0x010fe80000100a00 */
[----:B---3--:R0:W-:Y:S04]  /*569a0*/  STL.64 [R1+0x6d48], R4 ;  /* 0x006d480401007387 */ /* 0x0081e80000100a00 */
[----:B0-----:R-:W2:Y:S04]  /*569b0*/  LDL.LU.64 R4, [R1+0xa10] ;  /* 0x000a100001047983 */ /* 0x001ea80000300a00 */
[----:B------:R-:W2:Y:S10]  /*569c0*/  LDL.LU.64 R6, [R1+0xa18] ;  /* 0x000a180001067983 */ /* 0x000eb40000300a00 */
[----:B------:R-:W-:Y:S04]  /*569d0*/  STL.64 [R1+0x190], R12 ;  /* 0x0001900c01007387 */ /* 0x000fe80000100a00 */
[----:B------:R0:W-:Y:S04]  /*569e0*/  STL.64 [R1+0x198], R14 ;  /* 0x0001980e01007387 */ /* 0x0001e80000100a00 */
[----:B0-----:R-:W3:Y:S04]  /*569f0*/  LDL.LU.64 R14, [R1+0x6dc0] ;  /* 0x006dc000010e7983 */ /* 0x001ee80000300a00 */
[----:B------:R-:W3:Y:S04]  /*56a00*/  LDL.LU.64 R12, [R1+0x6db8] ;  /* 0x006db800010c7983 */ /* 0x000ee80000300a00 */
[----:B------:R-:W4:Y:S01]  /*56a10*/  LDL.LU.64 R10, [R1+0x6db0] ;  /* 0x006db000010a7983 */ /* 0x000f220000300a00 */
[----:B------:R-:W-:-:S02]  /*56a20*/  IMAD.MOV.U32 R0, RZ, RZ, R28 ;  /* 0x000000ffff007224 */ /* 0x000fc400078e001c */
[----:B------:R-:W-:Y:S01]  /*56a30*/  IMAD.MOV.U32 R3, RZ, RZ, R29 ;  /* 0x000000ffff037224 */ /* 0x000fe200078e001d */
[C---:B---3--:R-:W-:Y:S01]  /*56a40*/  HMMA.16816.F32 R12, R16.reuse, R28, R12 ;  /* 0x0000001c100c723c */ /* 0x048fe2000000180c */
[----:B----4-:R-:W-:Y:S04]  /*56a50*/  STL.64 [R1+0x6d60], R10 ;  /* 0x006d600a01007387 */ /* 0x010fe80000100a00 */
[----:B------:R0:W-:Y:S04]  /*56a60*/  STL.64 [R1+0x6d58], R8 ;  /* 0x006d580801007387 */ /* 0x0001e80000100a00 */
[----:B0-----:R-:W3:Y:S04]  /*56a70*/  LDL.LU.64 R8, [R1+0xa20] ;  /* 0x000a200001087983 */ /* 0x001ee80000300a00 */
[----:B------:R-:W3:Y:S10]  /*56a80*/  LDL.LU.64 R10, [R1+0xa28] ;  /* 0x000a2800010a7983 */ /* 0x000ef40000300a00 */
[----:B------:R-:W-:Y:S04]  /*56a90*/  STL.64 [R1+0x180], R12 ;  /* 0x0001800c01007387 */ /* 0x000fe80000100a00 */
[----:B------:R0:W-:Y:S04]  /*56aa0*/  STL.64 [R1+0x188], R14 ;  /* 0x0001880e01007387 */ /* 0x0001e80000100a00 */
[----:B0-----:R-:W4:Y:S04]  /*56ab0*/  LDL.LU.64 R14, [R1+0x6da8] ;  /* 0x006da800010e7983 */ /* 0x001f280000300a00 */
[----:B------:R-:W5:Y:S04]  /*56ac0*/  LDL.LU.64 R12, [R1+0x6da0] ;  /* 0x006da000010c7983 */ /* 0x000f680000300a00 */
[----:B------:R-:W2:Y:S02]  /*56ad0*/  LDL.LU.64 R28, [R1+0x6d98] ;  /* 0x006d9800011c7983 */ /* 0x000ea40000300a00 */
[----:B--2---:R-:W-:-:S15]  /*56ae0*/  HMMA.16816.F32 R24, R16, R28, R24 ;  /* 0x0000001c1018723c */ /* 0x004fde0000001818 */
[----:B------:R-:W-:-:S08]  /*56af0*/  NOP ;  /* 0x0000000000007918 */ /* 0x000fd00000000000 */
[----:B------:R-:W-:Y:S04]  /*56b00*/  STL.64 [R1+0x170], R24 ;  /* 0x0001701801007387 */ /* 0x000fe80000100a00 */
[----:B------:R0:W-:Y:S04]  /*56b10*/  STL.64 [R1+0x178], R26 ;  /* 0x0001781a01007387 */ /* 0x0001e80000100a00 */
[----:B0-----:R-:W2:Y:S04]  /*56b20*/  LDL.LU.64 R26, [R1+0x6d90] ;  /* 0x006d9000011a7983 */ /* 0x001ea80000300a00 */
[----:B------:R-:W3:Y:S01]  /*56b30*/  LDL.LU.64 R24, [R1+0x6d88] ;  /* 0x006d880001187983 */ /* 0x000ee20000300a00 */
[C---:B--2---:R-:W-:Y:S06]  /*56b40*/  HMMA.16816.F32 R20, R16.reuse, R26, R20 ;  /* 0x0000001a1014723c */ /* 0x044fec0000001814 */
[----:B---3--:R-:W-:-:S15]  /*56b50*/  HMMA.16816.F32 R8, R16, R24, R8 ;  /* 0x000000181008723c */ /* 0x008fde0000001808 */
[----:B------:R-:W-:-:S02]  /*56b60*/  NOP ;  /* 0x0000000000007918 */ /* 0x000fc40000000000 */
[----:B------:R-:W-:Y:S04]  /*56b70*/  STL.64 [R1+0x160], R20 ;  /* 0x0001601401007387 */ /* 0x000fe80000100a00 */
[----:B------:R0:W-:Y:S04]  /*56b80*/  STL.64 [R1+0x168], R22 ;  /* 0x0001681601007387 */ /* 0x0001e80000100a00 */
[----:B0-----:R-:W2:Y:S04]  /*56b90*/  LDL.LU.64 R22, [R1+0x6d80] ;  /* 0x006d800001167983 */ /* 0x001ea80000300a00 */
[----:B------:R-:W3:Y:S04]  /*56ba0*/  LDL.LU.64 R20, [R1+0x6d78] ;  /* 0x006d780001147983 */ /* 0x000ee80000300a00 */
[----:B------:R-:W-:Y:S04]  /*56bb0*/  STL.64 [R1+0x6cb0], R26 ;  /* 0x006cb01a01007387 */ /* 0x000fe80000100a00 */
[----:B------:R0:W-:Y:S04]  /*56bc0*/  STL.64 [R1+0x6ca8], R24 ;  /* 0x006ca81801007387 */ /* 0x0001e80000100a00 */
[----:B------:R1:W-:Y:S04]  /*56bd0*/  STL.64 [R1+0x150], R8 ;  /* 0x0001500801007387 */ /* 0x0003e80000100a00 */
[----:B------:R4:W-:Y:S04]  /*56be0*/  STL.64 [R1+0x158], R10 ;  /* 0x0001580a01007387 */ /* 0x0009e80000100a00 */
[----:B0-----:R-:W3:Y:S04]  /*56bf0*/  LDL.LU.64 R24, [R1+0xa00] ;  /* 0x000a000001187983 */ /* 0x001ee80000300a00 */
[----:B------:R-:W3:Y:S04]  /*56c00*/  LDL.LU.64 R26, [R1+0xa08] ;  /* 0x000a0800011a7983 */ /* 0x000ee80000300a00 */
[----:B-1----:R-:W5:Y:S04]  /*56c10*/  LDL.LU.64 R8, [R1+0x9f0] ;  /* 0x0009f00001087983 */ /* 0x002f680000300a00 */
[----:B----4-:R-:W4:Y:S01]  /*56c20*/  LDL.LU.64 R10, [R1+0x9f8] ;  /* 0x0009f800010a7983 */ /* 0x010f220000300a00 */
[C---:B--2---:R-:W-:Y:S06]  /*56c30*/  HMMA.16816.F32 R4, R16.reuse, R22, R4 ;  /* 0x000000161004723c */ /* 0x044fec0000001804 */
[----:B---3--:R-:W-:-:S15]  /*56c40*/  HMMA.16816.F32 R24, R16, R20, R24 ;  /* 0x000000141018723c */ /* 0x008fde0000001818 */
[----:B------:R-:W-:-:S02]  /*56c50*/  NOP ;  /* 0x0000000000007918 */ /* 0x000fc40000000000 */
[----:B------:R0:W-:Y:S04]  /*56c60*/  STL.64 [R1+0x140], R4 ;  /* 0x0001400401007387 */ /* 0x0001e80000100a00 */
[----:B------:R1:W-:Y:S04]  /*56c70*/  STL.64 [R1+0x148], R6 ;  /* 0x0001480601007387 */ /* 0x0003e80000100a00 */
[----:B0-----:R-:W2:Y:S04]  /*56c80*/  LDL.LU.64 R4, [R1+0x9e0] ;  /* 0x0009e00001047983 */ /* 0x001ea80000300a00 */
[----:B-1----:R-:W2:Y:S04]  /*56c90*/  LDL.LU.64 R6, [R1+0x9e8] ;  /* 0x0009e80001067983 */ /* 0x002ea80000300a00 */
[----:B------:R0:W-:Y:S04]  /*56ca0*/  STL.64 [R1+0x130], R24 ;  /* 0x0001301801007387 */ /* 0x0001e80000100a00 */
[----:B------:R5:W-:Y:S01]  /*56cb0*/  STL.64 [R1+0x138], R26 ;  /* 0x0001381a01007387 */ /* 0x000be20000100a00 */
[----:B0-----:R-:W-:-:S02]  /*56cc0*/  IMAD.MOV.U32 R24, RZ, RZ, R14 ;  /* 0x000000ffff187224 */ /* 0x001fc400078e000e */
[----:B-----5:R-:W-:Y:S02]  /*56cd0*/  IMAD.MOV.U32 R26, RZ, RZ, R12 ;  /* 0x000000ffff1a7224 */ /* 0x020fe400078e000c */
[----:B------:R-:W2:Y:S01]  /*56ce0*/  LDL.LU R12, [R1+0x6d74] ;  /* 0x006d7400010c7983 */ /* 0x000ea20000300800 */
[----:B------:R-:W-:Y:S02]  /*56cf0*/  IMAD.MOV.U32 R27, RZ, RZ, R13 ;  /* 0x000000ffff1b7224 */ /* 0x000fe400078e000d */
[----:B------:R-:W-:Y:S01]  /*56d00*/  IMAD.MOV.U32 R25, RZ, RZ, R15 ;  /* 0x000000ffff197224 */ /* 0x000fe200078e000f */
[----:B------:R-:W2:Y:S04]  /*56d10*/  LDL.LU R13, [R1+0x6d70] ;  /* 0x006d7000010d7983 */ /* 0x000ea80000300800 */
[----:B------:R-:W4:Y:S04]  /*56d20*/  LDL.LU R14, [R1+0x6d6c] ;  /* 0x006d6c00010e7983 */ /* 0x000f280000300800 */
[----:B------:R-:W4:Y:S04]  /*56d30*/  LDL.LU R15, [R1+0x6d68] ;  /* 0x006d6800010f7983 */ /* 0x000f280000300800 */
[----:B------:R0:W-:Y:S04]  /*56d40*/  STL.64 [R1+0x6d18], R26 ;  /* 0x006d181a01007387 */ /* 0x0001e80000100a00 */
[----:B0-----:R-:W3:Y:S04]  /*56d50*/  LDL.LU R26, [R1+0x103c] ;  /* 0x00103c00011a7983 */ /* 0x001ee80000300800 */
[----:B------:R-:W5:Y:S04]  /*56d60*/  LDL.LU R27, [R1+0x1044] ;  /* 0x00104400011b7983 */ /* 0x000f680000300800 */
[----:B------:R0:W-:Y:S04]  /*56d70*/  STL.64 [R1+0x6d10], R24 ;  /* 0x006d101801007387 */ /* 0x0001e80000100a00 */
[----:B0-----:R-:W3:Y:S04]  /*56d80*/  LDL.LU R24, [R1+0x102c] ;  /* 0x00102c0001187983 */ /* 0x001ee80000300800 */
[----:B------:R-:W5:Y:S04]  /*56d90*/  LDL.LU R25, [R1+0x1034] ;  /* 0x0010340001197983 */ /* 0x000f680000300800 */
[----:B------:R-:W-:Y:S04]  /*56da0*/  STL.64 [R1+0x6cc0], R22 ;  /* 0x006cc01601007387 */ /* 0x000fe80000100a00 */
[----:B------:R0:W-:Y:S04]  /*56db0*/  STL.64 [R1+0x6cb8], R20 ;  /* 0x006cb81401007387 */ /* 0x0001e80000100a00 */
[----:B0-----:R-:W3:Y:S04]  /*56dc0*/  LDL.LU.64 R20, [R1+0x9d0] ;  /* 0x0009d00001147983 */ /* 0x001ee80000300a00 */
[----:B------:R-:W3:Y:S01]  /*56dd0*/  LDL.LU.64 R22, [R1+0x9d8] ;  /* 0x0009d80001167983 */ /* 0x000ee20000300a00 */
[C---:B----4-:R-:W-:Y:S06]  /*56de0*/  HMMA.16816.F32 R8, R16.reuse, R14, R8 ;  /* 0x0000000e1008723c */ /* 0x050fec0000001808 */
[----:B--2---:R-:W-:-:S15]  /*56df0*/  HMMA.16816.F32 R4, R16, R12, R4 ;  /* 0x0000000c1004723c */ /* 0x004fde0000001804 */
[----:B------:R-:W-:-:S02]  /*56e00*/  NOP ;  /* 0x0000000000007918 */ /* 0x000fc40000000000 */
[----:B------:R-:W-:Y:S04]  /*56e10*/  STL.64 [R1+0x120], R8 ;  /* 0x0001200801007387 */ /* 0x000fe80000100a00 */
[----:B------:R0:W-:Y:S04]  /*56e20*/  STL.64 [R1+0x128], R10 ;  /* 0x0001280a01007387 */ /* 0x0001e80000100a00 */
[----:B0-----:R-:W3:Y:S04]  /*56e30*/  LDL.LU.64 R10, [R1+0x6d60] ;  /* 0x006d6000010a7983 */ /* 0x001ee80000300a00 */
[----:B------:R-:W2:Y:S04]  /*56e40*/  LDL.LU.64 R8, [R1+0x6d58] ;  /* 0x006d580001087983 */ /* 0x000ea80000300a00 */
[----:B------:R-:W-:Y:S04]  /*56e50*/  STL.64 [R1+0x110], R4 ;  /* 0x0001100401007387 */ /* 0x000fe80000100a00 */
[----:B------:R0:W-:Y:S04]  /*56e60*/  STL.64 [R1+0x118], R6 ;  /* 0x0001180601007387 */ /* 0x0001e80000100a00 */
[----:B0-----:R-:W4:Y:S04]  /*56e70*/  LDL.LU.64 R6, [R1+0x6d50] ;  /* 0x006d500001067983 */ /* 0x001f280000300a00 */
[----:B------:R-:W5:Y:S04]  /*56e80*/  LDL.LU.64 R4, [R1+0x6d48] ;  /* 0x006d480001047983 */ /* 0x000f680000300a00 */
[----:B------:R-:W-:Y:S04]  /*56e90*/  STL.64 [R1+0x6ca0], R14 ;  /* 0x006ca00e01007387 */ /* 0x000fe80000100a00 */
[----:B------:R3:W-:Y:S02]  /*56ea0*/  STL.64 [R1+0x6c98], R12 ;  /* 0x006c980c01007387 */ /* 0x0007e40000100a00 */
[----:B---3--:R-:W-:Y:S07]  /*56eb0*/  HMMA.16816.F32 R12, R16, R10, R20 ;  /* 0x0000000a100c723c */ /* 0x008fee0000001814 */
[----:B------:R-:W-:-:S02]  /*56ec0*/  IMAD.MOV.U32 R22, RZ, RZ, R0 ;  /* 0x000000ffff167224 */ /* 0x000fc400078e0000 */
[----:B------:R-:W-:Y:S01]  /*56ed0*/  IMAD.MOV.U32 R23, RZ, RZ, R3 ;  /* 0x000000ffff177224 */ /* 0x000fe200078e0003 */
[----:B------:R-:W3:Y:S01]  /*56ee0*/  LDL.LU R0, [R1+0x6d44] ;  /* 0x006d440001007983 */ /* 0x000ee20000300800 */
[----:B--2---:R-:W-:Y:S02]  /*56ef0*/  IMAD.MOV.U32 R20, RZ, RZ, R8 ;  /* 0x000000ffff147224 */ /* 0x004fe400078e0008 */
[----:B------:R-:W-:-:S10]  /*56f00*/  IMAD.MOV.U32 R21, RZ, RZ, R9 ;  /* 0x000000ffff157224 */ /* 0x000fd400078e0009 */
[----:B------:R-:W-:Y:S04]  /*56f10*/  STL.64 [R1+0x300], R12 ;  /* 0x0003000c01007387 */ /* 0x000fe80000100a00 */
[----:B------:R-:W-:Y:S01]  /*56f20*/  STL.64 [R1+0x308], R14 ;  /* 0x0003080e01007387 */ /* 0x000fe20000100a00 */
[----:B-----5:R-:W-:-:S03]  /*56f30*/  IMAD R4, R4, 0x100, R24 ;  /* 0x0000010004047824 */ /* 0x020fc600078e0218 */
[----:B------:R-:W2:Y:S01]  /*56f40*/  LDL.LU R3, [R1+0x6d40] ;  /* 0x006d400001037983 */ /* 0x000ea20000300800 */
[----:B------:R-:W-:-:S03]  /*56f50*/  IMAD R5, R5, 0x100, R25 ;  /* 0x0000010005057824 */ /* 0x000fc600078e0219 */
[----:B------:R-:W-:Y:S01]  /*56f60*/  STL.64 [R1+0x6cd8], R22 ;  /* 0x006cd81601007387 */ /* 0x000fe20000100a00 */
[----:B----4-:R-:W-:-:S03]  /*56f70*/  IMAD R6, R6, 0x100, R26 ;  /* 0x0000010006067824 */ /* 0x010fc600078e021a */
[----:B------:R-:W4:Y:S01]  /*56f80*/  LDL.LU R8, [R1+0x6d3c] ;  /* 0x006d3c0001087983 */ /* 0x000f220000300800 */
[----:B------:R-:W-:-:S03]  /*56f90*/  IMAD R7, R7, 0x100, R27 ;  /* 0x0000010007077824 */ /* 0x000fc600078e021b */
[----:B------:R-:W4:Y:S04]  /*56fa0*/  LDL.LU R9, [R1+0x6d38] ;  /* 0x006d380001097983 */ /* 0x000f280000300800 */
[----:B------:R-:W5:Y:S04]  /*56fb0*/  LDL.LU.64 R24, [R1+0x980] ;  /* 0x0009800001187983 */ /* 0x000f680000300a00 */
[----:B------:R-:W3:Y:S04]  /*56fc0*/  LDL.LU.64 R26, [R1+0x988] ;  /* 0x00098800011a7983 */ /* 0x000ee80000300a00 */
[----:B---3--:R-:W-:Y:S04]  /*56fd0*/  STL.64 [R1+0x6d28], R26 ;  /* 0x006d281a01007387 */ /* 0x008fe80000100a00 */
[----:B-----5:R0:W-:Y:S04]  /*56fe0*/  STL.64 [R1+0x6d20], R24 ;  /* 0x006d201801007387 */ /* 0x0201e80000100a00 */
[----:B0-----:R-:W4:Y:S04]  /*56ff0*/  LDL.LU.64 R24, [R1+0x9a0] ;  /* 0x0009a00001187983 */ /* 0x001f280000300a00 */
[----:B------:R-:W4:Y:S04]  /*57000*/  LDL.LU.64 R26, [R1+0x9a8] ;  /* 0x0009a800011a7983 */ /* 0x000f280000300a00 */
[----:B------:R0:W-:Y:S04]  /*57010*/  STL.64 [R1+0x6cf0], R20 ;  /* 0x006cf01401007387 */ /* 0x0001e80000100a00 */
[----:B0-----:R-:W3:Y:S04]  /*57020*/  LDL.LU.64 R20, [R1+0x950] ;  /* 0x0009500001147983 */ /* 0x001ee80000300a00 */
[----:B------:R-:W3:Y:S04]  /*57030*/  LDL.LU.64 R22, [R1+0x958] ;  /* 0x0009580001167983 */ /* 0x000ee80000300a00 */
[----:B------:R-:W5:Y:S01]  /*57040*/  LDL R14, [R1+0x10] ;  /* 0x00001000010e7983 */ /* 0x000f620000100800 */
[----:B------:R-:W-:-:S02]  /*57050*/  IMAD.MOV.U32 R15, RZ, RZ, R2 ;  /* 0x000000ffff0f7224 */ /* 0x000fc400078e0002 */
[----:B--2---:R-:W-:Y:S01]  /*57060*/  IMAD.MOV.U32 R12, RZ, RZ, R3 ;  /* 0x000000ffff0c7224 */ /* 0x004fe200078e0003 */
[----:B------:R-:W2:Y:S04]  /*57070*/  LDL.LU R2, [R1+0x6d34] ;  /* 0x006d340001027983 */ /* 0x000ea80000300800 */
[----:B------:R-:W2:Y:S01]  /*57080*/  LDL.LU R3, [R1+0x6d30] ;  /* 0x006d300001037983 */ /* 0x000ea20000300800 */
[----:B----4-:R-:W-:Y:S03]  /*57090*/  HMMA.16816.F32 R24, R16, R8, R24 ;  /* 0x000000081018723c */ /* 0x010fe60000001818 */
[----:B-----5:R-:W-:-:S15]  /*570a0*/  STL.64 [R1+0x6cf8], R14 ;  /* 0x006cf80e01007387 */ /* 0x020fde0000100a00 */
[----:B------:R-:W-:-:S05]  /*570b0*/  NOP ;  /* 0x0000000000007918 */ /* 0x000fca0000000000 */
[----:B------:R-:W-:Y:S04]  /*570c0*/  STL.64 [R1+0x310], R24 ;  /* 0x0003101801007387 */ /* 0x000fe80000100a00 */
[----:B------:R0:W-:Y:S04]  /*570d0*/  STL.64 [R1+0x318], R26 ;  /* 0x0003181a01007387 */ /* 0x0001e80000100a00 */
[----:B0-----:R-:W2:Y:S04]  /*570e0*/  LDL.LU.64 R26, [R1+0x6d28] ;  /* 0x006d2800011a7983 */ /* 0x001ea80000300a00 */
[----:B------:R-:W2:Y:S04]  /*570f0*/  LDL.LU.64 R24, [R1+0x6d20] ;  /* 0x006d200001187983 */ /* 0x000ea80000300a00 */
        /* <DEDUP_REMOVED lines=8> */
[----:B0-----:R-:W3:Y:S04]  /*57180*/  LDL.LU.64 R26, [R1+0x6d18] ;  /* 0x006d1800011a7983 */ /* 0x001ee80000300a00 */
[----:B------:R-:W4:Y:S01]  /*57190*/  LDL.LU.64 R24, [R1+0x6d10] ;  /* 0x006d100001187983 */ /* 0x000f220000300a00 */
[----:B------:R-:W-:-:S02]  /*571a0*/  F2FP.F16.E5M2.UNPACK_B R4, R4 ;  /* 0x00000004ff04723e */ /* 0x000fc400020004ff */
[----:B------:R-:W-:Y:S02]  /*571b0*/  F2FP.F16.E5M2.UNPACK_B R5, R5 ;  /* 0x00000005ff05723e */ /* 0x000fe400020004ff */
[----:B------:R-:W-:Y:S02]  /*571c0*/  F2FP.F16.E5M2.UNPACK_B R6, R6 ;  /* 0x00000006ff06723e */ /* 0x000fe400020004ff */
[----:B------:R-:W-:Y:S01]  /*571d0*/  F2FP.F16.E5M2.UNPACK_B R7, R7 ;  /* 0x00000007ff07723e */ /* 0x000fe200020004ff */
[----:B----4-:R-:W-:Y:S06]  /*571e0*/  HMMA.16816.F32 R16, R16, R24, R8 ;  /* 0x000000181010723c */ /* 0x010fec0000001808 */
[----:B---3--:R-:W-:Y:S01]  /*571f0*/  HMMA.16816.F32 R8, R4, R26, R20 ;  /* 0x0000001a0408723c */ /* 0x008fe20000001814 */
[----:B------:R-:W2:-:S15]  /*57200*/  LDL.LU.64 R20, [R1+0x930] ;  /* 0x0009300001147983 */ /* 0x000e9e0000300a00 */
[----:B------:R-:W-:-:S01]  /*57210*/  NOP ;  /* 0x0000000000007918 */ /* 0x000fc20000000000 */
[----:B------:R-:W-:Y:S04]  /*57220*/  STL.64 [R1+0x320], R16 ;  /* 0x0003201001007387 */ /* 0x000fe80000100a00 */
[----:B------:R-:W-:Y:S04]  /*57230*/  STL.64 [R1+0x328], R18 ;  /* 0x0003281201007387 */ /* 0x000fe80000100a00 */
[----:B------:R-:W3:Y:S04]  /*57240*/  LDL.LU.64 R22, [R1+0x938] ;  /* 0x0009380001167983 */ /* 0x000ee80000300a00 */
[----:B------:R-:W-:Y:S04]  /*57250*/  STL.64 [R1+0x340], R8 ;  /* 0x0003400801007387 */ /* 0x000fe80000100a00 */
[----:B------:R-:W-:Y:S04]  /*57260*/  STL.64 [R1+0x348], R10 ;  /* 0x0003480a01007387 */ /* 0x000fe80000100a00 */
[----:B---3--:R-:W-:Y:S04]  /*57270*/  STL.64 [R1+0x6d08], R22 ;  /* 0x006d081601007387 */ /* 0x008fe80000100a00 */
[----:B--2---:R0:W-:Y:S04]  /*57280*/  STL.64 [R1+0x6d00], R20 ;  /* 0x006d001401007387 */ /* 0x0041e80000100a00 */
[----:B0-----:R-:W2:Y:S04]  /*57290*/  LDL.LU.64 R20, [R1+0x940] ;  /* 0x0009400001147983 */ /* 0x001ea80000300a00 */
[----:B------:R-:W2:Y:S04]  /*572a0*/  LDL.LU.64 R22, [R1+0x948] ;  /* 0x0009480001167983 */ /* 0x000ea80000300a00 */
[----:B------:R-:W3:Y:S04]  /*572b0*/  LDL.LU.64 R24, [R1+0x900] ;  /* 0x0009000001187983 */ /* 0x000ee80000300a00 */
[----:B------:R-:W4:Y:S04]  /*572c0*/  LDL.LU.64 R26, [R1+0x908] ;  /* 0x00090800011a7983 */ /* 0x000f280000300a00 */
[----:B----4-:R-:W-:Y:S04]  /*572d0*/  STL.64 [R1+0x6cd0], R26 ;  /* 0x006cd01a01007387 */ /* 0x010fe80000100a00 */
[----:B---3--:R0:W-:Y:S04]  /*572e0*/  STL.64 [R1+0x6cc8], R24 ;  /* 0x006cc81801007387 */ /* 0x0081e80000100a00 */
[----:B0-----:R-:W3:Y:S04]  /*572f0*/  LDL.LU.64 R24, [R1+0x910] ;  /* 0x0009100001187983 */ /* 0x001ee80000300a00 */
[----:B------:R-:W4:Y:S01]  /*57300*/  LDL.LU.64 R26, [R1+0x918] ;  /* 0x00091800011a7983 */ /* 0x000f220000300a00 */
[----:B------:R-:W-:-:S03]  /*57310*/  IMAD.MOV.U32 R13, RZ, RZ, R0 ;  /* 0x000000ffff0d7224 */ /* 0x000fc600078e0000 */
[----:B----4-:R-:W-:Y:S04]  /*57320*/  STL.64 [R1+0x6ce8], R26 ;  /* 0x006ce81a01007387 */ /* 0x010fe80000100a00 */
[----:B---3--:R0:W-:Y:S04]  /*57330*/  STL.64 [R1+0x6ce0], R24 ;  /* 0x006ce01801007387 */ /* 0x0081e80000100a00 */
[----:B0-----:R-:W3:Y:S04]  /*57340*/  LDL.LU.64 R24, [R1+0x920] ;  /* 0x0009200001187983 */ /* 0x001ee80000300a00 */
[----:B------:R-:W3:Y:S04]  /*57350*/  LDL.LU.64 R26, [R1+0x928] ;  /* 0x00092800011a7983 */ /* 0x000ee80000300a00 */
[----:B------:R-:W4:Y:S04]  /*57360*/  LDL.LU.64 R8, [R1+0x8e0] ;  /* 0x0008e00001087983 */ /* 0x000f280000300a00 */
[----:B------:R-:W4:Y:S04]  /*57370*/  LDL.LU.64 R10, [R1+0x8e8] ;  /* 0x0008e800010a7983 */ /* 0x000f280000300a00 */
[----:B------:R-:W5:Y:S04]  /*57380*/  LDL.LU R16, [R1+0x1048] ;  /* 0x0010480001107983 */ /* 0x000f680000300800 */
[----:B------:R-:W5:Y:S04]  /*57390*/  LDL.LU R17, [R1+0x1050] ;  /* 0x0010500001117983 */ /* 0x000f680000300800 */
[----:B------:R-:W3:Y:S04]  /*573a0*/  LDL.LU R18, [R1+0x1058] ;  /* 0x0010580001127983 */ /* 0x000ee80000300800 */
[----:B------:R-:W3:Y:S01]  /*573b0*/  LDL.LU R19, [R1+0x1064] ;  /* 0x0010640001137983 */ /* 0x000ee20000300800 */
[C---:B--2---:R-:W-:Y:S03]  /*573c0*/  HMMA.16816.F32 R12, R4.reuse, R12, R20 ;  /* 0x0000000c040c723c */ /* 0x044fe60000001814 */
[----:B---3--:R-:W-:Y:S04]  /*573d0*/  STL.64 [R1+0x6c90], R18 ;  /* 0x006c901201007387 */ /* 0x008fe80000100a00 */
[----:B-----5:R0:W-:Y:S04]  /*573e0*/  STL.64 [R1+0x6c88], R16 ;  /* 0x006c881001007387 */ /* 0x0201e80000100a00 */
[----:B0-----:R-:W2:Y:S04]  /*573f0*/  LDL.LU.64 R16, [R1+0x8f0] ;  /* 0x0008f00001107983 */ /* 0x001ea80000300a00 */
[----:B------:R-:W2:Y:S04]  /*57400*/  LDL.LU.64 R18, [R1+0x8f8] ;  /* 0x0008f80001127983 */ /* 0x000ea80000300a00 */
[----:B------:R-:W3:Y:S04]  /*57410*/  LDL.LU R0, [R1+0x1060] ;  /* 0x0010600001007983 */ /* 0x000ee80000300800 */
[----:B------:R-:W5:Y:S04]  /*57420*/  LDL.LU.64 R22, [R1+0x6d08] ;  /* 0x006d080001167983 */ /* 0x000f680000300a00 */
[----:B------:R-:W5:Y:S04]  /*57430*/  LDL.LU.64 R20, [R1+0x6d00] ;  /* 0x006d000001147983 */ /* 0x000f680000300a00 */
[----:B------:R-:W-:Y:S04]  /*57440*/  STL.64 [R1+0x350], R12 ;  /* 0x0003500c01007387 */ /* 0x000fe80000100a00 */
[----:B------:R0:W-:Y:S04]  /*57450*/  STL.64 [R1+0x358], R14 ;  /* 0x0003580e01007387 */ /* 0x0001e80000100a00 */
[----:B0-----:R-:W5:Y:S02]  /*57460*/  LDL.LU.64 R14, [R1+0x6cf8] ;  /* 0x006cf800010e7983 */ /* 0x001f640000300a00 */
[----:B-----5:R-:W-:Y:S02]  /*57470*/  HMMA.16816.F32 R12, R4, R14, R20 ;  /* 0x0000000e040c723c */ /* 0x020fe40000001814 */
[----:B------:R-:W5:-:S15]  /*57480*/  LDL.LU.64 R20, [R1+0x6cf0] ;  /* 0x006cf00001147983 */ /* 0x000f5e0000300a00 */
[----:B------:R-:W-:-:S06]  /*57490*/  NOP ;  /* 0x0000000000007918 */ /* 0x000fcc0000000000 */
[----:B------:R0:W-:Y:S04]  /*574a0*/  STL.64 [R1+0x360], R12 ;  /* 0x0003600c01007387 */ /* 0x0001e80000100a00 */
[----:B------:R1:W-:Y:S04]  /*574b0*/  STL.64 [R1+0x368], R14 ;  /* 0x0003680e01007387 */ /* 0x0003e80000100a00 */
[----:B0-----:R-:W3:Y:S04]  /*574c0*/  LDL.LU.64 R12, [R1+0x8d0] ;  /* 0x0008d000010c7983 */ /* 0x001ee80000300a00 */
[----:B-1----:R-:W3:Y:S01]  /*574d0*/  LDL.LU.64 R14, [R1+0x8d8] ;  /* 0x0008d800010e7983 */ /* 0x002ee20000300a00 */
[----:B-----5:R-:W-:Y:S03]  /*574e0*/  HMMA.16816.F32 R20, R4, R20, R24 ;  /* 0x000000140414723c */ /* 0x020fe60000001818 */
[----:B------:R-:W5:Y:S04]  /*574f0*/  LDL.LU.64 R26, [R1+0x6ce8] ;  /* 0x006ce800011a7983 */ /* 0x000f680000300a00 */
[----:B------:R-:W5:-:S15]  /*57500*/  LDL.LU.64 R24, [R1+0x6ce0] ;  /* 0x006ce00001187983 */ /* 0x000f5e0000300a00 */
[----:B------:R-:W-:-:S01]  /*57510*/  NOP ;  /* 0x0000000000007918 */ /* 0x000fc20000000000 */
[----:B------:R-:W-:Y:S04]  /*57520*/  STL.64 [R1+0x370], R20 ;  /* 0x0003701401007387 */ /* 0x000fe80000100a00 */
[----:B------:R0:W-:Y:S04]  /*57530*/  STL.64 [R1+0x378], R22 ;  /* 0x0003781601007387 */ /* 0x0001e80000100a00 */
[----:B0-----:R-:W5:Y:S02]  /*57540*/  LDL.LU.64 R22, [R1+0x6cd8] ;  /* 0x006cd80001167983 */ /* 0x001f640000300a00 */
[----:B-----5:R-:W-:Y:S02]  /*57550*/  HMMA.16816.F32 R20, R4, R22, R24 ;  /* 0x000000160414723c */ /* 0x020fe40000001818 */
[----:B------:R-:W5:Y:S04]  /*57560*/  LDL.LU.64 R26, [R1+0x6cd0] ;  /* 0x006cd000011a7983 */ /* 0x000f680000300a00 */
[----:B------:R-:W5:-:S15]  /*57570*/  LDL.LU.64 R24, [R1+0x6cc8] ;  /* 0x006cc80001187983 */ /* 0x000f5e0000300a00 */
[----:B------:R-:W-:-:S02]  /*57580*/  NOP ;  /* 0x0000000000007918 */ /* 0x000fc40000000000 */
[----:B------:R-:W-:Y:S04]  /*57590*/  STL.64 [R1+0x380], R20 ;  /* 0x0003801401007387 */ /* 0x000fe80000100a00 */
[----:B------:R0:W-:Y:S04]  /*575a0*/  STL.64 [R1+0x388], R22 ;  /* 0x0003881601007387 */ /* 0x0001e80000100a00 */
[----:B0-----:R-:W3:Y:S04]  /*575b0*/  LDL.LU.64 R22, [R1+0x6cc0] ;  /* 0x006cc00001167983 */ /* 0x001ee80000300a00 */
[----:B------:R-:W3:Y:S01]  /*575c0*/  LDL.LU.64 R20, [R1+0x6cb8] ;  /* 0x006cb80001147983 */ /* 0x000ee20000300a00 */
[----:B-----5:R-:W-:-:S15]  /*575d0*/  HMMA.16816.F32 R24, R4, R28, R24 ;  /* 0x0000001c0418723c */ /* 0x020fde0000001818 */
[----:B------:R-:W-:-:S08]  /*575e0*/  NOP ;  /* 0x0000000000007918 */ /* 0x000fd00000000000 */
[----:B------:R-:W-:Y:S04]  /*575f0*/  STL.64 [R1+0x390], R24 ;  /* 0x0003901801007387 */ /* 0x000fe80000100a00 */
[----:B------:R0:W-:Y:S04]  /*57600*/  STL.64 [R1+0x398], R26 ;  /* 0x0003981a01007387 */ /* 0x0001e80000100a00 */
[----:B0-----:R-:W2:Y:S04]  /*57610*/  LDL.LU.64 R26, [R1+0x6cb0] ;  /* 0x006cb000011a7983 */ /* 0x001ea80000300a00 */
[----:B------:R-:W4:Y:S04]  /*57620*/  LDL.LU.64 R24, [R1+0x6ca8] ;  /* 0x006ca80001187983 */ /* 0x000f280000300a00 */
[----:B------:R0:W-:Y:S04]  /*57630*/  STL.64 [R1+0x6c10], R28 ;  /* 0x006c101c01007387 */ /* 0x0001e80000100a00 */
[----:B0-----:R-:W5:Y:S04]  /*57640*/  LDL.LU R28, [R1+0x1054] ;  /* 0x00105400011c7983 */ /* 0x001f680000300800 */
[----:B------:R-:W5:Y:S01]  /*57650*/  LDL.LU R29, [R1+0x105c] ;  /* 0x00105c00011d7983 */ /* 0x000f620000300800 */
[C---:B--2---:R-:W-:Y:S06]  /*57660*/  HMMA.16816.F32 R16, R4.reuse, R26, R16 ;  /* 0x0000001a0410723c */ /* 0x044fec0000001810 */
[----:B----4-:R-:W-:-:S15]  /*57670*/  HMMA.16816.F32 R8, R4, R24, R8 ;  /* 0x000000180408723c */ /* 0x010fde0000001808 */
[----:B------:R-:W-:-:S02]  /*57680*/  NOP ;  /* 0x0000000000007918 */ /* 0x000fc40000000000 */
[----:B------:R0:W-:Y:S04]  /*57690*/  STL.64 [R1+0x3a0], R16 ;  /* 0x0003a01001007387 */ /* 0x0001e80000100a00 */
[----:B------:R1:W-:Y:S04]  /*576a0*/  STL.64 [R1+0x3a8], R18 ;  /* 0x0003a81201007387 */ /* 0x0003e80000100a00 */
[----:B0-----:R-:W2:Y:S04]  /*576b0*/  LDL.LU.64 R16, [R1+0x8b0] ;  /* 0x0008b00001107983 */ /* 0x001ea80000300a00 */
[----:B-1----:R-:W2:Y:S04]  /*576c0*/  LDL.LU.64 R18, [R1+0x8b8] ;  /* 0x0008b80001127983 */ /* 0x002ea80000300a00 */
[----:B------:R0:W-:Y:S04]  /*576d0*/  STL.64 [R1+0x3b0], R8 ;  /* 0x0003b00801007387 */ /* 0x0001e80000100a00 */
[----:B------:R1:W-:Y:S04]  /*576e0*/  STL.64 [R1+0x3b8], R10 ;  /* 0x0003b80a01007387 */ /* 0x0003e80000100a00 */
[----:B0-----:R-:W4:Y:S04]  /*576f0*/  LDL.LU.64 R8, [R1+0x3f0] ;  /* 0x0003f00001087983 */ /* 0x001f280000300a00 */
[----:B-1----:R-:W4:Y:S04]  /*57700*/  LDL.LU.64 R10, [R1+0x3f8] ;  /* 0x0003f800010a7983 */ /* 0x002f280000300a00 */
[----:B------:R-:W-:Y:S04]  /*57710*/  STL.64 [R1+0x6c20], R26 ;  /* 0x006c201a01007387 */ /* 0x000fe80000100a00 */
[----:B------:R0:W-:Y:S04]  /*57720*/  STL.64 [R1+0x6c18], R24 ;  /* 0x006c181801007387 */ /* 0x0001e80000100a00 */
[----:B0-----:R-:W5:Y:S04]  /*57730*/  LDL.LU.64 R24, [R1+0x8c0] ;  /* 0x0008c00001187983 */ /* 0x001f680000300a00 */
[----:B------:R-:W5:Y:S01]  /*57740*/  LDL.LU.64 R26, [R1+0x8c8] ;  /* 0x0008c800011a7983 */ /* 0x000f620000300a00 */
[----:B---3--:R-:W-:-:S15]  /*57750*/  HMMA.16816.F32 R12, R4, R22, R12 ;  /* 0x00000016040c723c */ /* 0x008fde000000180c */
[----:B------:R-:W-:-:S08]  /*57760*/  NOP ;  /* 0x0000000000007918 */ /* 0x000fd00000000000 */
[----:B------:R-:W-:Y:S04]  /*57770*/  STL.64 [R1+0x3c0], R12 ;  /* 0x0003c00c01007387 */ /* 0x000fe80000100a00 */
[----:B------:R0:W-:Y:S04]  /*57780*/  STL.64 [R1+0x3c8], R14 ;  /* 0x0003c80e01007387 */ /* 0x0001e80000100a00 */
[----:B0-----:R-:W2:Y:S04]  /*57790*/  LDL.LU.64 R14, [R1+0x6ca0] ;  /* 0x006ca000010e7983 */ /* 0x001ea80000300a00 */
[----:B------:R-:W4:Y:S04]  /*577a0*/  LDL.LU.64 R12, [R1+0x6c98] ;  /* 0x006c9800010c7983 */ /* 0x000f280000300a00 */
[----:B------:R-:W-:Y:S04]  /*577b0*/  STL [R1+0x6c0c], R22 ;  /* 0x006c0c1601007387 */ /* 0x000fe80000100800 */
[----:B------:R-:W-:Y:S01]  /*577c0*/  STL [R1+0x6c08], R23 ;  /* 0x006c081701007387 */ /* 0x000fe20000100800 */
[----:B-----5:R-:W-:-:S15]  /*577d0*/  HMMA.16816.F32 R24, R4, R20, R24 ;  /* 0x000000140418723c */ /* 0x020fde0000001818 */
[----:B------:R-:W-:-:S08]  /*577e0*/  NOP ;  /* 0x0000000000007918 */ /* 0x000fd00000000000 */
[----:B------:R0:W-:Y:S04]  /*577f0*/  STL.64 [R1+0x3d0], R24 ;  /* 0x0003d01801007387 */ /* 0x0001e80000100a00 */
[----:B------:R1:W-:Y:S04]  /*57800*/  STL.64 [R1+0x3d8], R26 ;  /* 0x0003d81a01007387 */ /* 0x0003e80000100a00 */
[----:B0-----:R-:W3:Y:S04]  /*57810*/  LDL.64 R24, [R1+0x20] ;  /* 0x0000200001187983 */ /* 0x001ee80000100a00 */
[----:B-1----:R-:W5:Y:S01]  /*57820*/  LDL.64 R26, [R1+0x18] ;  /* 0x00001800011a7983 */ /* 0x002f620000100a00 */
[C---:B--2---:R-:W-:Y:S06]  /*57830*/  HMMA.16816.F32 R16, R4.reuse, R14, R16 ;  /* 0x0000000e0410723c */ /* 0x044fec0000001810 */
[----:B----4-:R-:W-:Y:S01]  /*57840*/  HMMA.16816.F32 R8, R4, R12, R8 ;  /* 0x0000000c0408723c */ /* 0x010fe20000001808 */
[----:B-----5:R-:W-:Y:S04]  /*57850*/  STL.64 [R1+0x6c60], R26 ;  /* 0x006c601a01007387 */ /* 0x020fe80000100a00 */
[----:B---3--:R0:W-:Y:S04]  /*57860*/  STL.64 [R1+0x6c58], R24 ;  /* 0x006c581801007387 */ /* 0x0081e80000100a00 */
[----:B0-----:R-:W2:Y:S04]  /*57870*/  LDL.LU.64 R24, [R1+0x410] ;  /* 0x0004100001187983 */ /* 0x001ea80000300a00 */
[----:B------:R-:W2:Y:S04]  /*57880*/  LDL.LU.64 R26, [R1+0x418] ;  /* 0x00041800011a7983 */ /* 0x000ea80000300a00 */
[----:B------:R-:W-:Y:S04]  /*57890*/  STL [R1+0x6c04], R20 ;  /* 0x006c041401007387 */ /* 0x000fe80000100800 */
[----:B------:R0:W-:Y:S04]  /*578a0*/  STL [R1+0x6c00], R21 ;  /* 0x006c001501007387 */ /* 0x0001e80000100800 */
[----:B0-----:R-:W3:Y:S04]  /*578b0*/  LDL.LU.64 R20, [R1+0x400] ;  /* 0x0004000001147983 */ /* 0x001ee80000300a00 */
[----:B------:R-:W3:Y:S04]  /*578c0*/  LDL.LU.64 R22, [R1+0x408] ;  /* 0x0004080001167983 */ /* 0x000ee80000300a00 */
[----:B------:R-:W-:Y:S04]  /*578d0*/  STL.64 [R1+0x3e0], R16 ;  /* 0x0003e01001007387 */ /* 0x000fe80000100a00 */
[----:B------:R0:W-:Y:S04]  /*578e0*/  STL.64 [R1+0x3e8], R18 ;  /* 0x0003e81201007387 */ /* 0x0001e80000100a00 */
[----:B0-----:R-:W4:Y:S04]  /*578f0*/  LDL.LU.64 R18, [R1+0x6c90] ;  /* 0x006c900001127983 */ /* 0x001f280000300a00 */
[----:B------:R-:W5:Y:S04]  /*57900*/  LDL.LU.64 R16, [R1+0x6c88] ;  /* 0x006c880001107983 */ /* 0x000f680000300a00 */
[----:B------:R-:W-:Y:S04]  /*57910*/  STL.64 [R1+0x3f0], R8 ;  /* 0x0003f00801007387 */ /* 0x000fe80000100a00 */
[----:B------:R0:W-:Y:S04]  /*57920*/  STL.64 [R1+0x3f8], R10 ;  /* 0x0003f80a01007387 */ /* 0x0001e80000100a00 */
[----:B0-----:R-:W3:Y:S04]  /*57930*/  LDL.LU.64 R10, [R1+0x6c80] ;  /* 0x006c8000010a7983 */ /* 0x001ee80000300a00 */
[----:B------:R-:W2:Y:S04]  /*57940*/  LDL.LU.64 R8, [R1+0x6c78] ;  /* 0x006c780001087983 */ /* 0x000ea80000300a00 */
[----:B------:R0:W-:Y:S04]  /*57950*/  STL.64 [R1+0x6be8], R14 ;  /* 0x006be80e01007387 */ /* 0x0001e80000100a00 */
[----:B0-----:R-:W5:Y:S04]  /*57960*/  LDL.LU R15, [R1+0x104c] ;  /* 0x00104c00010f7983 */ /* 0x001f680000300800 */
[----:B------:R3:W-:Y:S01]  /*57970*/  STL.64 [R1+0x6be0], R12 ;  /* 0x006be00c01007387 */ /* 0x0007e20000100a00 */
[----:B-----5:R-:W-:-:S02]  /*57980*/  IMAD R16, R16, 0x100, R15 ;  /* 0x0000010010107824 */ /* 0x020fc400078e020f */
[----:B---3--:R-:W-:-:S15]  /*57990*/  HMMA.16816.F32 R12, R4, R10, R20 ;  /* 0x0000000a040c723c */ /* 0x008fde0000001814 */
[----:B------:R-:W-:-:S08]  /*579a0*/  NOP ;  /* 0x0000000000007918 */ /* 0x000fd00000000000 */
[----:B------:R-:W-:Y:S04]  /*579b0*/  STL.64 [R1+0x400], R12 ;  /* 0x0004000c01007387 */ /* 0x000fe80000100a00 */
[----:B------:R2:W-:Y:S02]  /*579c0*/  STL.64 [R1+0x408], R14 ;  /* 0x0004080e01007387 */ /* 0x0005e40000100a00 */
[----:B--2---:R-:W-:Y:S02]  /*579d0*/  HMMA.16816.F32 R12, R4, R8, R24 ;  /* 0x00000008040c723c */ /* 0x004fe40000001818 */
[----:B------:R-:W2:Y:S04]  /*579e0*/  LDL.LU.64 R24, [R1+0x420] ;  /* 0x0004200001187983 */ /* 0x000ea80000300a00 */
[----:B------:R-:W3:-:S15]  /*579f0*/  LDL.LU.64 R26, [R1+0x428] ;  /* 0x00042800011a7983 */ /* 0x000ede0000300a00 */
[----:B------:R-:W-:-:S02]  /*57a00*/  NOP ;  /* 0x0000000000007918 */ /* 0x000fc40000000000 */
[----:B------:R-:W-:Y:S04]  /*57a10*/  STL.64 [R1+0x410], R12 ;  /* 0x0004100c01007387 */ /* 0x000fe80000100a00 */
[----:B------:R-:W-:Y:S04]  /*57a20*/  STL.64 [R1+0x418], R14 ;  /* 0x0004180e01007387 */ /* 0x000fe80000100a00 */
[----:B---3--:R-:W-:Y:S04]  /*57a30*/  STL.64 [R1+0x6c70], R26 ;  /* 0x006c701a01007387 */ /* 0x008fe80000100a00 */
[----:B--2---:R0:W-:Y:S04]  /*57a40*/  STL.64 [R1+0x6c68], R24 ;  /* 0x006c681801007387 */ /* 0x0041e80000100a00 */
[----:B0-----:R-:W2:Y:S04]  /*57a50*/  LDL.LU.64 R24, [R1+0x430] ;  /* 0x0004300001187983 */ /* 0x001ea80000300a00 */
[----:B------:R-:W2:Y:S04]  /*57a60*/  LDL.LU.64 R26, [R1+0x438] ;  /* 0x00043800011a7983 */ /* 0x000ea80000300a00 */
[----:B------:R-:W3:Y:S04]  /*57a70*/  LDL.LU.64 R12, [R1+0x450] ;  /* 0x00045000010c7983 */ /* 0x000ee80000300a00 */
[----:B------:R-:W5:Y:S01]  /*57a80*/  LDL.LU.64 R14, [R1+0x458] ;  /* 0x00045800010e7983 */ /* 0x000f620000300a00 */
[----:B------:R-:W-:-:S02]  /*57a90*/  IMAD R17, R17, 0x100, R28 ;  /* 0x0000010011117824 */ /* 0x000fc400078e021c */
[----:B----4-:R-:W-:Y:S01]  /*57aa0*/  IMAD R18, R18, 0x100, R29 ;  /* 0x0000010012127824 */ /* 0x010fe200078e021d */
[C---:B--2---:R-:W-:Y:S01]  /*57ab0*/  HMMA.16816.F32 R24, R4.reuse, R2, R24 ;  /* 0x000000020418723c */ /* 0x044fe20000001818 */
[----:B-----5:R-:W-:Y:S04]  /*57ac0*/  STL.64 [R1+0x6c50], R14 ;  /* 0x006c500e01007387 */ /* 0x020fe80000100a00 */
[----:B---3--:R0:W-:Y:S04]  /*57ad0*/  STL.64 [R1+0x6c48], R12 ;  /* 0x006c480c01007387 */ /* 0x0081e80000100a00 */
[----:B0-----:R-:W2:Y:S04]  /*57ae0*/  LDL.LU.64 R12, [R1+0x440] ;  /* 0x00044000010c7983 */ /* 0x001ea80000300a00 */
[----:B------:R-:W2:Y:S04]  /*57af0*/  LDL.LU.64 R14, [R1+0x448] ;  /* 0x00044800010e7983 */ /* 0x000ea80000300a00 */
[----:B------:R-:W3:Y:S04]  /*57b00*/  LDL.64 R20, [R1+0x10] ;  /* 0x0000100001147983 */ /* 0x000ee80000100a00 */
[----:B------:R-:W4:Y:S04]  /*57b10*/  LDL.64 R22, [R1+0x8] ;  /* 0x0000080001167983 */ /* 0x000f280000100a00 */
[----:B------:R-:W5:Y:S04]  /*57b20*/  LDL.64 R28, [R1] ;  /* 0x00000000011c7983 */ /* 0x000f680000100a00 */
[----:B------:R-:W-:Y:S04]  /*57b30*/  STL [R1+0x6bb4], R8 ;  /* 0x006bb40801007387 */ /* 0x000fe80000100800 */
[----:B------:R0:W-:Y:S04]  /*57b40*/  STL [R1+0x6bb0], R9 ;  /* 0x006bb00901007387 */ /* 0x0001e80000100800 */
[----:B0-----:R-:W2:Y:S04]  /*57b50*/  LDL.64 R8, [R1+0x28] ;  /* 0x0000280001087983 */ /* 0x001ea80000100a00 */
[----:B------:R-:W-:Y:S04]  /*57b60*/  STL.64 [R1+0x430], R24 ;  /* 0x0004301801007387 */ /* 0x000fe80000100a00 */
[----:B------:R0:W-:Y:S04]  /*57b70*/  STL.64 [R1+0x438], R26 ;  /* 0x0004381a01007387 */ /* 0x0001e80000100a00 */
[----:B0-----:R-:W2:Y:S04]  /*57b80*/  LDL.LU.64 R26, [R1+0x6c70] ;  /* 0x006c7000011a7983 */ /* 0x001ea80000300a00 */
[----:B------:R-:W2:Y:S04]  /*57b90*/  LDL.LU.64 R24, [R1+0x6c68] ;  /* 0x006c680001187983 */ /* 0x000ea80000300a00 */
[----:B------:R-:W-:Y:S04]  /*57ba0*/  STL [R1+0x6bbc], R2 ;  /* 0x006bbc0201007387 */ /* 0x000fe80000100800 */
[----:B------:R-:W-:Y:S01]  /*57bb0*/  STL [R1+0x6bb8], R3 ;  /* 0x006bb80301007387 */ /* 0x000fe20000100800 */
[----:B------:R-:W-:Y:S01]  /*57bc0*/  IMAD R19, R0, 0x100, R19 ;  /* 0x0000010000137824 */ /* 0x000fe200078e0213 */
[----:B--2---:R-:W-:Y:S02]  /*57bd0*/  HMMA.16816.F32 R4, R4, R8, R24 ;  /* 0x000000080404723c */ /* 0x004fe40000001818 */
[----:B------:R-:W2:Y:S04]  /*57be0*/  LDL.LU.64 R26, [R1+0x6c60] ;  /* 0x006c6000011a7983 */ /* 0x000ea80000300a00 */
[----:B------:R-:W3:Y:S01]  /*57bf0*/  LDL.LU.64 R24, [R1+0x6c58] ;  /* 0x006c580001187983 */ /* 0x000ee20000300a00 */
[----:B------:R-:W-:-:S02]  /*57c00*/  F2FP.F16.E5M2.UNPACK_B R16, R16 ;  /* 0x00000010ff10723e */ /* 0x000fc400020004ff */
[----:B------:R-:W-:Y:S02]  /*57c10*/  F2FP.F16.E5M2.UNPACK_B R17, R17 ;  /* 0x00000011ff11723e */ /* 0x000fe400020004ff */
[----:B------:R-:W-:Y:S02]  /*57c20*/  F2FP.F16.E5M2.UNPACK_B R18, R18 ;  /* 0x00000012ff12723e */ /* 0x000fe400020004ff */
[----:B------:R-:W-:-:S10]  /*57c30*/  F2FP.F16.E5M2.UNPACK_B R19, R19 ;  /* 0x00000013ff13723e */ /* 0x000fd400020004ff */
[----:B------:R-:W-:Y:S04]  /*57c40*/  STL.64 [R1+0x420], R4 ;  /* 0x0004200401007387 */ /* 0x000fe80000100a00 */
[----:B------:R0:W-:Y:S04]  /*57c50*/  STL.64 [R1+0x428], R6 ;  /* 0x0004280601007387 */ /* 0x0001e80000100a00 */
[----:B0-----:R-:W4:Y:S01]  /*57c60*/  LDL.LU R6, [R1+0x1078] ;  /* 0x0010780001067983 */ /* 0x001f220000300800 */
[----:B---3--:R-:W-:-:S15]  /*57c70*/  HMMA.16816.F32 R12, R16, R24, R12 ;  /* 0x00000018100c723c */ /* 0x008fde000000180c */
[----:B------:R-:W-:-:S08]  /*57c80*/  NOP ;  /* 0x0000000000007918 */ /* 0x000fd00000000000 */
[----:B------:R-:W-:Y:S04]  /*57c90*/  STL.64 [R1+0x440], R12 ;  /* 0x0004400c01007387 */ /* 0x000fe80000100a00 */
[----:B------:R0:W-:Y:S04]  /*57ca0*/  STL.64 [R1+0x448], R14 ;  /* 0x0004480e01007387 */ /* 0x0001e80000100a00 */
[----:B0-----:R-:W3:Y:S04]  /*57cb0*/  LDL.LU.64 R14, [R1+0x6c50] ;  /* 0x006c5000010e7983 */ /* 0x001ee80000300a00 */
[----:B------:R-:W3:Y:S01]  /*57cc0*/  LDL.LU.64 R12, [R1+0x6c48] ;  /* 0x006c4800010c7983 */ /* 0x000ee20000300a00 */
[----:B------:R-:W-:-:S03]  /*57cd0*/  IMAD.MOV.U32 R8, RZ, RZ, R9 ;  /* 0x000000ffff087224 */ /* 0x000fc600078e0009 */
[----:B------:R-:W5:Y:S01]  /*57ce0*/  LDL.LU R4, [R1+0x1068] ;  /* 0x0010680001047983 */ /* 0x000f620000300800 */
[----:B------:R-:W-:-:S03]  /*57cf0*/  IMAD.MOV.U32 R2, RZ, RZ, R24 ;  /* 0x000000ffff027224 */ /* 0x000fc600078e0018 */
[----:B------:R-:W5:Y:S01]  /*57d00*/  LDL.LU R5, [R1+0x1070] ;  /* 0x0010700001057983 */ /* 0x000f620000300800 */
[----:B------:R-:W-:Y:S02]  /*57d10*/  IMAD.MOV.U32 R3, RZ, RZ, R25 ;  /* 0x000000ffff037224 */ /* 0x000fe400078e0019 */
[----:B--2---:R-:W-:Y:S02]  /*57d20*/  IMAD.MOV.U32 R9, RZ, RZ, R26 ;  /* 0x000000ffff097224 */ /* 0x004fe400078e001a */
[----:B------:R-:W-:Y:S01]  /*57d30*/  IMAD.MOV.U32 R7, RZ, RZ, R27 ;  /* 0x000000ffff077224 */ /* 0x000fe200078e001b */
[----:B---3--:R-:W-:-:S15]  /*57d40*/  HMMA.16816.F32 R12, R16, R26, R12 ;  /* 0x0000001a100c723c */ /* 0x008fde000000180c */
[----:B------:R-:W-:-:S08]  /*57d50*/  NOP ;  /* 0x0000000000007918 */ /* 0x000fd00000000000 */
[----:B------:R-:W-:Y:S04]  /*57d60*/  STL.64 [R1+0x450], R12 ;  /* 0x0004500c01007387 */ /* 0x000fe80000100a00 */
[----:B------:R-:W-:Y:S04]  /*57d70*/  STL.64 [R1+0x458], R14 ;  /* 0x0004580e01007387 */ /* 0x000fe80000100a00 */
[----:B------:R-:W2:Y:S04]  /*57d80*/  LDL.LU.64 R24, [R1+0x480] ;  /* 0x0004800001187983 */ /* 0x000ea80000300a00 */
[----:B------:R-:W3:Y:S04]  /*57d90*/  LDL.LU.64 R26, [R1+0x488] ;  /* 0x00048800011a7983 */ /* 0x000ee80000300a00 */
[----:B---3--:R-:W-:Y:S04]  /*57da0*/  STL.64 [R1+0x6c30], R26 ;  /* 0x006c301a01007387 */ /* 0x008fe80000100a00 */
[----:B--2---:R0:W-:Y:S04]  /*57db0*/  STL.64 [R1+0x6c28], R24 ;  /* 0x006c281801007387 */ /* 0x0041e80000100a00 */
[----:B0-----:R-:W2:Y:S04]  /*57dc0*/  LDL.LU.64 R24, [R1+0x470] ;  /* 0x0004700001187983 */ /* 0x001ea80000300a00 */
[----:B------:R-:W3:Y:S04]  /*57dd0*/  LDL.LU.64 R26, [R1+0x478] ;  /* 0x00047800011a7983 */ /* 0x000ee80000300a00 */
[----:B---3--:R-:W-:Y:S04]  /*57de0*/  STL.64 [R1+0x6c40], R26 ;  /* 0x006c401a01007387 */ /* 0x008fe80000100a00 */
[----:B--2---:R0:W-:Y:S04]  /*57df0*/  STL.64 [R1+0x6c38], R24 ;  /* 0x006c381801007387 */ /* 0x0041e80000100a00 */
[----:B0-----:R-:W2:Y:S04]  /*57e00*/  LDL.LU.64 R24, [R1+0x460] ;  /* 0x0004600001187983 */ /* 0x001ea80000300a00 */
[----:B------:R-:W2:Y:S04]  /*57e10*/  LDL.LU.64 R26, [R1+0x468] ;  /* 0x00046800011a7983 */ /* 0x000ea80000300a00 */
[----:B------:R-:W3:Y:S04]  /*57e20*/  LDL.LU.64 R12, [R1+0x4b0] ;  /* 0x0004b000010c7983 */ /* 0x000ee80000300a00 */
[----:B------:R-:W3:Y:S04]  /*57e30*/  LDL.LU.64 R14, [R1+0x4b8] ;  /* 0x0004b800010e7983 */ /* 0x000ee80000300a00 */
[----:B----4-:R-:W-:Y:S04]  /*57e40*/  STL.64 [R1+0x6bd8], R6 ;  /* 0x006bd80601007387 */ /* 0x010fe80000100a00 */
[----:B-----5:R0:W-:Y:S04]  /*57e50*/  STL.64 [R1+0x6bd0], R4 ;  /* 0x006bd00401007387 */ /* 0x0201e80000100a00 */
[----:B0-----:R-:W4:Y:S04]  /*57e60*/  LDL.LU.64 R4, [R1+0x4a0] ;  /* 0x0004a00001047983 */ /* 0x001f280000300a00 */
[----:B------:R-:W4:Y:S04]  /*57e70*/  LDL.LU.64 R6, [R1+0x4a8] ;  /* 0x0004a80001067983 */ /* 0x000f280000300a00 */
[----:B------:R-:W-:Y:S04]  /*57e80*/  STL.64 [R1+0x6bc8], R10 ;  /* 0x006bc80a01007387 */ /* 0x000fe80000100a00 */
[----:B------:R0:W-:Y:S04]  /*57e90*/  STL.64 [R1+0x6bc0], R8 ;  /* 0x006bc00801007387 */ /* 0x0001e80000100a00 */
[----:B0-----:R-:W5:Y:S04]  /*57ea0*/  LDL.LU.64 R8, [R1+0x490] ;  /* 0x0004900001087983 */ /* 0x001f680000300a00 */
[----:B------:R-:W5:Y:S01]  /*57eb0*/  LDL.LU.64 R10, [R1+0x498] ;  /* 0x00049800010a7983 */ /* 0x000f620000300a00 */
[----:B--2---:R-:W-:-:S15]  /*57ec0*/  HMMA.16816.F32 R24, R16, R20, R24 ;  /* 0x000000141018723c */ /* 0x004fde0000001818 */
[----:B------:R-:W-:-:S08]  /*57ed0*/  NOP ;  /* 0x0000000000007918 */ /* 0x000fd00000000000 */
        /* <DEDUP_REMOVED lines=9> */
[----:B------:R-:W2:Y:S01]  /*57f70*/  LDL.LU.64 R24, [R1+0x6c28] ;  /* 0x006c280001187983 */ /* 0x000ea20000300a00 */
[----:B------:R-:W-:-:S02]  /*57f80*/  IMAD.MOV.U32 R0, RZ, RZ, R21 ;  /* 0x000000ffff007224 */ /* 0x000fc400078e0015 */
[----:B------:R-:W-:Y:S02]  /*57f90*/  IMAD.MOV.U32 R20, RZ, RZ, R22 ;  /* 0x000000ffff147224 */ /* 0x000fe400078e0016 */
[----:B------:R-:W-:Y:S02]  /*57fa0*/  IMAD.MOV.U32 R21, RZ, RZ, R23 ;  /* 0x000000ffff157224 */ /* 0x000fe400078e0017 */
[----:B------:R-:W-:Y:S02]  /*57fb0*/  IMAD.MOV.U32 R22, RZ, RZ, R28 ;  /* 0x000000ffff167224 */ /* 0x000fe400078e001c */
[----:B------:R-:W-:Y:S01]  /*57fc0*/  IMAD.MOV.U32 R23, RZ, RZ, R29 ;  /* 0x000000ffff177224 */ /* 0x000fe200078e001d */
[----:B--2---:R-:W-:-:S15]  /*57fd0*/  HMMA.16816.F32 R24, R16, R28, R24 ;  /* 0x0000001c1018723c */ /* 0x004fde0000001818 */
[----:B------:R-:W-:-:S08]  /*57fe0*/  NOP ;  /* 0x0000000000007918 */ /* 0x000fd00000000000 */
[----:B------:R-:W-:Y:S04]  /*57ff0*/  STL.64 [R1+0x480], R24 ;  /* 0x0004801801007387 */ /* 0x000fe80000100a00 */
[----:B------:R0:W-:Y:S04]  /*58000*/  STL.64 [R1+0x488], R26 ;  /* 0x0004881a01007387 */ /* 0x0001e80000100a00 */
[----:B0-----:R-:W4:Y:S04]  /*58010*/  LDL.LU.64 R26, [R1+0x6c20] ;  /* 0x006c2000011a7983 */ /* 0x001f280000300a00 */
[----:B------:R-:W3:Y:S04]  /*58020*/  LDL.LU.64 R24, [R1+0x6c18] ;  /* 0x006c180001187983 */ /* 0x000ee80000300a00 */
[----:B------:R-:W5:Y:S02]  /*58030*/  LDL.LU.64 R28, [R1+0x6c10] ;  /* 0x006c1000011c7983 */ /* 0x000f640000300a00 */
[----:B-----5:R-:W-:-:S15]  /*58040*/  HMMA.16816.F32 R8, R16, R28, R8 ;  /* 0x0000001c1008723c */ /* 0x020fde0000001808 */
[----:B------:R-:W-:-:S08]  /*58050*/  NOP ;  /* 0x0000000000007918 */ /* 0x000fd00000000000 */
[----:B------:R-:W-:Y:S04]  /*58060*/  STL.64 [R1+0x490], R8 ;  /* 0x0004900801007387 */ /* 0x000fe80000100a00 */
[----:B------:R4:W-:Y:S02]  /*58070*/  STL.64 [R1+0x498], R10 ;  /* 0x0004980a01007387 */ /* 0x0009e40000100a00 */
[C---:B----4-:R-:W-:Y:S06]  /*58080*/  HMMA.16816.F32 R8, R16.reuse, R26, R4 ;  /* 0x0000001a1008723c */ /* 0x050fec0000001804 */
        /* <DEDUP_REMOVED lines=16> */
[----:B------:R0:W-:Y:S02]  /*58190*/  STL.64 [R1+0x6b30], R26 ;  /* 0x006b301a01007387 */ /* 0x0001e40000100a00 */
[----:B0-----:R-:W-:-:S02]  /*581a0*/  IMAD.MOV.U32 R26, RZ, RZ, R22 ;  /* 0x000000ffff1a7224 */ /* 0x001fc400078e0016 */
[----:B------:R-:W2:Y:S01]  /*581b0*/  LDL.LU R22, [R1+0x6c0c] ;  /* 0x006c0c0001167983 */ /* 0x000ea20000300800 */
[----:B------:R-:W-:-:S03]  /*581c0*/  IMAD.MOV.U32 R27, RZ, RZ, R23 ;  /* 0x000000ffff1b7224 */ /* 0x000fc600078e0017 */
[----:B------:R-:W2:Y:S04]  /*581d0*/  LDL.LU R23, [R1+0x6c08] ;  /* 0x006c080001177983 */ /* 0x000ea80000300800 */
[----:B------:R0:W-:Y:S02]  /*581e0*/  STL.64 [R1+0x6b28], R24 ;  /* 0x006b281801007387 */ /* 0x0001e40000100a00 */
[----:B0-----:R-:W-:Y:S02]  /*581f0*/  IMAD.MOV.U32 R24, RZ, RZ, R20 ;  /* 0x000000ffff187224 */ /* 0x001fe400078e0014 */
[----:B------:R-:W5:Y:S01]  /*58200*/  LDL.LU R20, [R1+0x6c04] ;  /* 0x006c040001147983 */ /* 0x000f620000300800 */
[----:B------:R-:W-:-:S03]  /*58210*/  IMAD.MOV.U32 R25, RZ, RZ, R21 ;  /* 0x000000ffff197224 */ /* 0x000fc600078e0015 */
[----:B------:R-:W5:Y:S04]  /*58220*/  LDL.LU R21, [R1+0x6c00] ;  /* 0x006c000001157983 */ /* 0x000f680000300800 */
[----:B------:R0:W-:Y:S04]  /*58230*/  STL.64 [R1+0x6b40], R26 ;  /* 0x006b401a01007387 */ /* 0x0001e80000100a00 */
[----:B0-----:R-:W4:Y:S04]  /*58240*/  LDL.LU R26, [R1+0x1074] ;  /* 0x00107400011a7983 */ /* 0x001f280000300800 */
[----:B------:R-:W4:Y:S04]  /*58250*/  LDL.LU R27, [R1+0x107c] ;  /* 0x00107c00011b7983 */ /* 0x000f280000300800 */
[----:B------:R0:W-:Y:S04]  /*58260*/  STL.64 [R1+0x6b38], R24 ;  /* 0x006b381801007387 */ /* 0x0001e80000100a00 */
[----:B0-----:R-:W4:Y:S01]  /*58270*/  LDL.LU R25, [R1+0x106c] ;  /* 0x00106c0001197983 */ /* 0x001f220000300800 */
[----:B--2---:R-:W-:-:S15]  /*58280*/  HMMA.16816.F32 R12, R16, R22, R12 ;  /* 0x00000016100c723c */ /* 0x004fde000000180c */
[----:B------:R-:W-:-:S08]  /*58290*/  NOP ;  /* 0x0000000000007918 */ /* 0x000fd00000000000 */
[----:B------:R-:W-:Y:S04]  /*582a0*/  STL.64 [R1+0x4c0], R12 ;  /* 0x0004c00c01007387 */ /* 0x000fe80000100a00 */
[----:B------:R0:W-:Y:S04]  /*582b0*/  STL.64 [R1+0x4c8], R14 ;  /* 0x0004c80e01007387 */ /* 0x0001e80000100a00 */
[----:B0-----:R-:W5:Y:S04]  /*582c0*/  LDL.LU.64 R14, [R1+0x6bf8] ;  /* 0x006bf800010e7983 */ /* 0x001f680000300a00 */
[----:B------:R-:W5:Y:S02]  /*582d0*/  LDL.LU.64 R12, [R1+0x6bf0] ;  /* 0x006bf000010c7983 */ /* 0x000f640000300a00 */
[----:B-----5:R-:W-:-:S15]  /*582e0*/  HMMA.16816.F32 R12, R16, R20, R12 ;  /* 0x00000014100c723c */ /* 0x020fde000000180c */
[----:B------:R-:W-:-:S08]  /*582f0*/  NOP ;  /* 0x0000000000007918 */ /* 0x000fd00000000000 */
[----:B------:R-:W-:Y:S04]  /*58300*/  STL.64 [R1+0x4d0], R12 ;  /* 0x0004d00c01007387 */ /* 0x000fe80000100a00 */
[----:B------:R0:W-:Y:S04]  /*58310*/  STL.64 [R1+0x4d8], R14 ;  /* 0x0004d80e01007387 */ /* 0x0001e80000100a00 */
[----:B0-----:R-:W3:Y:S04]  /*58320*/  LDL.LU.64 R14, [R1+0x6be8] ;  /* 0x006be800010e7983 */ /* 0x001ee80000300a00 */
[----:B------:R-:W4:Y:S04]  /*58330*/  LDL.LU.64 R12, [R1+0x6be0] ;  /* 0x006be000010c7983 */ /* 0x000f280000300a00 */
[----:B------:R-:W-:Y:S04]  /*58340*/  STL.64 [R1+0x6b10], R22 ;  /* 0x006b101601007387 */ /* 0x000fe80000100a00 */
[----:B------:R0:W-:Y:S04]  /*58350*/  STL.64 [R1+0x6b08], R20 ;  /* 0x006b081401007387 */ /* 0x0001e80000100a00 */
[----:B0-----:R-:W2:Y:S04]  /*58360*/  LDL.LU.64 R20, [R1+0x850] ;  /* 0x0008500001147983 */ /* 0x001ea80000300a00 */
[----:B------:R-:W2:Y:S01]  /*58370*/  LDL.LU.64 R22, [R1+0x858] ;  /* 0x0008580001167983 */ /* 0x000ea20000300a00 */
[C---:B---3--:R-:W-:Y:S06]  /*58380*/  HMMA.16816.F32 R4, R16.reuse, R14, R4 ;  /* 0x0000000e1004723c */ /* 0x048fec0000001804 */
[----:B----4-:R-:W-:-:S15]  /*58390*/  HMMA.16816.F32 R8, R16, R12, R8 ;  /* 0x0000000c1008723c */ /* 0x010fde0000001808 */
[----:B------:R-:W-:-:S02]  /*583a0*/  NOP ;  /* 0x0000000000007918 */ /* 0x000fc40000000000 */
[----:B------:R-:W-:Y:S04]  /*583b0*/  STL.64 [R1+0x4e0], R4 ;  /* 0x0004e00401007387 */ /* 0x000fe80000100a00 */
[----:B------:R0:W-:Y:S04]  /*583c0*/  STL.64 [R1+0x4e8], R6 ;  /* 0x0004e80601007387 */ /* 0x0001e80000100a00 */
[----:B0-----:R-:W3:Y:S04]  /*583d0*/  LDL.LU.64 R6, [R1+0x6bd8] ;  /* 0x006bd80001067983 */ /* 0x001ee80000300a00 */
[----:B------:R-:W4:Y:S04]  /*583e0*/  LDL.LU.64 R4, [R1+0x6bd0] ;  /* 0x006bd00001047983 */ /* 0x000f280000300a00 */
[----:B------:R-:W-:Y:S04]  /*583f0*/  STL.64 [R1+0x4f0], R8 ;  /* 0x0004f00801007387 */ /* 0x000fe80000100a00 */
[----:B------:R0:W-:Y:S04]  /*58400*/  STL.64 [R1+0x4f8], R10 ;  /* 0x0004f80a01007387 */ /* 0x0001e80000100a00 */
[----:B0-----:R-:W2:Y:S04]  /*58410*/  LDL.LU.64 R10, [R1+0x6bc8] ;  /* 0x006bc800010a7983 */ /* 0x001ea80000300a00 */
[----:B------:R-:W5:Y:S04]  /*58420*/  LDL.LU.64 R8, [R1+0x6bc0] ;  /* 0x006bc00001087983 */ /* 0x000f680000300a00 */
[----:B------:R-:W-:Y:S04]  /*58430*/  STL.64 [R1+0x6af0], R14 ;  /* 0x006af00e01007387 */ /* 0x000fe80000100a00 */
[----:B------:R2:W-:Y:S01]  /*58440*/  STL.64 [R1+0x6ae8], R12 ;  /* 0x006ae80c01007387 */ /* 0x0005e20000100a00 */
[----:B---3--:R-:W-:Y:S01]  /*58450*/  IMAD R6, R6, 0x100, R27 ;  /* 0x0000010006067824 */ /* 0x008fe200078e021b */
[----:B--2---:R-:W-:Y:S01]  /*58460*/  HMMA.16816.F32 R12, R16, R10, R20 ;  /* 0x0000000a100c723c */ /* 0x004fe20000001814 */
[----:B----4-:R-:W-:-:S02]  /*58470*/  IMAD R4, R4, 0x100, R25 ;  /* 0x0000010004047824 */ /* 0x010fc400078e0219 */
[----:B------:R-:W2:Y:S01]  /*58480*/  LDL.LU.64 R24, [R1+0x560] ;  /* 0x0005600001187983 */ /* 0x000ea20000300a00 */
[----:B------:R-:W-:-:S15]  /*58490*/  IMAD R5, R5, 0x100, R26 ;  /* 0x0000010005057824 */ /* 0x000fde00078e021a */
[----:B------:R-:W-:-:S04]  /*584a0*/  NOP ;  /* 0x0000000000007918 */ /* 0x000fc80000000000 */
[----:B------:R-:W-:Y:S04]  /*584b0*/  STL.64 [R1+0x500], R12 ;  /* 0x0005000c01007387 */ /* 0x000fe80000100a00 */
[----:B------:R-:W-:Y:S04]  /*584c0*/  STL.64 [R1+0x508], R14 ;  /* 0x0005080e01007387 */ /* 0x000fe80000100a00 */
[----:B------:R-:W3:Y:S04]  /*584d0*/  LDL.LU.64 R26, [R1+0x568] ;  /* 0x00056800011a7983 */ /* 0x000ee80000300a00 */
[----:B---3--:R5:W-:Y:S02]  /*584e0*/  STL.64 [R1+0x6b50], R26 ;  /* 0x006b501a01007387 */ /* 0x008be40000100a00 */
[----:B-----5:R-:W-:-:S02]  /*584f0*/  IMAD.MOV.U32 R26, RZ, RZ, R9 ;  /* 0x000000ffff1a7224 */ /* 0x020fc400078e0009 */
[----:B------:R-:W-:Y:S01]  /*58500*/  IMAD.MOV.U32 R27, RZ, RZ, R7 ;  /* 0x000000ffff1b7224 */ /* 0x000fe200078e0007 */
[----:B------:R-:W3:Y:S04]  /*58510*/  LDL.LU R9, [R1+0x1084] ;  /* 0x0010840001097983 */ /* 0x000ee80000300800 */
[----:B------:R-:W3:Y:S04]  /*58520*/  LDL.LU R7, [R1+0x1080] ;  /* 0x0010800001077983 */ /* 0x000ee80000300800 */
[----:B--2---:R0:W-:Y:S02]  /*58530*/  STL.64 [R1+0x6b48], R24 ;  /* 0x006b481801007387 */ /* 0x0041e40000100a00 */
[----:B0-----:R-:W-:-:S02]  /*58540*/  IMAD.MOV.U32 R24, RZ, RZ, R2 ;  /* 0x000000ffff187224 */ /* 0x001fc400078e0002 */
[----:B------:R-:W2:Y:S01]  /*58550*/  LDL.LU R2, [R1+0x6bbc] ;  /* 0x006bbc0001027983 */ /* 0x000ea20000300800 */
[----:B------:R-:W-:-:S03]  /*58560*/  IMAD.MOV.U32 R25, RZ, RZ, R3 ;  /* 0x000000ffff197224 */ /* 0x000fc600078e0003 */
[----:B------:R-:W2:Y:S04]  /*58570*/  LDL.LU R3, [R1+0x6bb8] ;  /* 0x006bb80001037983 */ /* 0x000ea80000300800 */
[----:B------:R0:W-:Y:S04]  /*58580*/  STL.64 [R1+0x6b68], R26 ;  /* 0x006b681a01007387 */ /* 0x0001e80000100a00 */
[----:B0-----:R-:W4:Y:S01]  /*58590*/  LDL R26, [R1+0x28] ;  /* 0x00002800011a7983 */ /* 0x001f220000100800 */
[----:B------:R-:W-:-:S03]  /*585a0*/  IMAD.MOV.U32 R27, RZ, RZ, R8 ;  /* 0x000000ffff1b7224 */ /* 0x000fc600078e0008 */
[----:B------:R-:W5:Y:S04]  /*585b0*/  LDL.LU R8, [R1+0x6bb4] ;  /* 0x006bb40001087983 */ /* 0x000f680000300800 */
[----:B----4-:R-:W-:Y:S04]  /*585c0*/  STL.64 [R1+0x6b98], R26 ;  /* 0x006b981a01007387 */ /* 0x010fe80000100a00 */
[----:B------:R0:W-:Y:S04]  /*585d0*/  STL.64 [R1+0x6b90], R24 ;  /* 0x006b901801007387 */ /* 0x0001e80000100a00 */
[----:B0-----:R-:W4:Y:S04]  /*585e0*/  LDL.LU.64 R24, [R1+0x530] ;  /* 0x0005300001187983 */ /* 0x001f280000300a00 */
[----:B------:R-:W3:Y:S04]  /*585f0*/  LDL.LU.64 R26, [R1+0x538] ;  /* 0x00053800011a7983 */ /* 0x000ee80000300a00 */
[----:B---3--:R-:W-:Y:S04]  /*58600*/  STL.64 [R1+0x6ba8], R26 ;  /* 0x006ba81a01007387 */ /* 0x008fe80000100a00 */
[----:B----4-:R0:W-:Y:S04]  /*58610*/  STL.64 [R1+0x6ba0], R24 ;  /* 0x006ba01801007387 */ /* 0x0101e80000100a00 */
[----:B0-----:R-:W5:Y:S04]  /*58620*/  LDL.LU.64 R24, [R1+0x840] ;  /* 0x0008400001187983 */ /* 0x001f680000300a00 */
[----:B------:R-:W5:Y:S04]  /*58630*/  LDL.LU.64 R26, [R1+0x848] ;  /* 0x00084800011a7983 */ /* 0x000f680000300a00 */
[----:B------:R-:W3:Y:S04]  /*58640*/  LDL.LU.64 R20, [R1+0x570] ;  /* 0x0005700001147983 */ /* 0x000ee80000300a00 */
[----:B------:R-:W4:Y:S04]  /*58650*/  LDL.LU.64 R22, [R1+0x578] ;  /* 0x0005780001167983 */ /* 0x000f280000300a00 */
[----:B----4-:R-:W-:Y:S04]  /*58660*/  STL.64 [R1+0x6b60], R22 ;  /* 0x006b601601007387 */ /* 0x010fe80000100a00 */
[----:B---3--:R0:W-:Y:S04]  /*58670*/  STL.64 [R1+0x6b58], R20 ;  /* 0x006b581401007387 */ /* 0x0081e80000100a00 */
[----:B0-----:R-:W3:Y:S04]  /*58680*/  LDL.LU.64 R20, [R1+0x550] ;  /* 0x0005500001147983 */ /* 0x001ee80000300a00 */
[----:B------:R-:W4:Y:S04]  /*58690*/  LDL.LU.64 R22, [R1+0x558] ;  /* 0x0005580001167983 */ /* 0x000f280000300a00 */
[----:B----4-:R-:W-:Y:S04]  /*586a0*/  STL.64 [R1+0x6b78], R22 ;  /* 0x006b781601007387 */ /* 0x010fe80000100a00 */
[----:B---3--:R0:W-:Y:S04]  /*586b0*/  STL.64 [R1+0x6b70], R20 ;  /* 0x006b701401007387 */ /* 0x0081e80000100a00 */
[----:B0-----:R-:W3:Y:S04]  /*586c0*/  LDL.LU.64 R20, [R1+0x540] ;  /* 0x0005400001147983 */ /* 0x001ee80000300a00 */
[----:B------:R-:W4:Y:S01]  /*586d0*/  LDL.LU.64 R22, [R1+0x548] ;  /* 0x0005480001167983 */ /* 0x000f220000300a00 */
[----:B------:R-:W-:-:S03]  /*586e0*/  IMAD R7, R7, 0x100, R9 ;  /* 0x0000010007077824 */ /* 0x000fc600078e0209 */
[----:B----4-:R-:W-:Y:S04]  /*586f0*/  STL.64 [R1+0x6b88], R22 ;  /* 0x006b881601007387 */ /* 0x010fe80000100a00 */
[----:B---3--:R0:W-:Y:S04]  /*58700*/  STL.64 [R1+0x6b80], R20 ;  /* 0x006b801401007387 */ /* 0x0081e80000100a00 */
[----:B0-----:R-:W3:Y:S04]  /*58710*/  LDL.LU.64 R20, [R1+0x520] ;  /* 0x0005200001147983 */ /* 0x001ee80000300a00 */
[----:B------:R-:W3:Y:S04]  /*58720*/  LDL.LU.64 R22, [R1+0x528] ;  /* 0x0005280001167983 */ /* 0x000ee80000300a00 */
[----:B------:R-:W4:Y:S04]  /*58730*/  LDL.LU.64 R12, [R1+0x580] ;  /* 0x00058000010c7983 */ /* 0x000f280000300a00 */
[----:B------:R-:W4:Y:S04]  /*58740*/  LDL.LU.64 R14, [R1+0x588] ;  /* 0x00058800010e7983 */ /* 0x000f280000300a00 */
[----:B------:R-:W5:Y:S02]  /*58750*/  LDL.LU R9, [R1+0x6bb0] ;  /* 0x006bb00001097983 */ /* 0x000f640000300800 */
[----:B-----5:R-:W-:-:S15]  /*58760*/  HMMA.16816.F32 R24, R16, R8, R24 ;  /* 0x000000081018723c */ /* 0x020fde0000001818 */
[----:B------:R-:W-:-:S08]  /*58770*/  NOP ;  /* 0x0000000000007918 */ /* 0x000fd00000000000 */
[----:B------:R-:W-:Y:S04]  /*58780*/  STL.64 [R1+0x510], R24 ;  /* 0x0005101801007387 */ /* 0x000fe80000100a00 */
[----:B------:R0:W-:Y:S04]  /*58790*/  STL.64 [R1+0x518], R26 ;  /* 0x0005181a01007387 */ /* 0x0001e80000100a00 */
[----:B0-----:R-:W2:Y:S04]  /*587a0*/  LDL.LU.64 R26, [R1+0x6ba8] ;  /* 0x006ba800011a7983 */ /* 0x001ea80000300a00 */
[----:B------:R-:W2:Y:S04]  /*587b0*/  LDL.LU.64 R24, [R1+0x6ba0] ;  /* 0x006ba00001187983 */ /* 0x000ea80000300a00 */
[----:B------:R0:W-:Y:S04]  /*587c0*/  STL.64 [R1+0x6ad0], R10 ;  /* 0x006ad00a01007387 */ /* 0x0001e80000100a00 */
[----:B0-----:R-:W5:Y:S04]  /*587d0*/  LDL R10, [R1+0x10] ;  /* 0x00001000010a7983 */ /* 0x001f680000100800 */
[----:B------:R-:W-:Y:S01]  /*587e0*/  STL.64 [R1+0x6ac8], R8 ;  /* 0x006ac80801007387 */ /* 0x000fe20000100a00 */
[----:B--2---:R-:W-:-:S15]  /*587f0*/  HMMA.16816.F32 R24, R16, R2, R24 ;  /* 0x000000021018723c */ /* 0x004fde0000001818 */
[----:B------:R-:W-:-:S08]  /*58800*/  NOP ;  /* 0x0000000000007918 */ /* 0x000fd00000000000 */
[----:B------:R-:W-:Y:S04]  /*58810*/  STL.64 [R1+0x530], R24 ;  /* 0x0005301801007387 */ /* 0x000fe80000100a00 */
[----:B------:R0:W-:Y:S04]  /*58820*/  STL.64 [R1+0x538], R26 ;  /* 0x0005381a01007387 */ /* 0x0001e80000100a00 */
[----:B0-----:R-:W3:Y:S04]  /*58830*/  LDL.LU.64 R26, [R1+0x6b98] ;  /* 0x006b9800011a7983 */ /* 0x001ee80000300a00 */
[----:B------:R-:W2:Y:S01]  /*58840*/  LDL.LU.64 R24, [R1+0x6b90] ;  /* 0x006b900001187983 */ /* 0x000ea20000300a00 */
[----:B------:R-:W-:Y:S01]  /*58850*/  F2FP.F16.E5M2.UNPACK_B R4, R4 ;  /* 0x00000004ff04723e */ /* 0x000fe200020004ff */
[----:B---3--:R-:W-:Y:S02]  /*58860*/  HMMA.16816.F32 R16, R16, R26, R20 ;  /* 0x0000001a1010723c */ /* 0x008fe40000001814 */
[----:B------:R-:W2:Y:S04]  /*58870*/  LDL.LU.64 R22, [R1+0x6b88] ;  /* 0x006b880001167983 */ /* 0x000ea80000300a00 */
[----:B------:R-:W2:Y:S01]  /*58880*/  LDL.LU.64 R20, [R1+0x6b80] ;  /* 0x006b800001147983 */ /* 0x000ea20000300a00 */
[----:B------:R-:W-:-:S02]  /*58890*/  F2FP.F16.E5M2.UNPACK_B R5, R5 ;  /* 0x00000005ff05723e */ /* 0x000fc400020004ff */
[----:B------:R-:W-:Y:S02]  /*588a0*/  F2FP.F16.E5M2.UNPACK_B R6, R6 ;  /* 0x00000006ff06723e */ /* 0x000fe400020004ff */
[----:B------:R-:W-:-:S12]  /*588b0*/  F2FP.F16.E5M2.UNPACK_B R7, R7 ;  /* 0x00000007ff07723e */ /* 0x000fd800020004ff */
[----:B------:R0:W-:Y:S04]  /*588c0*/  STL.64 [R1+0x520], R16 ;  /* 0x0005201001007387 */ /* 0x0001e80000100a00 */
[----:B------:R-:W-:Y:S04]  /*588d0*/  STL.64 [R1+0x528], R18 ;  /* 0x0005281201007387 */ /* 0x000fe80000100a00 */
[----:B0-----:R-:W3:Y:S04]  /*588e0*/  LDL.LU R16, [R1+0x1088] ;  /* 0x0010880001107983 */ /* 0x001ee80000300800 */
[----:B------:R-:W3:Y:S01]  /*588f0*/  LDL.LU R17, [R1+0x1090] ;  /* 0x0010900001117983 */ /* 0x000ee20000300800 */
[----:B--2---:R-:W-:Y:S03]  /*58900*/  HMMA.16816.F32 R24, R4, R24, R20 ;  /* 0x000000180418723c */ /* 0x004fe60000001814 */
[----:B------:R-:W2:Y:S04]  /*58910*/  LDL.LU.64 R22, [R1+0x6b78] ;  /* 0x006b780001167983 */ /* 0x000ea80000300a00 */
[----:B------:R-:W2:-:S15]  /*58920*/  LDL.LU.64 R20, [R1+0x6b70] ;  /* 0x006b700001147983 */ /* 0x000e9e0000300a00 */
[----:B------:R-:W-:-:S01]  /*58930*/  NOP ;  /* 0x0000000000007918 */ /* 0x000fc20000000000 */
[----:B------:R-:W-:Y:S04]  /*58940*/  STL.64 [R1+0x540], R24 ;  /* 0x0005401801007387 */ /* 0x000fe80000100a00 */
[----:B------:R0:W-:Y:S04]  /*58950*/  STL.64 [R1+0x548], R26 ;  /* 0x0005481a01007387 */ /* 0x0001e80000100a00 */
[----:B0-----:R-:W2:Y:S02]  /*58960*/  LDL.LU.64 R26, [R1+0x6b68] ;  /* 0x006b6800011a7983 */ /* 0x001ea40000300a00 */
[----:B--2---:R-:W-:Y:S02]  /*58970*/  HMMA.16816.F32 R24, R4, R26, R20 ;  /* 0x0000001a0418723c */ /* 0x004fe40000001814 */
[----:B------:R-:W2:Y:S04]  /*58980*/  LDL.LU.64 R22, [R1+0x6b60] ;  /* 0x006b600001167983 */ /* 0x000ea80000300a00 */
[----:B------:R-:W2:-:S15]  /*58990*/  LDL.LU.64 R20, [R1+0x6b58] ;  /* 0x006b580001147983 */ /* 0x000e9e0000300a00 */
[----:B------:R-:W-:-:S02]  /*589a0*/  NOP ;  /* 0x0000000000007918 */ /* 0x000fc40000000000 */
[----:B------:R-:W-:Y:S04]  /*589b0*/  STL.64 [R1+0x550], R24 ;  /* 0x0005501801007387 */ /* 0x000fe80000100a00 */
[----:B------:R0:W-:Y:S04]  /*589c0*/  STL.64 [R1+0x558], R26 ;  /* 0x0005581a01007387 */ /* 0x0001e80000100a00 */
[----:B0-----:R-:W5:Y:S04]  /*589d0*/  LDL.LU.64 R26, [R1+0x6b50] ;  /* 0x006b5000011a7983 */ /* 0x001f680000300a00 */
[----:B------:R-:W5:Y:S01]  /*589e0*/  LDL.LU.64 R24, [R1+0x6b48] ;  /* 0x006b480001187983 */ /* 0x000f620000300a00 */
[----:B------:R-:W-:-:S07]  /*589f0*/  IMAD.MOV.U32 R11, RZ, RZ, R0 ;  /* 0x000000ffff0b7224 */ /* 0x000fce00078e0000 */
[----:B-----5:R-:W-:Y:S01]  /*58a00*/  HMMA.16816.F32 R8, R4, R10, R24 ;  /* 0x0000000a0408723c */ /* 0x020fe20000001818 */
[----:B------:R-:W4:Y:S04]  /*58a10*/  LDL.LU.64 R26, [R1+0x6b40] ;  /* 0x006b4000011a7983 */ /* 0x000f280000300a00 */
[----:B------:R-:W2:-:S15]  /*58a20*/  LDL.LU.64 R24, [R1+0x6b38] ;  /* 0x006b380001187983 */ /* 0x000e9e0000300a00 */
[----:B------:R-:W-:-:S03]  /*58a30*/  NOP ;  /* 0x0000000000007918 */ /* 0x000fc60000000000 */
[----:B------:R-:W-:Y:S04]  /*58a40*/  STL.64 [R1+0x560], R8 ;  /* 0x0005600801007387 */ /* 0x000fe80000100a00 */
[----:B------:R4:W-:Y:S02]  /*58a50*/  STL.64 [R1+0x568], R10 ;  /* 0x0005680a01007387 */ /* 0x0009e40000100a00 */
[C---:B----4-:R-:W-:Y:S06]  /*58a60*/  HMMA.16816.F32 R8, R4.reuse, R26, R12 ;  /* 0x0000001a0408723c */ /* 0x050fec000000180c */
[----:B--2---:R-:W-:Y:S01]  /*58a70*/  HMMA.16816.F32 R20, R4, R24, R20 ;  /* 0x000000180414723c */ /* 0x004fe20000001814 */
[----:B------:R-:W2:-:S15]  /*58a80*/  LDL.LU.64 R24, [R1+0x590] ;  /* 0x0005900001187983 */ /* 0x000e9e0000300a00 */
[----:B------:R-:W-:-:S07]  /*58a90*/  NOP ;  /* 0x0000000000007918 */ /* 0x000fce0000000000 */
[----:B------:R0:W-:Y:S04]  /*58aa0*/  STL.64 [R1+0x570], R20 ;  /* 0x0005701401007387 */ /* 0x0001e80000100a00 */
[----:B------:R1:W-:Y:S04]  /*58ab0*/  STL.64 [R1+0x578], R22 ;  /* 0x0005781601007387 */ /* 0x0003e80000100a00 */
[----:B------:R-:W2:Y:S04]  /*58ac0*/  LDL.LU.64 R26, [R1+0x598] ;  /* 0x00059800011a7983 */ /* 0x000ea80000300a00 */
[----:B------:R-:W-:Y:S04]  /*58ad0*/  STL.64 [R1+0x580], R8 ;  /* 0x0005800801007387 */ /* 0x000fe80000100a00 */
[----:B------:R-:W-:Y:S04]  /*58ae0*/  STL.64 [R1+0x588], R10 ;  /* 0x0005880a01007387 */ /* 0x000fe80000100a00 */
[----:B0-----:R-:W4:Y:S04]  /*58af0*/  LDL.LU.64 R20, [R1+0x5b0] ;  /* 0x0005b00001147983 */ /* 0x001f280000300a00 */
[----:B-1----:R-:W5:Y:S04]  /*58b00*/  LDL.LU.64 R22, [R1+0x5b8] ;  /* 0x0005b80001167983 */ /* 0x002f680000300a00 */
[----:B-----5:R-:W-:Y:S04]  /*58b10*/  STL.64 [R1+0x6b20], R22 ;  /* 0x006b201601007387 */ /* 0x020fe80000100a00 */
[----:B----4-:R0:W-:Y:S04]  /*58b20*/  STL.64 [R1+0x6b18], R20 ;  /* 0x006b181401007387 */ /* 0x0101e80000100a00 */
[----:B0-----:R-:W4:Y:S04]  /*58b30*/  LDL.LU.64 R20, [R1+0x5a0] ;  /* 0x0005a00001147983 */ /* 0x001f280000300a00 */
[----:B------:R-:W4:Y:S04]  /*58b40*/  LDL.LU.64 R22, [R1+0x5a8] ;  /* 0x0005a80001167983 */ /* 0x000f280000300a00 */
[----:B------:R-:W5:Y:S04]  /*58b50*/  LDL.LU.64 R12, [R1+0x5d0] ;  /* 0x0005d000010c7983 */ /* 0x000f680000300a00 */
[----:B------:R-:W3:Y:S01]  /*58b60*/  LDL.LU.64 R14, [R1+0x5d8] ;  /* 0x0005d800010e7983 */ /* 0x000ee20000300a00 */
[C---:B--2---:R-:W-:Y:S03]  /*58b70*/  HMMA.16816.F32 R24, R4.reuse, R28, R24 ;  /* 0x0000001c0418723c */ /* 0x044fe60000001818 */
[----:B---3--:R-:W-:Y:S04]  /*58b80*/  STL.64 [R1+0x6b00], R14 ;  /* 0x006b000e01007387 */ /* 0x008fe80000100a00 */
[----:B-----5:R0:W-:Y:S04]  /*58b90*/  STL.64 [R1+0x6af8], R12 ;  /* 0x006af80c01007387 */ /* 0x0201e80000100a00 */
[----:B0-----:R-:W2:Y:S04]  /*58ba0*/  LDL.LU.64 R12, [R1+0x5c0] ;  /* 0x0005c000010c7983 */ /* 0x001ea80000300a00 */
[----:B------:R-:W2:Y:S04]  /*58bb0*/  LDL.LU.64 R14, [R1+0x5c8] ;  /* 0x0005c800010e7983 */ /* 0x000ea80000300a00 */
[----:B------:R-:W3:Y:S04]  /*58bc0*/  LDL.LU.64 R8, [R1+0x5f0] ;  /* 0x0005f00001087983 */ /* 0x000ee80000300a00 */
[----:B------:R-:W5:Y:S04]  /*58bd0*/  LDL.LU.64 R10, [R1+0x5f8] ;  /* 0x0005f800010a7983 */ /* 0x000f680000300a00 */
[----:B-----5:R-:W-:Y:S04]  /*58be0*/  STL.64 [R1+0x6ae0], R10 ;  /* 0x006ae00a01007387 */ /* 0x020fe80000100a00 */
[----:B---3--:R0:W-:Y:S04]  /*58bf0*/  STL.64 [R1+0x6ad8], R8 ;  /* 0x006ad80801007387 */ /* 0x0081e80000100a00 */
[----:B0-----:R-:W3:Y:S04]  /*58c00*/  LDL.LU.64 R8, [R1+0x5e0] ;  /* 0x0005e00001087983 */ /* 0x001ee80000300a00 */
[----:B------:R-:W3:Y:S04]  /*58c10*/  LDL.LU.64 R10, [R1+0x5e8] ;  /* 0x0005e800010a7983 */ /* 0x000ee80000300a00 */
[----:B------:R-:W5:Y:S04]  /*58c20*/  LDL.LU R18, [R1+0x1098] ;  /* 0x0010980001127983 */ /* 0x000f680000300800 */
[----:B------:R-:W5:Y:S04]  /*58c30*/  LDL.LU R19, [R1+0x10a4] ;  /* 0x0010a40001137983 */ /* 0x000f680000300800 */
[----:B------:R-:W5:Y:S04]  /*58c40*/  LDL.LU R0, [R1+0x10a0] ;  /* 0x0010a00001007983 */ /* 0x000f680000300800 */
[----:B------:R-:W-:Y:S04]  /*58c50*/  STL.64 [R1+0x590], R24 ;  /* 0x0005901801007387 */ /* 0x000fe80000100a00 */
[----:B------:R0:W-:Y:S04]  /*58c60*/  STL.64 [R1+0x598], R26 ;  /* 0x0005981a01007387 */ /* 0x0001e80000100a00 */
[----:B0-----:R-:W4:Y:S04]  /*58c70*/  LDL.LU.64 R26, [R1+0x6b30] ;  /* 0x006b3000011a7983 */ /* 0x001f280000300a00 */
[----:B------:R-:W2:Y:S01]  /*58c80*/  LDL.LU.64 R24, [R1+0x6b28] ;  /* 0x006b280001187983 */ /* 0x000ea20000300a00 */
[----:B----4-:R-:W-:-:S15]  /*58c90*/  HMMA.16816.F32 R20, R4, R26, R20 ;  /* 0x0000001a0414723c */ /* 0x010fde0000001814 */
        /* <DEDUP_REMOVED lines=25> */
[----:B0-----:R-:W3:Y:S04]  /*58e30*/  LDL.LU.64 R14, [R1+0x6af0] ;  /* 0x006af000010e7983 */ /* 0x001ee80000300a00 */
[----:B------:R-:W2:Y:S04]  /*58e40*/  LDL.LU.64 R12, [R1+0x6ae8] ;  /* 0x006ae800010c7983 */ /* 0x000ea80000300a00 */
[----:B------:R0:W-:Y:S04]  /*58e50*/  STL.64 [R1+0x6a70], R22 ;  /* 0x006a701601007387 */ /* 0x0001e80000100a00 */
[----:B0-----:R-:W4:Y:S04]  /*58e60*/  LDL.LU R22, [R1+0x1094] ;  /* 0x0010940001167983 */ /* 0x001f280000300800 */
[----:B------:R-:W4:Y:S04]  /*58e70*/  LDL.LU R23, [R1+0x109c] ;  /* 0x00109c0001177983 */ /* 0x000f280000300800 */
[----:B------:R0:W-:Y:S04]  /*58e80*/  STL.64 [R1+0x6a68], R20 ;  /* 0x006a681401007387 */ /* 0x0001e80000100a00 */
[----:B0-----:R-:W5:Y:S01]  /*58e90*/  LDL.LU R21, [R1+0x108c] ;  /* 0x00108c0001157983 */ /* 0x001f620000300800 */
[----:B---3--:R-:W-:-:S15]  /*58ea0*/  HMMA.16816.F32 R8, R4, R14, R8 ;  /* 0x0000000e0408723c */ /* 0x008fde0000001808 */
        /* <DEDUP_REMOVED lines=9> */
[----:B0-----:R-:W2:Y:S01]  /*58f40*/  LDL.LU.64 R10, [R1+0x6ad0] ;  /* 0x006ad000010a7983 */ /* 0x001ea20000300a00 */
[----:B-----5:R-:W-:-:S03]  /*58f50*/  IMAD R16, R16, 0x100, R21 ;  /* 0x0000010010107824 */ /* 0x020fc600078e0215 */
[----:B------:R-:W3:Y:S04]  /*58f60*/  LDL.LU.64 R8, [R1+0x6ac8] ;  /* 0x006ac80001087983 */ /* 0x000ee80000300a00 */
[----:B------:R-:W-:Y:S04]  /*58f70*/  STL [R1+0x6a40], R13 ;  /* 0x006a400d01007387 */ /* 0x000fe80000100800 */
[----:B------:R-:W-:Y:S04]  /*58f80*/  STL.64 [R1+0x6aa0], R14 ;  /* 0x006aa00e01007387 */ /* 0x000fe80000100a00 */
[----:B------:R0:W-:Y:S04]  /*58f90*/  STL [R1+0x6a98], R12 ;  /* 0x006a980c01007387 */ /* 0x0001e80000100800 */
[----:B------:R-:W5:Y:S04]  /*58fa0*/  LDL.LU.64 R20, [R1+0x20] ;  /* 0x0000200001147983 */ /* 0x000f680000300a00 */
[----:B0-----:R-:W3:Y:S04]  /*58fb0*/  LDL.LU.64 R12, [R1+0x630] ;  /* 0x00063000010c7983 */ /* 0x001ee80000300a00 */
[----:B------:R-:W3:Y:S01]  /*58fc0*/  LDL.LU.64 R14, [R1+0x638] ;  /* 0x00063800010e7983 */ /* 0x000ee20000300a00 */
[----:B--2---:R-:W-:-:S15]  /*58fd0*/  HMMA.16816.F32 R24, R4, R10, R24 ;  /* 0x0000000a0418723c */ /* 0x004fde0000001818 */
[----:B------:R-:W-:-:S08]  /*58fe0*/  NOP ;  /* 0x0000000000007918 */ /* 0x000fd00000000000 */
[----:B------:R0:W-:Y:S04]  /*58ff0*/  STL.64 [R1+0x600], R24 ;  /* 0x0006001801007387 */ /* 0x0001e80000100a00 */
[----:B------:R1:W-:Y:S04]  /*59000*/  STL.64 [R1+0x608], R26 ;  /* 0x0006081a01007387 */ /* 0x0003e80000100a00 */
[----:B0-----:R-:W2:Y:S04]  /*59010*/  LDL.LU.64 R24, [R1+0x18] ;  /* 0x0000180001187983 */ /* 0x001ea80000300a00 */
[----:B-1----:R-:W5:Y:S01]  /*59020*/  LDL.LU.64 R26, [R1+0x10] ;  /* 0x00001000011a7983 */ /* 0x002f620000300a00 */
[----:B----4-:R-:W-:-:S02]  /*59030*/  IMAD R17, R17, 0x100, R22 ;  /* 0x0000010011117824 */ /* 0x010fc400078e0216 */
[----:B------:R-:W-:Y:S01]  /*59040*/  IMAD R18, R18, 0x100, R23 ;  /* 0x0000010012127824 */ /* 0x000fe200078e0217 */
[----:B-----5:R-:W-:Y:S04]  /*59050*/  STL.64 [R1+0x6ab0], R26 ;  /* 0x006ab01a01007387 */ /* 0x020fe80000100a00 */
[----:B--2---:R0:W-:Y:S04]  /*59060*/  STL.64 [R1+0x6aa8], R24 ;  /* 0x006aa81801007387 */ /* 0x0041e80000100a00 */
[----:B0-----:R-:W2:Y:S04]  /*59070*/  LDL.LU.64 R24, [R1+0x610] ;  /* 0x0006100001187983 */ /* 0x001ea80000300a00 */
[----:B------:R-:W2:Y:S04]  /*59080*/  LDL.LU.64 R26, [R1+0x618] ;  /* 0x00061800011a7983 */ /* 0x000ea80000300a00 */
[----:B------:R-:W-:Y:S04]  /*59090*/  STL [R1+0x6a34], R10 ;  /* 0x006a340a01007387 */ /* 0x000fe80000100800 */
[----:B------:R0:W-:Y:S04]  /*590a0*/  STL [R1+0x6a30], R11 ;  /* 0x006a300b01007387 */ /* 0x0001e80000100800 */
[----:B0-----:R-:W4:Y:S04]  /*590b0*/  LDL.64 R10, [R1+0x28] ;  /* 0x00002800010a7983 */ /* 0x001f280000100a00 */
[----:B------:R-:W5:Y:S01]  /*590c0*/  LDL.LU.64 R22, [R1+0x8] ;  /* 0x0000080001167983 */ /* 0x000f620000300a00 */
[C---:B---3--:R-:W-:Y:S03]  /*590d0*/  HMMA.16816.F32 R12, R4.reuse, R2, R12 ;  /* 0x00000002040c723c */ /* 0x048fe6000000180c */
[----:B-----5:R-:W-:Y:S04]  /*590e0*/  STL.64 [R1+0x6ac0], R22 ;  /* 0x006ac01601007387 */ /* 0x020fe80000100a00 */
[----:B------:R0:W-:Y:S04]  /*590f0*/  STL.64 [R1+0x6ab8], R20 ;  /* 0x006ab81401007387 */ /* 0x0001e80000100a00 */
[----:B0-----:R-:W4:Y:S04]  /*59100*/  LDL.LU.64 R20, [R1+0x620] ;  /* 0x0006200001147983 */ /* 0x001f280000300a00 */
[----:B------:R-:W4:Y:S01]  /*59110*/  LDL.LU.64 R22, [R1+0x628] ;  /* 0x0006280001167983 */ /* 0x000f220000300a00 */
[----:B--2---:R-:W-:-:S15]  /*59120*/  HMMA.16816.F32 R24, R4, R8, R24 ;  /* 0x000000080418723c */ /* 0x004fde0000001818 */
[----:B------:R-:W-:-:S08]  /*59130*/  NOP ;  /* 0x0000000000007918 */ /* 0x000fd00000000000 */
[----:B------:R0:W-:Y:S04]  /*59140*/  STL.64 [R1+0x610], R24 ;  /* 0x0006101801007387 */ /* 0x0001e80000100a00 */
[----:B------:R1:W-:Y:S04]  /*59150*/  STL.64 [R1+0x618], R26 ;  /* 0x0006181a01007387 */ /* 0x0003e80000100a00 */
[----:B0-----:R-:W2:Y:S04]  /*59160*/  LDL.LU.64 R24, [R1+0x640] ;  /* 0x0006400001187983 */ /* 0x001ea80000300a00 */
[----:B-1----:R-:W2:Y:S04]  /*59170*/  LDL.LU.64 R26, [R1+0x648] ;  /* 0x00064800011a7983 */ /* 0x002ea80000300a00 */
[----:B------:R-:W-:Y:S04]  /*59180*/  STL [R1+0x6a1c], R8 ;  /* 0x006a1c0801007387 */ /* 0x000fe80000100800 */
[----:B------:R-:W-:Y:S04]  /*59190*/  STL [R1+0x6a18], R9 ;  /* 0x006a180901007387 */ /* 0x000fe80000100800 */
[----:B------:R0:W-:Y:S04]  /*591a0*/  STL.64 [R1+0x630], R12 ;  /* 0x0006300c01007387 */ /* 0x0001e80000100a00 */
[----:B------:R1:W-:Y:S04]  /*591b0*/  STL.64 [R1+0x638], R14 ;  /* 0x0006380e01007387 */ /* 0x0003e80000100a00 */
[----:B0-----:R-:W3:Y:S04]  /*591c0*/  LDL.LU.64 R12, [R1+0x660] ;  /* 0x00066000010c7983 */ /* 0x001ee80000300a00 */
[----:B-1----:R-:W3:Y:S04]  /*591d0*/  LDL.LU.64 R14, [R1+0x668] ;  /* 0x00066800010e7983 */ /* 0x002ee80000300a00 */
[----:B------:R-:W-:Y:S04]  /*591e0*/  STL [R1+0x6a24], R2 ;  /* 0x006a240201007387 */ /* 0x000fe80000100800 */
[----:B------:R-:W-:Y:S01]  /*591f0*/  STL [R1+0x6a20], R3 ;  /* 0x006a200301007387 */ /* 0x000fe20000100800 */
[----:B----4-:R-:W-:Y:S03]  /*59200*/  HMMA.16816.F32 R4, R4, R10, R20 ;  /* 0x0000000a0404723c */ /* 0x010fe60000001814 */
[----:B------:R-:W4:Y:S04]  /*59210*/  LDL.LU.64 R22, [R1+0x6ac0] ;  /* 0x006ac00001167983 */ /* 0x000f280000300a00 */
[----:B------:R-:W2:Y:S01]  /*59220*/  LDL.LU.64 R20, [R1+0x6ab8] ;  /* 0x006ab80001147983 */ /* 0x000ea20000300a00 */
[----:B------:R-:W-:Y:S01]  /*59230*/  IMAD R19, R0, 0x100, R19 ;  /* 0x0000010000137824 */ /* 0x000fe200078e0213 */
[----:B------:R-:W-:-:S02]  /*59240*/  F2FP.F16.E5M2.UNPACK_B R16, R16 ;  /* 0x00000010ff10723e */ /* 0x000fc400020004ff */
[----:B------:R-:W-:Y:S02]  /*59250*/  F2FP.F16.E5M2.UNPACK_B R17, R17 ;  /* 0x00000011ff11723e */ /* 0x000fe400020004ff */
[----:B------:R-:W-:Y:S02]  /*59260*/  F2FP.F16.E5M2.UNPACK_B R18, R18 ;  /* 0x00000012ff12723e */ /* 0x000fe400020004ff */
[----:B------:R-:W-:Y:S01]  /*59270*/  F2FP.F16.E5M2.UNPACK_B R19, R19 ;  /* 0x00000013ff13723e */ /* 0x000fe200020004ff */
[----:B------:R-:W-:Y:S02]  /*59280*/  IMAD.MOV.U32 R9, RZ, RZ, R11 ;  /* 0x000000ffff097224 */ /* 0x000fe400078e000b */
[----:B------:R-:W-:-:S05]  /*59290*/  IMAD.MOV.U32 R8, RZ, RZ, R10 ;  /* 0x000000ffff087224 */ /* 0x000fca00078e000a */
[----:B------:R0:W-:Y:S04]  /*592a0*/  STL.64 [R1+0x620], R4 ;  /* 0x0006200401007387 */ /* 0x0001e80000100a00 */
[----:B------:R1:W-:Y:S04]  /*592b0*/  STL.64 [R1+0x628], R6 ;  /* 0x0006280601007387 */ /* 0x0003e80000100a00 */
[----:B0-----:R-:W4:Y:S04]  /*592c0*/  LDL.LU.64 R4, [R1+0x670] ;  /* 0x0006700001047983 */ /* 0x001f280000300a00 */
[----:B-1----:R-:W4:Y:S04]  /*592d0*/  LDL.LU.64 R6, [R1+0x678] ;  /* 0x0006780001067983 */ /* 0x002f280000300a00 */
[----:B------:R-:W-:Y:S04]  /*592e0*/  STL [R1+0x6a2c], R9 ;  /* 0x006a2c0901007387 */ /* 0x000fe80000100800 */
[----:B------:R0:W-:Y:S04]  /*592f0*/  STL [R1+0x6a28], R8 ;  /* 0x006a280801007387 */ /* 0x0001e80000100800 */
[----:B0-----:R-:W5:Y:S04]  /*59300*/  LDL.LU.64 R8, [R1+0x650] ;  /* 0x0006500001087983 */ /* 0x001f680000300a00 */
[----:B------:R-:W5:Y:S01]  /*59310*/  LDL.LU.64 R10, [R1+0x658] ;  /* 0x00065800010a7983 */ /* 0x000f620000300a00 */
[----:B--2---:R-:W-:-:S15]  /*59320*/  HMMA.16816.F32 R24, R16, R20, R24 ;  /* 0x000000141018723c */ /* 0x004fde0000001818 */
[----:B------:R-:W-:-:S08]  /*59330*/  NOP ;  /* 0x0000000000007918 */ /* 0x000fd00000000000 */
[----:B------:R-:W-:Y:S04]  /*59340*/  STL.64 [R1+0x640], R24 ;  /* 0x0006401801007387 */ /* 0x000fe80000100a00 */
[----:B------:R0:W-:Y:S04]  /*59350*/  STL.64 [R1+0x648], R26 ;  /* 0x0006481a01007387 */ /* 0x0001e80000100a00 */
[----:B0-----:R-:W3:Y:S04]  /*59360*/  LDL.LU.64 R26, [R1+0x6ab0] ;  /* 0x006ab000011a7983 */ /* 0x001ee80000300a00 */
[----:B------:R-:W5:Y:S01]  /*59370*/  LDL.LU.64 R24, [R1+0x6aa8] ;  /* 0x006aa80001187983 */ /* 0x000f620000300a00 */
[----:B------:R-:W-:-:S02]  /*59380*/  IMAD.MOV.U32 R3, RZ, RZ, R21 ;  /* 0x000000ffff037224 */ /* 0x000fc400078e0015 */
[----:B------:R-:W-:Y:S01]  /*59390*/  IMAD.MOV.U32 R2, RZ, RZ, R20 ;  /* 0x000000ffff027224 */ /* 0x000fe200078e0014 */
[C---:B----4-:R-:W-:Y:S02]  /*593a0*/  HMMA.16816.F32 R4, R16.reuse, R22, R4 ;  /* 0x000000161004723c */ /* 0x050fe40000001804 */
[----:B------:R0:W-:Y:S04]  /*593b0*/  STL [R1+0x6a3c], R3 ;  /* 0x006a3c0301007387 */ /* 0x0001e80000100800 */
[----:B------:R1:W-:Y:S01]  /*593c0*/  STL [R1+0x6a38], R2 ;  /* 0x006a380201007387 */ /* 0x0003e20000100800 */
[----:B0-----:R-:W-:Y:S02]  /*593d0*/  IMAD.MOV.U32 R3, RZ, RZ, R22 ;  /* 0x000000ffff037224 */ /* 0x001fe400078e0016 */
[----:B-1----:R-:W-:Y:S01]  /*593e0*/  IMAD.MOV.U32 R2, RZ, RZ, R23 ;  /* 0x000000ffff027224 */ /* 0x002fe200078e0017 */
[C---:B---3--:R-:W-:Y:S06]  /*593f0*/  HMMA.16816.F32 R12, R16.reuse, R26, R12 ;  /* 0x0000001a100c723c */ /* 0x048fec000000180c */
[----:B-----5:R-:W-:-:S15]  /*59400*/  HMMA.16816.F32 R8, R16, R24, R8 ;  /* 0x000000181008723c */ /* 0x020fde0000001808 */
[----:B------:R-:W-:-:S08]  /*59410*/  NOP ;  /* 0x0000000000007918 */ /* 0x000fd00000000000 */
[----:B------:R0:W-:Y:S04]  /*59420*/  STL.64 [R1+0x650], R8 ;  /* 0x0006500801007387 */ /* 0x0001e80000100a00 */
[----:B------:R1:W-:Y:S04]  /*59430*/  STL.64 [R1+0x658], R10 ;  /* 0x0006580a01007387 */ /* 0x0003e80000100a00 */
[----:B------:R-:W-:Y:S04]  /*59440*/  STL.64 [R1+0x660], R12 ;  /* 0x0006600c01007387 */ /* 0x000fe80000100a00 */
[----:B------:R2:W-:Y:S01]  /*59450*/  STL.64 [R1+0x668], R14 ;  /* 0x0006680e01007387 */ /* 0x0005e20000100a00 */
[----:B0-----:R-:W-:-:S02]  /*59460*/  IMAD.MOV.U32 R9, RZ, RZ, R24 ;  /* 0x000000ffff097224 */ /* 0x001fc400078e0018 */
[----:B-1----:R-:W-:Y:S02]  /*59470*/  IMAD.MOV.U32 R10, RZ, RZ, R26 ;  /* 0x000000ffff0a7224 */ /* 0x002fe400078e001a */
[----:B------:R-:W-:Y:S02]  /*59480*/  IMAD.MOV.U32 R11, RZ, RZ, R27 ;  /* 0x000000ffff0b7224 */ /* 0x000fe400078e001b */
[----:B------:R-:W-:Y:S01]  /*59490*/  IMAD.MOV.U32 R8, RZ, RZ, R25 ;  /* 0x000000ffff087224 */ /* 0x000fe200078e0019 */
[----:B--2---:R-:W2:Y:S04]  /*594a0*/  LDL.LU.64 R14, [R1+0x6aa0] ;  /* 0x006aa000010e7983 */ /* 0x004ea80000300a00 */
[----:B------:R-:W3:Y:S04]  /*594b0*/  LDL.LU R12, [R1+0x6a98] ;  /* 0x006a9800010c7983 */ /* 0x000ee80000300800 */
[----:B------:R-:W4:Y:S04]  /*594c0*/  LDL.LU.64 R24, [R1+0x6d0] ;  /* 0x0006d00001187983 */ /* 0x000f280000300a00 */
[----:B------:R-:W4:Y:S04]  /*594d0*/  LDL.LU.64 R26, [R1+0x6d8] ;  /* 0x0006d800011a7983 */ /* 0x000f280000300a00 */
[----:B------:R0:W-:Y:S04]  /*594e0*/  STL.64 [R1+0x6a50], R10 ;  /* 0x006a500a01007387 */ /* 0x0001e80000100a00 */
[----:B0-----:R-:W4:Y:S04]  /*594f0*/  LDL.LU.64 R10, [R1] ;  /* 0x00000000010a7983 */ /* 0x001f280000300a00 */
[----:B------:R-:W-:Y:S04]  /*59500*/  STL.64 [R1+0x6a48], R8 ;  /* 0x006a480801007387 */ /* 0x000fe80000100a00 */
[----:B------:R0:W-:Y:S04]  /*59510*/  STL.64 [R1+0x670], R4 ;  /* 0x0006700401007387 */ /* 0x0001e80000100a00 */
[----:B------:R1:W-:Y:S04]  /*59520*/  STL.64 [R1+0x678], R6 ;  /* 0x0006780601007387 */ /* 0x0003e80000100a00 */
[----:B0-----:R-:W5:Y:S04]  /*59530*/  LDL.LU.64 R4, [R1+0x740] ;  /* 0x0007400001047983 */ /* 0x001f680000300a00 */
[----:B-1----:R-:W5:Y:S04]  /*59540*/  LDL.LU.64 R6, [R1+0x748] ;  /* 0x0007480001067983 */ /* 0x002f680000300a00 */
[----:B------:R-:W2:Y:S04]  /*59550*/  LDL.LU.64 R20, [R1+0x770] ;  /* 0x0007700001147983 */ /* 0x000ea80000300a00 */
[----:B------:R-:W3:Y:S01]  /*59560*/  LDL.LU.64 R22, [R1+0x778] ;  /* 0x0007780001167983 */ /* 0x000ee20000300a00 */
[C---:B----4-:R-:W-:Y:S03]  /*59570*/  HMMA.16816.F32 R24, R16.reuse, R10, R24 ;  /* 0x0000000a1018723c */ /* 0x050fe60000001818 */
[----:B---3--:R-:W-:Y:S04]  /*59580*/  STL.64 [R1+0x6a80], R22 ;  /* 0x006a801601007387 */ /* 0x008fe80000100a00 */
[----:B--2---:R0:W-:Y:S04]  /*59590*/  STL.64 [R1+0x6a78], R20 ;  /* 0x006a781401007387 */ /* 0x0041e80000100a00 */
[----:B0-----:R-:W2:Y:S04]  /*595a0*/  LDL.LU.64 R20, [R1+0x760] ;  /* 0x0007600001147983 */ /* 0x001ea80000300a00 */
[----:B------:R-:W2:Y:S08]  /*595b0*/  LDL.LU.64 R22, [R1+0x768] ;  /* 0x0007680001167983 */ /* 0x000eb00000300a00 */
[----:B------:R-:W-:Y:S04]  /*595c0*/  STL.64 [R1+0x6d0], R24 ;  /* 0x0006d01801007387 */ /* 0x000fe80000100a00 */
[----:B------:R0:W-:Y:S04]  /*595d0*/  STL.64 [R1+0x6d8], R26 ;  /* 0x0006d81a01007387 */ /* 0x0001e80000100a00 */
[----:B0-----:R-:W2:Y:S01]  /*595e0*/  LDL.LU.64 R26, [R1+0x6a90] ;  /* 0x006a9000011a7983 */ /* 0x001ea20000300a00 */
[----:B-----5:R-:W-:Y:S01]  /*595f0*/  HMMA.16816.F32 R4, R16, R28, R4 ;  /* 0x0000001c1004723c */ /* 0x020fe20000001804 */
[----:B------:R-:W-:-:S02]  /*59600*/  IMAD.MOV.U32 R13, RZ, RZ, R10 ;  /* 0x000000ffff0d7224 */ /* 0x000fc400078e000a */
[----:B------:R-:W3:Y:S04]  /*59610*/  LDL.LU.64 R24, [R1+0x6a88] ;  /* 0x006a880001187983 */ /* 0x000ee80000300a00 */
[----:B------:R-:W-:Y:S01]  /*59620*/  STL.64 [R1+0x6a60], R14 ;  /* 0x006a600e01007387 */ /* 0x000fe20000100a00 */
[----:B------:R-:W-:-:S03]  /*59630*/  IMAD.MOV.U32 R0, RZ, RZ, R11 ;  /* 0x000000ffff007224 */ /* 0x000fc600078e000b */
[----:B------:R0:W-:Y:S04]  /*59640*/  STL.64 [R1+0x6a58], R12 ;  /* 0x006a580c01007387 */ /* 0x0001e80000100a00 */
[----:B0-----:R-:W4:Y:S04]  /*59650*/  LDL.LU.64 R12, [R1+0x790] ;  /* 0x00079000010c7983 */ /* 0x001f280000300a00 */
[----:B------:R-:W4:Y:S04]  /*59660*/  LDL.LU.64 R14, [R1+0x798] ;  /* 0x00079800010e7983 */ /* 0x000f280000300a00 */
[----:B------:R-:W5:Y:S04]  /*59670*/  LDL.LU.64 R8, [R1+0x7b0] ;  /* 0x0007b00001087983 */ /* 0x000f680000300a00 */
[----:B------:R-:W5:Y:S04]  /*59680*/  LDL.LU.64 R10, [R1+0x7b8] ;  /* 0x0007b800010a7983 */ /* 0x000f680000300a00 */
[----:B------:R0:W-:Y:S04]  /*59690*/  STL.64 [R1+0x740], R4 ;  /* 0x0007400401007387 */ /* 0x0001e80000100a00 */
[----:B------:R1:W-:Y:S04]  /*596a0*/  STL.64 [R1+0x748], R6 ;  /* 0x0007480601007387 */ /* 0x0003e80000100a00 */
[----:B0-----:R-:W5:Y:S04]  /*596b0*/  LDL.LU R4, [R1+0x10a8] ;  /* 0x0010a80001047983 */ /* 0x001f680000300800 */
[----:B------:R-:W5:Y:S04]  /*596c0*/  LDL.LU R5, [R1+0x10b0] ;  /* 0x0010b00001057983 */ /* 0x000f680000300800 */
[----:B-1----:R-:W5:Y:S04]  /*596d0*/  LDL.LU R6, [R1+0x10b8] ;  /* 0x0010b80001067983 */ /* 0x002f680000300800 */
[----:B------:R-:W5:Y:S01]  /*596e0*/  LDL.LU R7, [R1+0x10c0] ;  /* 0x0010c00001077983 */ /* 0x000f620000300800 */
[----:B--2---:R-:W-:-:S15]  /*596f0*/  HMMA.16816.F32 R20, R16, R26, R20 ;  /* 0x0000001a1014723c */ /* 0x004fde0000001814 */
[----:B------:R-:W-:-:S08]  /*59700*/  NOP ;  /* 0x0000000000007918 */ /* 0x000fd00000000000 */
[----:B------:R-:W-:Y:S04]  /*59710*/  STL.64 [R1+0x760], R20 ;  /* 0x0007601401007387 */ /* 0x000fe80000100a00 */
[----:B------:R0:W-:Y:S04]  /*59720*/  STL.64 [R1+0x768], R22 ;  /* 0x0007681601007387 */ /* 0x0001e80000100a00 */
[----:B0-----:R-:W3:Y:S04]  /*59730*/  LDL.LU.64 R22, [R1+0x6a80] ;  /* 0x006a800001167983 */ /* 0x001ee80000300a00 */
[----:B------:R-:W3:Y:S02]  /*59740*/  LDL.LU.64 R20, [R1+0x6a78] ;  /* 0x006a780001147983 */ /* 0x000ee40000300a00 */
[----:B---3--:R-:W-:-:S15]  /*59750*/  HMMA.16816.F32 R20, R16, R24, R20 ;  /* 0x000000181014723c */ /* 0x008fde0000001814 */
[----:B------:R-:W-:-:S08]  /*59760*/  NOP ;  /* 0x0000000000007918 */ /* 0x000fd00000000000 */
[----:B------:R-:W-:Y:S04]  /*59770*/  STL.64 [R1+0x770], R20 ;  /* 0x0007701401007387 */ /* 0x000fe80000100a00 */
[----:B------:R0:W-:Y:S04]  /*59780*/  STL.64 [R1+0x778], R22 ;  /* 0x0007781601007387 */ /* 0x0001e80000100a00 */
[----:B0-----:R-:W4:Y:S04]  /*59790*/  LDL.LU.64 R22, [R1+0x6a70] ;  /* 0x006a700001167983 */ /* 0x001f280000300a00 */
[----:B------:R-:W5:Y:S04]  /*597a0*/  LDL.LU.64 R20, [R1+0x6a68] ;  /* 0x006a680001147983 */ /* 0x000f680000300a00 */
[----:B------:R0:W-:Y:S04]  /*597b0*/  STL.64 [R1+0x6960], R26 ;  /* 0x0069601a01007387 */ /* 0x0001e80000100a00 */
[----:B0-----:R-:W2:Y:S04]  /*597c0*/  LDL.LU R26, [R1+0x10bc] ;  /* 0x0010bc00011a7983 */ /* 0x001ea80000300800 */
[----:B------:R-:W3:Y:S04]  /*597d0*/  LDL.LU R27, [R1+0x10c4] ;  /* 0x0010c400011b7983 */ /* 0x000ee80000300800 */
[----:B------:R0:W-:Y:S04]  /*597e0*/  STL.64 [R1+0x6958], R24 ;  /* 0x0069581801007387 */ /* 0x0001e80000100a00 */
[----:B0-----:R-:W2:Y:S04]  /*597f0*/  LDL.LU R24, [R1+0x10ac] ;  /* 0x0010ac0001187983 */ /* 0x001ea80000300800 */
[----:B------:R-:W3:Y:S01]  /*59800*/  LDL.LU R25, [R1+0x10b4] ;  /* 0x0010b40001197983 */ /* 0x000ee20000300800 */
[----:B----4-:R-:W-:-:S15]  /*59810*/  HMMA.16816.F32 R12, R16, R22, R12 ;  /* 0x00000016100c723c */ /* 0x010fde000000180c */
[----:B------:R-:W-:-:S08]  /*59820*/  NOP ;  /* 0x0000000000007918 */ /* 0x000fd00000000000 */
[----:B------:R-:W-:Y:S04]  /*59830*/  STL.64 [R1+0x790], R12 ;  /* 0x0007900c01007387 */ /* 0x000fe80000100a00 */
[----:B------:R0:W-:Y:S04]  /*59840*/  STL.64 [R1+0x798], R14 ;  /* 0x0007980e01007387 */ /* 0x0001e80000100a00 */
[----:B0-----:R-:W4:Y:S04]  /*59850*/  LDL.LU.64 R14, [R1+0x6a60] ;  /* 0x006a6000010e7983 */ /* 0x001f280000300a00 */
[----:B------:R-:W2:Y:S01]  /*59860*/  LDL.LU.64 R12, [R1+0x6a58] ;  /* 0x006a5800010c7983 */ /* 0x000ea20000300a00 */
[----:B-----5:R-:W-:-:S15]  /*59870*/  HMMA.16816.F32 R8, R16, R20, R8 ;  /* 0x000000141008723c */ /* 0x020fde0000001808 */
[----:B------:R-:W-:-:S08]  /*59880*/  NOP ;  /* 0x0000000000007918 */ /* 0x000fd00000000000 */
[----:B------:R-:W-:Y:S04]  /*59890*/  STL.64 [R1+0x7b0], R8 ;  /* 0x0007b00801007387 */ /* 0x000fe80000100a00 */
[----:B------:R0:W-:Y:S04]  /*598a0*/  STL.64 [R1+0x7b8], R10 ;  /* 0x0007b80a01007387 */ /* 0x0001e80000100a00 */
[----:B0-----:R-:W5:Y:S04]  /*598b0*/  LDL.LU.64 R10, [R1+0x6a50] ;  /* 0x006a5000010a7983 */ /* 0x001f680000300a00 */
[----:B------:R-:W3:Y:S04]  /*598c0*/  LDL.LU.64 R8, [R1+0x6a48] ;  /* 0x006a480001087983 */ /* 0x000ee80000300a00 */
[----:B------:R0:W-:Y:S02]  /*598d0*/  STL.64 [R1+0x6970], R22 ;  /* 0x0069701601007387 */ /* 0x0001e40000100a00 */
[----:B0-----:R-:W-:-:S02]  /*598e0*/  IMAD.MOV.U32 R23, RZ, RZ, R0 ;  /* 0x000000ffff177224 */ /* 0x001fc400078e0000 */
[----:B--2---:R-:W-:Y:S02]  /*598f0*/  IMAD.MOV.U32 R22, RZ, RZ, R13 ;  /* 0x000000ffff167224 */ /* 0x004fe400078e000d */
[----:B------:R-:W2:Y:S04]  /*59900*/  LDL.LU R13, [R1+0x6a40] ;  /* 0x006a4000010d7983 */ /* 0x000ea80000300800 */
[----:B------:R0:W-:Y:S04]  /*59910*/  STL.64 [R1+0x6968], R20 ;  /* 0x0069681401007387 */ /* 0x0001e80000100a00 */
[----:B------:R1:W-:Y:S04]  /*59920*/  STL.64 [R1+0x6988], R22 ;  /* 0x0069881601007387 */ /* 0x0003e80000100a00 */
[----:B0-----:R-:W4:Y:S04]  /*59930*/  LDL.LU.64 R20, [R1+0x7c0] ;  /* 0x0007c00001147983 */ /* 0x001f280000300a00 */
[----:B-1----:R-:W4:Y:S02]  /*59940*/  LDL.LU.64 R22, [R1+0x7c8] ;  /* 0x0007c80001167983 */ /* 0x002f240000300a00 */
[----:B----4-:R-:W-:-:S15]  /*59950*/  HMMA.16816.F32 R20, R16, R14, R20 ;  /* 0x0000000e1014723c */ /* 0x010fde0000001814 */
[----:B------:R-:W-:-:S08]  /*59960*/  NOP ;  /* 0x0000000000007918 */ /* 0x000fd00000000000 */
[----:B------:R0:W-:Y:S04]  /*59970*/  STL.64 [R1+0x7c0], R20 ;  /* 0x0007c01401007387 */ /* 0x0001e80000100a00 */
[----:B------:R-:W-:Y:S01]  /*59980*/  STL [R1+0x7c8], R22 ;  /* 0x0007c81601007387 */ /* 0x000fe20000100800 */
[----:B------:R-:W-:Y:S02]  /*59990*/  IMAD.MOV.U32 R0, RZ, RZ, R23 ;  /* 0x000000ffff007224 */ /* 0x000fe400078e0017 */
[----:B0-----:R-:W-:Y:S02]  /*599a0*/  IMAD.MOV.U32 R20, RZ, RZ, R3 ;  /* 0x000000ffff147224 */ /* 0x001fe400078e0003 */
[----:B------:R-:W-:Y:S01]  /*599b0*/  IMAD.MOV.U32 R21, RZ, RZ, R2 ;  /* 0x000000ffff157224 */ /* 0x000fe200078e0002 */
[----:B------:R-:W4:Y:S04]  /*599c0*/  LDL.LU R3, [R1+0x6a3c] ;  /* 0x006a3c0001037983 */ /* 0x000f280000300800 */
[----:B------:R-:W4:Y:S04]  /*599d0*/  LDL.LU R2, [R1+0x6a38] ;  /* 0x006a380001027983 */ /* 0x000f280000300800 */
[----:B------:R0:W-:Y:S04]  /*599e0*/  STL.64 [R1+0x69a0], R20 ;  /* 0x0069a01401007387 */ /* 0x0001e80000100a00 */
[----:B0-----:R-:W2:Y:S04]  /*599f0*/  LDL.LU.64 R20, [R1+0x7d0] ;  /* 0x0007d00001147983 */ /* 0x001ea80000300a00 */
[----:B------:R-:W2:Y:S04]  /*59a00*/  LDL.LU.64 R22, [R1+0x7d8] ;  /* 0x0007d80001167983 */ /* 0x000ea80000300a00 */
[----:B------:R-:W-:Y:S01]  /*59a10*/  STL [R1+0x6330], R0 ;  /* 0x0063300001007387 */ /* 0x000fe20000100800 */
[----:B--2---:R-:W-:-:S15]  /*59a20*/  HMMA.16816.F32 R20, R16, R12, R20 ;  /* 0x0000000c1014723c */ /* 0x004fde0000001814 */
[----:B------:R-:W-:-:S08]  /*59a30*/  NOP ;  /* 0x0000000000007918 */ /* 0x000fd00000000000 */
[----:B------:R-:W-:Y:S04]  /*59a40*/  STL.64 [R1+0x7d0], R20 ;  /* 0x0007d01401007387 */ /* 0x000fe80000100a00 */
[----:B------:R5:W-:Y:S02]  /*59a50*/  STL.64 [R1+0x7d8], R22 ;  /* 0x0007d81601007387 */ /* 0x000be40000100a00 */
[----:B-----5:R-:W-:Y:S02]  /*59a60*/  IMAD.MOV.U32 R22, RZ, RZ, R10 ;  /* 0x000000ffff167224 */ /* 0x020fe400078e000a */
[----:B------:R-:W-:Y:S01]  /*59a70*/  IMAD.MOV.U32 R23, RZ, RZ, R11 ;  /* 0x000000ffff177224 */ /* 0x000fe200078e000b */
[----:B------:R-:W2:Y:S04]  /*59a80*/  LDL.LU R10, [R1+0x6a34] ;  /* 0x006a3400010a7983 */ /* 0x000ea80000300800 */
[----:B------:R-:W2:Y:S04]  /*59a90*/  LDL.LU R11, [R1+0x6a30] ;  /* 0x006a3000010b7983 */ /* 0x000ea80000300800 */
[----:B------:R-:W-:Y:S04]  /*59aa0*/  STL.64 [R1+0x69b8], R22 ;  /* 0x0069b81601007387 */ /* 0x000fe80000100a00 */
[----:B------:R-:W-:Y:S04]  /*59ab0*/  STL.64 [R1+0x6980], R14 ;  /* 0x0069800e01007387 */ /* 0x000fe80000100a00 */
[----:B------:R0:W-:Y:S04]  /*59ac0*/  STL.64 [R1+0x6978], R12 ;  /* 0x0069780c01007387 */ /* 0x0001e80000100a00 */
[----:B0-----:R-:W2:Y:S04]  /*59ad0*/  LDL.LU.64 R12, [R1+0x7e0] ;  /* 0x0007e000010c7983 */ /* 0x001ea80000300a00 */
[----:B------:R-:W2:Y:S01]  /*59ae0*/  LDL.LU.64 R14, [R1+0x7e8] ;  /* 0x0007e800010e7983 */ /* 0x000ea20000300a00 */
[----:B---3--:R-:W-:-:S02]  /*59af0*/  IMAD.MOV.U32 R20, RZ, RZ, R9 ;  /* 0x000000ffff147224 */ /* 0x008fc400078e0009 */
[----:B------:R-:W-:Y:S01]  /*59b00*/  IMAD.MOV.U32 R21, RZ, RZ, R8 ;  /* 0x000000ffff157224 */ /* 0x000fe200078e0008 */
[----:B------:R-:W3:Y:S04]  /*59b10*/  LDL.LU R9, [R1+0x6a2c] ;  /* 0x006a2c0001097983 */ /* 0x000ee80000300800 */
[----:B------:R-:W5:Y:S01]  /*59b20*/  LDL.LU R8, [R1+0x6a28] ;  /* 0x006a280001087983 */ /* 0x000f620000300800 */
[----:B----4-:R-:W-:-:S03]  /*59b30*/  IMAD.MOV.U32 R22, RZ, RZ, R2 ;  /* 0x000000ffff167224 */ /* 0x010fc600078e0002 */
[----:B------:R3:W-:Y:S01]  /*59b40*/  STL.64 [R1+0x69d0], R20 ;  /* 0x0069d01401007387 */ /* 0x0007e20000100a00 */
[----:B------:R-:W-:Y:S01]  /*59b50*/  IMAD.MOV.U32 R23, RZ, RZ, R3 ;  /* 0x000000ffff177224 */ /* 0x000fe200078e0003 */
[----:B--2---:R-:W-:Y:S01]  /*59b60*/  HMMA.16816.F32 R12, R16, R10, R12 ;  /* 0x0000000a100c723c */ /* 0x004fe2000000180c */
[----:B---3--:R-:W-:Y:S02]  /*59b70*/  IMAD.MOV.U32 R21, RZ, RZ, R9 ;  /* 0x000000ffff157224 */ /* 0x008fe400078e0009 */
[----:B-----5:R-:W-:-:S15]  /*59b80*/  IMAD.MOV.U32 R20, RZ, RZ, R8 ;  /* 0x000000ffff147224 */ /* 0x020fde00078e0008 */
[----:B------:R-:W-:-:S05]  /*59b90*/  NOP ;  /* 0x0000000000007918 */ /* 0x000fca0000000000 */
[----:B------:R-:W-:Y:S04]  /*59ba0*/  STL.64 [R1+0x7e0], R12 ;  /* 0x0007e00c01007387 */ /* 0x000fe80000100a00 */
[----:B------:R-:W-:Y:S04]  /*59bb0*/  STL.64 [R1+0x7e8], R14 ;  /* 0x0007e80e01007387 */ /* 0x000fe80000100a00 */
[----:B------:R-:W2:Y:S04]  /*59bc0*/  LDL.LU R2, [R1+0x6a24] ;  /* 0x006a240001027983 */ /* 0x000ea80000300800 */
[----:B------:R-:W2:Y:S04]  /*59bd0*/  LDL.LU R3, [R1+0x6a20] ;  /* 0x006a200001037983 */ /* 0x000ea80000300800 */
[----:B------:R-:W3:Y:S04]  /*59be0*/  LDL.LU R8, [R1+0x6a1c] ;  /* 0x006a1c0001087983 */ /* 0x000ee80000300800 */
[----:B------:R-:W3:Y:S04]  /*59bf0*/  LDL.LU R9, [R1+0x6a18] ;  /* 0x006a180001097983 */ /* 0x000ee80000300800 */
[----:B------:R-:W-:Y:S04]  /*59c00*/  STL.64 [R1+0x6a00], R22 ;  /* 0x006a001601007387 */ /* 0x000fe80000100a00 */
[----:B------:R0:W-:Y:S04]  /*59c10*/  STL.64 [R1+0x69f8], R20 ;  /* 0x0069f81401007387 */ /* 0x0001e80000100a00 */
[----:B0-----:R-:W4:Y:S04]  /*59c20*/  LDL.LU.64 R20, [R1+0x830] ;  /* 0x0008300001147983 */ /* 0x001f280000300a00 */
[----:B------:R-:W5:Y:S04]  /*59c30*/  LDL.LU.64 R22, [R1+0x838] ;  /* 0x0008380001167983 */ /* 0x000f680000300a00 */
[----:B-----5:R-:W-:Y:S04]  /*59c40*/  STL.64 [R1+0x6a10], R22 ;  /* 0x006a101601007387 */ /* 0x020fe80000100a00 */
[----:B----4-:R0:W-:Y:S04]  /*59c50*/  STL.64 [R1+0x6a08], R20 ;  /* 0x006a081401007387 */ /* 0x0101e80000100a00 */
[----:B0-----:R-:W3:Y:S04]  /*59c60*/  LDL.LU.64 R20, [R1+0x7f0] ;  /* 0x0007f00001147983 */ /* 0x001ee80000300a00 */
[----:B------:R-:W3:Y:S04]  /*59c70*/  LDL.LU.64 R22, [R1+0x7f8] ;  /* 0x0007f80001167983 */ /* 0x000ee80000300a00 */
[----:B------:R-:W4:Y:S04]  /*59c80*/  LDL.LU.64 R12, [R1+0x750] ;  /* 0x00075000010c7983 */ /* 0x000f280000300a00 */
[----:B------:R-:W5:Y:S04]  /*59c90*/  LDL.LU.64 R14, [R1+0x758] ;  /* 0x00075800010e7983 */ /* 0x000f680000300a00 */
[----:B-----5:R-:W-:Y:S04]  /*59ca0*/  STL.64 [R1+0x6998], R14 ;  /* 0x0069980e01007387 */ /* 0x020fe80000100a00 */
[----:B----4-:R0:W-:Y:S04]  /*59cb0*/  STL.64 [R1+0x6990], R12 ;  /* 0x0069900c01007387 */ /* 0x0101e80000100a00 */
[----:B0-----:R-:W4:Y:S04]  /*59cc0*/  LDL.LU.64 R12, [R1+0x780] ;  /* 0x00078000010c7983 */ /* 0x001f280000300a00 */
        /* <DEDUP_REMOVED lines=8> */
[----:B------:R-:W5:Y:S01]  /*59d50*/  LDL.LU.64 R14, [R1+0x808] ;  /* 0x00080800010e7983 */ /* 0x000f620000300a00 */
[----:B---3--:R-:W-:Y:S03]  /*59d60*/  HMMA.16816.F32 R20, R16, R8, R20 ;  /* 0x000000081014723c */ /* 0x008fe60000001814 */
[----:B-----5:R-:W-:Y:S04]  /*59d70*/  STL.64 [R1+0x69e0], R14 ;  /* 0x0069e00e01007387 */ /* 0x020fe80000100a00 */
[----:B----4-:R0:W-:Y:S04]  /*59d80*/  STL.64 [R1+0x69d8], R12 ;  /* 0x0069d80c01007387 */ /* 0x0101e80000100a00 */
[----:B0-----:R-:W3:Y:S04]  /*59d90*/  LDL.LU.64 R12, [R1+0x810] ;  /* 0x00081000010c7983 */ /* 0x001ee80000300a00 */
[----:B------:R-:W4:Y:S01]  /*59da0*/  LDL.LU.64 R14, [R1+0x818] ;  /* 0x00081800010e7983 */ /* 0x000f220000300a00 */
[----:B------:R-:W-:-:S02]  /*59db0*/  IMAD R4, R4, 0x100, R24 ;  /* 0x0000010004047824 */ /* 0x000fc400078e0218 */
[----:B------:R-:W-:Y:S02]  /*59dc0*/  IMAD R5, R5, 0x100, R25 ;  /* 0x0000010005057824 */ /* 0x000fe400078e0219 */
[----:B------:R-:W-:Y:S02]  /*59dd0*/  IMAD R6, R6, 0x100, R26 ;  /* 0x0000010006067824 */ /* 0x000fe400078e021a */
[----:B------:R-:W-:Y:S01]  /*59de0*/  IMAD R7, R7, 0x100, R27 ;  /* 0x0000010007077824 */ /* 0x000fe200078e021b */
[----:B----4-:R-:W-:Y:S04]  /*59df0*/  STL.64 [R1+0x69f0], R14 ;  /* 0x0069f00e01007387 */ /* 0x010fe80000100a00 */
[----:B---3--:R0:W-:Y:S04]  /*59e00*/  STL.64 [R1+0x69e8], R12 ;  /* 0x0069e80c01007387 */ /* 0x0081e80000100a00 */
[----:B0-----:R-:W3:Y:S04]  /*59e10*/  LDL.LU.64 R12, [R1+0x820] ;  /* 0x00082000010c7983 */ /* 0x001ee80000300a00 */
[----:B------:R-:W3:Y:S04]  /*59e20*/  LDL.LU.64 R14, [R1+0x828] ;  /* 0x00082800010e7983 */ /* 0x000ee80000300a00 */
[----:B------:R-:W4:Y:S04]  /*59e30*/  LDL.LU.64 R24, [R1+0x730] ;  /* 0x0007300001187983 */ /* 0x000f280000300a00 */
[----:B------:R-:W4:Y:S04]  /*59e40*/  LDL.LU.64 R26, [R1+0x738] ;  /* 0x00073800011a7983 */ /* 0x000f280000300a00 */
[----:B------:R-:W-:Y:S04]  /*59e50*/  STL.64 [R1+0x7f0], R20 ;  /* 0x0007f01401007387 */ /* 0x000fe80000100a00 */
[----:B------:R0:W-:Y:S04]  /*59e60*/  STL.64 [R1+0x7f8], R22 ;  /* 0x0007f81601007387 */ /* 0x0001e80000100a00 */
[----:B0-----:R-:W2:Y:S04]  /*59e70*/  LDL.LU.64 R22, [R1+0x6a10] ;  /* 0x006a100001167983 */ /* 0x001ea80000300a00 */
[----:B------:R-:W2:Y:S04]  /*59e80*/  LDL.LU.64 R20, [R1+0x6a08] ;  /* 0x006a080001147983 */ /* 0x000ea80000300a00 */
        /* <DEDUP_REMOVED lines=9> */
[----:B------:R-:W3:Y:S04]  /*59f20*/  LDL.LU.64 R20, [R1+0x69f8] ;  /* 0x0069f80001147983 */ /* 0x000ee80000300a00 */
[----:B------:R-:W-:Y:S01]  /*59f30*/  STL [R1+0x6920], R3 ;  /* 0x0069200301007387 */ /* 0x000fe20000100800 */
        /* <DEDUP_REMOVED lines=8> */
[----:B------:R1:W-:Y:S04]  /*59fc0*/  STL.64 [R1+0x8f8], R18 ;  /* 0x0008f81201007387 */ /* 0x0003e80000100a00 */
[----:B0-----:R-:W3:Y:S04]  /*59fd0*/  LDL.LU.64 R16, [R1+0x720] ;  /* 0x0007200001107983 */ /* 0x001ee80000300a00 */
[----:B-1----:R-:W3:Y:S01]  /*59fe0*/  LDL.LU.64 R18, [R1+0x728] ;  /* 0x0007280001127983 */ /* 0x002ee20000300a00 */
[----:B--2---:R-:W-:Y:S03]  /*59ff0*/  HMMA.16816.F32 R20, R4, R22, R12 ;  /* 0x000000160414723c */ /* 0x004fe6000000180c */
[----:B------:R-:W2:Y:S04]  /*5a000*/  LDL.LU.64 R14, [R1+0x69e0] ;  /* 0x0069e000010e7983 */ /* 0x000ea80000300a00 */
[----:B------:R-:W2:-:S15]  /*5a010*/  LDL.LU.64 R12, [R1+0x69d8] ;  /* 0x0069d800010c7983 */ /* 0x000e9e0000300a00 */
[----:B------:R-:W-:-:S01]  /*5a020*/  NOP ;  /* 0x0000000000007918 */ /* 0x000fc20000000000 */
[----:B------:R0:W-:Y:S04]  /*5a030*/  STL.64 [R1+0x8e0], R20 ;  /* 0x0008e01401007387 */ /* 0x0001e80000100a00 */
        /* <DEDUP_REMOVED lines=8> */
[----:B0-----:R-:W2:Y:S02]  /*5a0c0*/  LDL.LU.64 R22, [R1+0x69b8] ;  /* 0x0069b80001167983 */ /* 0x001ea40000300a00 */
[----:B--2---:R-:W-:Y:S02]  /*5a0d0*/  HMMA.16816.F32 R20, R4, R22, R12 ;  /* 0x000000160414723c */ /* 0x004fe4000000180c */
[----:B------:R-:W2:Y:S04]  /*5a0e0*/  LDL.LU.64 R14, [R1+0x69b0] ;  /* 0x0069b000010e7983 */ /* 0x000ea80000300a00 */
[----:B------:R-:W2:-:S15]  /*5a0f0*/  LDL.LU.64 R12, [R1+0x69a8] ;  /* 0x0069a800010c7983 */ /* 0x000e9e0000300a00 */
[----:B------:R-:W-:-:S02]  /*5a100*/  NOP ;  /* 0x0000000000007918 */ /* 0x000fc40000000000 */
        /* <DEDUP_REMOVED lines=9> */
[----:B0-----:R-:W2:Y:S01]  /*5a1a0*/  LDL.LU.64 R22, [R1+0x6988] ;  /* 0x0069880001167983 */ /* 0x001ea20000300a00 */
[C---:B----4-:R-:W-:Y:S06]  /*5a1b0*/  HMMA.16816.F32 R24, R4.reuse, R28, R24 ;  /* 0x0000001c0418723c */ /* 0x050fec0000001818 */
[----:B--2---:R-:W-:Y:S01]  /*5a1c0*/  HMMA.16816.F32 R20, R4, R22, R12 ;  /* 0x000000160414723c */ /* 0x004fe2000000180c */
[----:B------:R-:W2:Y:S04]  /*5a1d0*/  LDL.LU.64 R14, [R1+0x6980] ;  /* 0x00698000010e7983 */ /* 0x000ea80000300a00 */
[----:B------:R-:W4:-:S15]  /*5a1e0*/  LDL.LU.64 R12, [R1+0x6978] ;  /* 0x00697800010c7983 */ /* 0x000f1e0000300a00 */
[----:B------:R-:W-:-:S03]  /*5a1f0*/  NOP ;  /* 0x0000000000007918 */ /* 0x000fc60000000000 */
[----:B------:R-:W-:Y:S04]  /*5a200*/  STL.64 [R1+0x8a0], R20 ;  /* 0x0008a01401007387 */ /* 0x000fe80000100a00 */
[----:B------:R0:W-:Y:S04]  /*5a210*/  STL.64 [R1+0x8a8], R22 ;  /* 0x0008a81601007387 */ /* 0x0001e80000100a00 */
[----:B0-----:R-:W2:Y:S04]  /*5a220*/  LDL.LU.64 R22, [R1+0x6970] ;  /* 0x0069700001167983 */ /* 0x001ea80000300a00 */
[----:B------:R-:W4:Y:S04]  /*5a230*/  LDL.LU.64 R20, [R1+0x6968] ;  /* 0x0069680001147983 */ /* 0x000f280000300a00 */
[----:B------:R-:W-:Y:S04]  /*5a240*/  STL.64 [R1+0x890], R24 ;  /* 0x0008901801007387 */ /* 0x000fe80000100a00 */
[----:B------:R0:W-:Y:S04]  /*5a250*/  STL.64 [R1+0x898], R26 ;  /* 0x0008981a01007387 */ /* 0x0001e80000100a00 */
[----:B0-----:R-:W3:Y:S04]  /*5a260*/  LDL.LU.64 R26, [R1+0x6960] ;  /* 0x00696000011a7983 */ /* 0x001ee80000300a00 */
[----:B------:R-:W5:Y:S01]  /*5a270*/  LDL.LU.64 R24, [R1+0x6958] ;  /* 0x0069580001187983 */ /* 0x000f620000300a00 */
[----:B---3--:R-:W-:-:S15]  /*5a280*/  HMMA.16816.F32 R16, R4, R26, R16 ;  /* 0x0000001a0410723c */ /* 0x008fde0000001810 */
[----:B------:R-:W-:-:S08]  /*5a290*/  NOP ;  /* 0x0000000000007918 */ /* 0x000fd00000000000 */
[----:B------:R-:W-:Y:S04]  /*5a2a0*/  STL.64 [R1+0x880], R16 ;  /* 0x0008801001007387 */ /* 0x000fe80000100a00 */
[----:B------:R5:W-:Y:S02]  /*5a2b0*/  STL.64 [R1+0x888], R18 ;  /* 0x0008881201007387 */ /* 0x000be40000100a00 */
[----:B-----5:R-:W-:Y:S02]  /*5a2c0*/  HMMA.16816.F32 R16, R4, R24, R8 ;  /* 0x000000180410723c */ /* 0x020fe40000001808 */
[----:B------:R-:W4:Y:S04]  /*5a2d0*/  LDL.LU.64 R8, [R1+0x6f0] ;  /* 0x0006f00001087983 */ /* 0x000f280000300a00 */
[----:B------:R-:W4:-:S15]  /*5a2e0*/  LDL.LU.64 R10, [R1+0x6f8] ;  /* 0x0006f800010a7983 */ /* 0x000f1e0000300a00 */
[----:B------:R-:W-:-:S02]  /*5a2f0*/  NOP ;  /* 0x0000000000007918 */ /* 0x000fc40000000000 */
[----:B------:R0:W-:Y:S04]  /*5a300*/  STL.64 [R1+0x870], R16 ;  /* 0x0008701001007387 */ /* 0x0001e80000100a00 */
[----:B------:R1:W-:Y:S04]  /*5a310*/  STL.64 [R1+0x878], R18 ;  /* 0x0008781201007387 */ /* 0x0003e80000100a00 */
[----:B------:R-:W3:Y:S04]  /*5a320*/  LDL.LU R3, [R1+0x10cc] ;  /* 0x0010cc0001037983 */ /* 0x000ee80000300800 */
[----:B0-----:R-:W5:Y:S04]  /*5a330*/  LDL.LU R16, [R1+0x10c8] ;  /* 0x0010c80001107983 */ /* 0x001f680000300800 */
[----:B------:R-:W5:Y:S04]  /*5a340*/  LDL.LU R17, [R1+0x10d0] ;  /* 0x0010d00001117983 */ /* 0x000f680000300800 */
[----:B-1----:R-:W2:Y:S04]  /*5a350*/  LDL.LU R18, [R1+0x10d8] ;  /* 0x0010d80001127983 */ /* 0x002ea80000300800 */
[----:B------:R-:W2:Y:S04]  /*5a360*/  LDL.LU R19, [R1+0x10e0] ;  /* 0x0010e00001137983 */ /* 0x000ea80000300800 */
[----:B--2---:R-:W-:Y:S04]  /*5a370*/  STL.64 [R1+0x6930], R18 ;  /* 0x0069301201007387 */ /* 0x004fe80000100a00 */
[----:B-----5:R0:W-:Y:S04]  /*5a380*/  STL.64 [R1+0x6928], R16 ;  /* 0x0069281001007387 */ /* 0x0201e80000100a00 */
[----:B0-----:R-:W2:Y:S04]  /*5a390*/  LDL.LU.64 R16, [R1+0x700] ;  /* 0x0007000001107983 */ /* 0x001ea80000300a00 */
[----:B------:R-:W2:Y:S04]  /*5a3a0*/  LDL.LU.64 R18, [R1+0x708] ;  /* 0x0007080001127983 */ /* 0x000ea80000300a00 */
[----:B------:R-:W5:Y:S04]  /*5a3b0*/  LDL.LU R0, [R1+0xaf4] ;  /* 0x000af40001007983 */ /* 0x000f680000300800 */
[----:B------:R-:W5:Y:S04]  /*5a3c0*/  LDL.LU R28, [R1+0xb00] ;  /* 0x000b0000011c7983 */ /* 0x000f680000300800 */
[----:B------:R-:W5:Y:S04]  /*5a3d0*/  LDL.LU R29, [R1+0xb04] ;  /* 0x000b0400011d7983 */ /* 0x000f680000300800 */
[----:B------:R-:W3:Y:S04]  /*5a3e0*/  LDL.LU R24, [R1+0x50] ;  /* 0x0000500001187983 */ /* 0x000ee80000300800 */
[----:B------:R-:W3:Y:S04]  /*5a3f0*/  LDL.LU R25, [R1+0x54] ;  /* 0x0000540001197983 */ /* 0x000ee80000300800 */
[----:B------:R-:W5:Y:S04]  /*5a400*/  LDL.LU R26, [R1+0x58] ;  /* 0x00005800011a7983 */ /* 0x000f680000300800 */
[----:B------:R-:W5:Y:S01]  /*5a410*/  LDL.LU R27, [R1+0x5c] ;  /* 0x00005c00011b7983 */ /* 0x000f620000300800 */
[C---:B----4-:R-:W-:Y:S06]  /*5a420*/  HMMA.16816.F32 R8, R4.reuse, R20, R8 ;  /* 0x000000140408723c */ /* 0x050fec0000001808 */
[----:B--2---:R-:W-:Y:S01]  /*5a430*/  HMMA.16816.F32 R16, R4, R22, R16 ;  /* 0x000000160410723c */ /* 0x004fe20000001810 */
[----:B-----5:R-:W-:Y:S04]  /*5a440*/  STL.64 [R1+0x6908], R26 ;  /* 0x0069081a01007387 */ /* 0x020fe80000100a00 */
[----:B---3--:R0:W-:Y:S04]  /*5a450*/  STL.64 [R1+0x6900], R24 ;  /* 0x0069001801007387 */ /* 0x0081e80000100a00 */
[----:B0-----:R-:W2:-:S14]  /*5a460*/  LDL.LU.64 R24, [R1+0x6e0] ;  /* 0x0006e00001187983 */ /* 0x001e9c0000300a00 */
[----:B------:R-:W-:Y:S04]  /*5a470*/  STL.64 [R1+0x860], R16 ;  /* 0x0008601001007387 */ /* 0x000fe80000100a00 */
[----:B------:R-:W-:Y:S04]  /*5a480*/  STL.64 [R1+0x868], R18 ;  /* 0x0008681201007387 */ /* 0x000fe80000100a00 */
[----:B------:R-:W2:Y:S04]  /*5a490*/  LDL.LU.64 R26, [R1+0x6e8] ;  /* 0x0006e800011a7983 */ /* 0x000ea80000300a00 */
[----:B------:R0:W-:Y:S04]  /*5a4a0*/  STL.64 [R1+0x850], R8 ;  /* 0x0008500801007387 */ /* 0x0001e80000100a00 */
[----:B------:R1:W-:Y:S04]  /*5a4b0*/  STL.64 [R1+0x858], R10 ;  /* 0x0008580a01007387 */ /* 0x0003e80000100a00 */
[----:B0-----:R-:W3:Y:S04]  /*5a4c0*/  LDL.LU.64 R8, [R1+0x6c0] ;  /* 0x0006c00001087983 */ /* 0x001ee80000300a00 */
[----:B-1----:R-:W3:Y:S04]  /*5a4d0*/  LDL.LU.64 R10, [R1+0x6c8] ;  /* 0x0006c800010a7983 */ /* 0x002ee80000300a00 */
[----:B------:R-:W4:Y:S04]  /*5a4e0*/  LDL.LU.64 R16, [R1+0x6a0] ;  /* 0x0006a00001107983 */ /* 0x000f280000300a00 */
[----:B------:R-:W5:Y:S04]  /*5a4f0*/  LDL.LU.64 R18, [R1+0x6a8] ;  /* 0x0006a80001127983 */ /* 0x000f680000300a00 */
[----:B-----5:R-:W-:Y:S04]  /*5a500*/  STL.64 [R1+0x6940], R18 ;  /* 0x0069401201007387 */ /* 0x020fe80000100a00 */
[----:B----4-:R0:W-:Y:S04]  /*5a510*/  STL.64 [R1+0x6938], R16 ;  /* 0x0069381001007387 */ /* 0x0101e80000100a00 */
[----:B0-----:R-:W4:Y:S04]  /*5a520*/  LDL.LU.64 R16, [R1+0x6b0] ;  /* 0x0006b00001107983 */ /* 0x001f280000300a00 */
[----:B------:R-:W4:Y:S04]  /*5a530*/  LDL.LU.64 R18, [R1+0x6b8] ;  /* 0x0006b80001127983 */ /* 0x000f280000300a00 */
[----:B------:R-:W5:Y:S04]  /*5a540*/  LDL.LU R20, [R1+0x40] ;  /* 0x0000400001147983 */ /* 0x000f680000300800 */
[----:B------:R-:W5:Y:S04]  /*5a550*/  LDL.LU R21, [R1+0x44] ;  /* 0x0000440001157983 */ /* 0x000f680000300800 */
[----:B------:R-:W4:Y:S04]  /*5a560*/  LDL.LU R22, [R1+0x48] ;  /* 0x0000480001167983 */ /* 0x000f280000300800 */
[----:B------:R-:W4:Y:S01]  /*5a570*/  LDL.LU R23, [R1+0x4c] ;  /* 0x00004c0001177983 */ /* 0x000f220000300800 */
[C---:B--2---:R-:W-:Y:S06]  /*5a580*/  HMMA.16816.F32 R24, R4.reuse, R14, R24 ;  /* 0x0000000e0418723c */ /* 0x044fec0000001818 */
[C---:B---3--:R-:W-:Y:S01]  /*5a590*/  HMMA.16816.F32 R8, R4.reuse, R12, R8 ;  /* 0x0000000c0408723c */ /* 0x048fe20000001808 */
[----:B----4-:R-:W-:Y:S04]  /*5a5a0*/  STL.64 [R1+0x6918], R22 ;  /* 0x0069181601007387 */ /* 0x010fe80000100a00 */
[----:B-----5:R0:W-:Y:S04]  /*5a5b0*/  STL.64 [R1+0x6910], R20 ;  /* 0x0069101401007387 */ /* 0x0201e80000100a00 */
[----:B0-----:R-:W2:Y:S04]  /*5a5c0*/  LDL.LU.64 R20, [R1+0x690] ;  /* 0x0006900001147983 */ /* 0x001ea80000300a00 */
[----:B------:R-:W2:Y:S04]  /*5a5d0*/  LDL.LU.64 R22, [R1+0x698] ;  /* 0x0006980001167983 */ /* 0x000ea80000300a00 */
[----:B------:R-:W3:Y:S04]  /*5a5e0*/  LDL.LU R14, [R1+0xae4] ;  /* 0x000ae400010e7983 */ /* 0x000ee80000300800 */
[----:B------:R0:W-:Y:S04]  /*5a5f0*/  STL.64 [R1+0x840], R24 ;  /* 0x0008401801007387 */ /* 0x0001e80000100a00 */
[----:B------:R1:W-:Y:S04]  /*5a600*/  STL.64 [R1+0x848], R26 ;  /* 0x0008481a01007387 */ /* 0x0003e80000100a00 */
[----:B0-----:R-:W4:Y:S04]  /*5a610*/  LDL.LU.64 R24, [R1+0x680] ;  /* 0x0006800001187983 */ /* 0x001f280000300a00 */
[----:B-1----:R-:W4:Y:S04]  /*5a620*/  LDL.LU.64 R26, [R1+0x688] ;  /* 0x00068800011a7983 */ /* 0x002f280000300a00 */
[----:B------:R-:W5:Y:S04]  /*5a630*/  LDL.LU R15, [R1+0xaf0] ;  /* 0x000af000010f7983 */ /* 0x000f680000300800 */
[----:B------:R-:W-:Y:S04]  /*5a640*/  STL.64 [R1+0x830], R8 ;  /* 0x0008300801007387 */ /* 0x000fe80000100a00 */
[----:B------:R0:W-:Y:S04]  /*5a650*/  STL.64 [R1+0x838], R10 ;  /* 0x0008380a01007387 */ /* 0x0001e80000100a00 */
[----:B0-----:R-:W2:Y:S04]  /*5a660*/  LDL.LU.64 R10, [R1+0x6950] ;  /* 0x00695000010a7983 */ /* 0x001ea80000300a00 */
[----:B------:R-:W3:Y:S04]  /*5a670*/  LDL.LU.64 R8, [R1+0x6948] ;  /* 0x0069480001087983 */ /* 0x000ee80000300a00 */
[----:B------:R-:W4:Y:S04]  /*5a680*/  LDL.LU R12, [R1+0x28] ;  /* 0x00002800010c7983 */ /* 0x000f280000300800 */
[----:B------:R-:W4:Y:S01]  /*5a690*/  LDL.LU R13, [R1+0x2c] ;  /* 0x00002c00010d7983 */ /* 0x000f220000300800 */
[----:B--2---:R-:W-:-:S15]  /*5a6a0*/  HMMA.16816.F32 R16, R4, R10, R16 ;  /* 0x0000000a0410723c */ /* 0x004fde0000001810 */
[----:B------:R-:W-:-:S08]  /*5a6b0*/  NOP ;  /* 0x0000000000007918 */ /* 0x000fd00000000000 */
[----:B------:R-:W-:Y:S04]  /*5a6c0*/  STL.64 [R1+0x820], R16 ;  /* 0x0008201001007387 */ /* 0x000fe80000100a00 */
[----:B------:R0:W-:Y:S04]  /*5a6d0*/  STL.64 [R1+0x828], R18 ;  /* 0x0008281201007387 */ /* 0x0001e80000100a00 */
[----:B0-----:R-:W3:Y:S04]  /*5a6e0*/  LDL.LU.64 R18, [R1+0x6940] ;  /* 0x0069400001127983 */ /* 0x001ee80000300a00 */
[----:B------:R-:W3:Y:S04]  /*5a6f0*/  LDL.LU.64 R16, [R1+0x6938] ;  /* 0x0069380001107983 */ /* 0x000ee80000300a00 */
[----:B------:R-:W2:Y:S04]  /*5a700*/  LDL.LU R10, [R1+0x10e4] ;  /* 0x0010e400010a7983 */ /* 0x000ea80000300800 */
[----:B------:R-:W5:Y:S01]  /*5a710*/  LDL.LU R11, [R1+0xae0] ;  /* 0x000ae000010b7983 */ /* 0x000f620000300800 */
[----:B---3--:R-:W-:-:S15]  /*5a720*/  HMMA.16816.F32 R16, R4, R8, R16 ;  /* 0x000000080410723c */ /* 0x008fde0000001810 */
[----:B------:R-:W-:-:S08]  /*5a730*/  NOP ;  /* 0x0000000000007918 */ /* 0x000fd00000000000 */
[----:B------:R-:W-:Y:S04]  /*5a740*/  STL.64 [R1+0x810], R16 ;  /* 0x0008101001007387 */ /* 0x000fe80000100a00 */
[----:B------:R0:W-:Y:S04]  /*5a750*/  STL.64 [R1+0x818], R18 ;  /* 0x0008181201007387 */ /* 0x0001e80000100a00 */
[----:B0-----:R-:W3:Y:S04]  /*5a760*/  LDL.LU.64 R18, [R1+0x6930] ;  /* 0x0069300001127983 */ /* 0x001ee80000300a00 */
[----:B------:R-:W4:Y:S04]  /*5a770*/  LDL.LU.64 R16, [R1+0x6928] ;  /* 0x0069280001107983 */ /* 0x000f280000300a00 */
[----:B------:R-:W2:Y:S04]  /*5a780*/  LDL.LU R8, [R1+0x10d4] ;  /* 0x0010d40001087983 */ /* 0x000ea80000300800 */
[----:B------:R-:W3:Y:S01]  /*5a790*/  LDL.LU R9, [R1+0x10dc] ;  /* 0x0010dc0001097983 */ /* 0x000ee20000300800 */
[----:B----4-:R-:W-:-:S03]  /*5a7a0*/  IMAD R16, R16, 0x100, R3 ;  /* 0x0000010010107824 */ /* 0x010fc600078e0203 */
[----:B------:R-:W4:Y:S02]  /*5a7b0*/  LDL.LU R3, [R1+0x6920] ;  /* 0x0069200001037983 */ /* 0x000f240000300800 */
[----:B----4-:R-:W-:-:S15]  /*5a7c0*/  HMMA.16816.F32 R20, R4, R2, R20 ;  /* 0x000000020414723c */ /* 0x010fde0000001814 */
[----:B------:R-:W-:-:S08]  /*5a7d0*/  NOP ;  /* 0x0000000000007918 */ /* 0x000fd00000000000 */
[----:B------:R-:W-:Y:S04]  /*5a7e0*/  STL.64 [R1+0x800], R20 ;  /* 0x0008001401007387 */ /* 0x000fe80000100a00 */
[----:B------:R0:W-:Y:S04]  /*5a7f0*/  STL.64 [R1+0x808], R22 ;  /* 0x0008081601007387 */ /* 0x0001e80000100a00 */
[----:B0-----:R-:W4:Y:S04]  /*5a800*/  LDL.LU.64 R22, [R1+0x6918] ;  /* 0x0069180001167983 */ /* 0x001f280000300a00 */
[----:B------:R-:W4:Y:S01]  /*5a810*/  LDL.LU.64 R20, [R1+0x6910] ;  /* 0x0069100001147983 */ /* 0x000f220000300a00 */
[----:B------:R-:W-:Y:S03]  /*5a820*/  HMMA.16816.F32 R4, R4, R12, R24 ;  /* 0x0000000c0404723c */ /* 0x000fe60000001818 */
[----:B------:R-:W4:Y:S04]  /*5a830*/  LDL.LU.64 R26, [R1+0x6908] ;  /* 0x00690800011a7983 */ /* 0x000f280000300a00 */
[----:B------:R-:W4:Y:S01]  /*5a840*/  LDL.LU.64 R24, [R1+0x6900] ;  /* 0x0069000001187983 */ /* 0x000f220000300a00 */
[----:B--2---:R-:W-:-:S02]  /*5a850*/  IMAD R17, R17, 0x100, R8 ;  /* 0x0000010011117824 */ /* 0x004fc400078e0208 */
[----:B---3--:R-:W-:Y:S02]  /*5a860*/  IMAD R18, R18, 0x100, R9 ;  /* 0x0000010012127824 */ /* 0x008fe400078e0209 */
[----:B------:R-:W-:Y:S01]  /*5a870*/  IMAD R19, R19, 0x100, R10 ;  /* 0x0000010013137824 */ /* 0x000fe200078e020a */
[----:B-----5:R-:W-:Y:S02]  /*5a880*/  F2FP.F16.E5M2.UNPACK_B R8, R11.H1 ;  /* 0x0000000bff08723e */ /* 0x020fe400030004ff */
[----:B------:R-:W-:Y:S02]  /*5a890*/  F2FP.F16.E5M2.UNPACK_B R16, R16 ;  /* 0x00000010ff10723e */ /* 0x000fe400020004ff */
[----:B------:R-:W-:Y:S02]  /*5a8a0*/  F2FP.F16.E5M2.UNPACK_B R17, R17 ;  /* 0x00000011ff11723e */ /* 0x000fe400020004ff */
[----:B------:R-:W-:Y:S02]  /*5a8b0*/  F2FP.F16.E5M2.UNPACK_B R18, R18 ;  /* 0x00000012ff12723e */ /* 0x000fe400020004ff */
[----:B------:R-:W-:-:S02]  /*5a8c0*/  F2FP.F16.E5M2.UNPACK_B R19, R19 ;  /* 0x00000013ff13723e */ /* 0x000fc400020004ff */
[----:B------:R-:W-:Y:S01]  /*5a8d0*/  F2FP.F16.E5M2.UNPACK_B R9, R14.H1 ;  /* 0x0000000eff09723e */ /* 0x000fe200030004ff */
[----:B------:R-:W-:Y:S04]  /*5a8e0*/  STL [R1+0x30], R8 ;  /* 0x0000300801007387 */ /* 0x000fe80000100800 */
[----:B------:R-:W-:Y:S04]  /*5a8f0*/  STL.64 [R1+0x910], R4 ;  /* 0x0009100401007387 */ /* 0x000fe80000100a00 */
[----:B------:R4:W-:Y:S01]  /*5a900*/  STL.64 [R1+0x918], R6 ;  /* 0x0009180601007387 */ /* 0x0009e20000100a00 */
[----:B------:R-:W-:-:S02]  /*5a910*/  F2FP.F16.E5M2.UNPACK_B R2, R15.H1 ;  /* 0x0000000fff02723e */ /* 0x000fc400030004ff */
[----:B------:R-:W-:Y:S01]  /*5a920*/  F2FP.F16.E5M2.UNPACK_B R3, R0.H1 ;  /* 0x00000000ff03723e */ /* 0x000fe200030004ff */
[----:B------:R-:W-:Y:S04]  /*5a930*/  STL [R1+0x34], R9 ;  /* 0x0000340901007387 */ /* 0x000fe80000100800 */
[----:B------:R-:W-:Y:S01]  /*5a940*/  STL [R1+0x18], R2 ;  /* 0x0000180201007387 */ /* 0x000fe20000100800 */
[----:B------:R-:W-:Y:S01]  /*5a950*/  IMAD.MOV.U32 R0, RZ, RZ, R9 ;  /* 0x000000ffff007224 */ /* 0x000fe200078e0009 */
[----:B----4-:R-:W-:-:S15]  /*5a960*/  HMMA.16816.F32 R4, R16, R8, R20 ;  /* 0x000000081004723c */ /* 0x010fde0000001814 */
[----:B------:R-:W-:-:S08]  /*5a970*/  NOP ;  /* 0x0000000000007918 */ /* 0x000fd00000000000 */
[----:B------:R-:W-:Y:S04]  /*5a980*/  STL.64 [R1+0x930], R4 ;  /* 0x0009300401007387 */ /* 0x000fe80000100a00 */
[----:B------:R0:W-:Y:S02]  /*5a990*/  STL.64 [R1+0x938], R6 ;  /* 0x0009380601007387 */ /* 0x0001e40000100a00 */
[----:B0-----:R-:W-:Y:S01]  /*5a9a0*/  HMMA.16816.F32 R4, R16, R2, R24 ;  /* 0x000000021004723c */ /* 0x001fe20000001818 */
[----:B------:R-:W-:Y:S01]  /*5a9b0*/  F2FP.F16.E5M2.UNPACK_B R8, R28.H1 ;  /* 0x0000001cff08723e */ /* 0x000fe200030004ff */
[----:B------:R0:W-:Y:S04]  /*5a9c0*/  STL [R1+0x6840], R0 ;  /* 0x0068400001007387 */ /* 0x0001e80000100800 */
[----:B------:R-:W-:Y:S01]  /*5a9d0*/  STL [R1+0x1c], R3 ;  /* 0x00001c0301007387 */ /* 0x000fe20000100800 */
[----:B0-----:R-:W-:-:S03]  /*5a9e0*/  F2FP.F16.E5M2.UNPACK_B R0, R29.H1 ;  /* 0x0000001dff00723e */ /* 0x001fc600030004ff */
[----:B------:R0:W-:Y:S04]  /*5a9f0*/  STL [R1+0x10], R8 ;  /* 0x0000100801007387 */ /* 0x0001e80000100800 */
[----:B0-----:R-:W2:Y:S04]  /*5aa00*/  LDL.LU R8, [R1+0xd0] ;  /* 0x0000d00001087983 */ /* 0x001ea80000300800 */
[----:B------:R-:W-:Y:S05]  /*5aa10*/  STL [R1+0x14], R0 ;  /* 0x0000140001007387 */ /* 0x000fea0000100800 */
[----:B------:R-:W-:Y:S04]  /*5aa20*/  STL.64 [R1+0x950], R4 ;  /* 0x0009500401007387 */ /* 0x000fe80000100a00 */
[----:B------:R-:W-:Y:S04]  /*5aa30*/  STL.64 [R1+0x958], R6 ;  /* 0x0009580601007387 */ /* 0x000fe80000100a00 */
[----:B------:R-:W2:Y:S04]  /*5aa40*/  LDL.LU R9, [R1+0xd4] ;  /* 0x0000d40001097983 */ /* 0x000ea80000300800 */
[----:B------:R-:W3:Y:S04]  /*5aa50*/  LDL.LU R10, [R1+0xd8] ;  /* 0x0000d800010a7983 */ /* 0x000ee80000300800 */
[----:B------:R-:W3:Y:S04]  /*5aa60*/  LDL.LU R11, [R1+0xdc] ;  /* 0x0000dc00010b7983 */ /* 0x000ee80000300800 */
[----:B---3--:R-:W-:Y:S04]  /*5aa70*/  STL.64 [R1+0x68a0], R10 ;  /* 0x0068a00a01007387 */ /* 0x008fe80000100a00 */
[----:B--2---:R0:W-:Y:S04]  /*5aa80*/  STL.64 [R1+0x6898], R8 ;  /* 0x0068980801007387 */ /* 0x0041e80000100a00 */
[----:B0-----:R-:W2:Y:S04]  /*5aa90*/  LDL.LU R8, [R1+0xb0] ;  /* 0x0000b00001087983 */ /* 0x001ea80000300800 */
[----:B------:R-:W2:Y:S04]  /*5aaa0*/  LDL.LU R9, [R1+0xb4] ;  /* 0x0000b40001097983 */ /* 0x000ea80000300800 */
[----:B------:R-:W3:Y:S04]  /*5aab0*/  LDL.LU R10, [R1+0xb8] ;  /* 0x0000b800010a7983 */ /* 0x000ee80000300800 */
[----:B------:R-:W3:Y:S04]  /*5aac0*/  LDL.LU R11, [R1+0xbc] ;  /* 0x0000bc00010b7983 */ /* 0x000ee80000300800 */
[----:B------:R-:W4:Y:S04]  /*5aad0*/  LDL.LU R24, [R1+0xb50] ;  /* 0x000b500001187983 */ /* 0x000f280000300800 */
[----:B------:R-:W4:Y:S04]  /*5aae0*/  LDL.LU R25, [R1+0xb54] ;  /* 0x000b540001197983 */ /* 0x000f280000300800 */
[----:B---3--:R-:W-:Y:S04]  /*5aaf0*/  STL.64 [R1+0x68b0], R10 ;  /* 0x0068b00a01007387 */ /* 0x008fe80000100a00 */
[----:B--2---:R0:W-:Y:S04]  /*5ab00*/  STL.64 [R1+0x68a8], R8 ;  /* 0x0068a80801007387 */ /* 0x0041e80000100a00 */
[----:B0-----:R-:W2:Y:S04]  /*5ab10*/  LDL.LU R8, [R1+0xa0] ;  /* 0x0000a00001087983 */ /* 0x001ea80000300800 */
[----:B------:R-:W2:Y:S04]  /*5ab20*/  LDL.LU R9, [R1+0xa4] ;  /* 0x0000a40001097983 */ /* 0x000ea80000300800 */
[----:B------:R-:W3:Y:S04]  /*5ab30*/  LDL.LU R10, [R1+0xa8] ;  /* 0x0000a800010a7983 */ /* 0x000ee80000300800 */
[----:B------:R-:W3:Y:S04]  /*5ab40*/  LDL.LU R11, [R1+0xac] ;  /* 0x0000ac00010b7983 */ /* 0x000ee80000300800 */
[----:B------:R-:W5:Y:S04]  /*5ab50*/  LDL.LU R28, [R1+0xb30] ;  /* 0x000b3000011c7983 */ /* 0x000f680000300800 */
[----:B------:R-:W5:Y:S04]  /*5ab60*/  LDL.LU R29, [R1+0xb34] ;  /* 0x000b3400011d7983 */ /* 0x000f680000300800 */
[----:B-----5:R0:W-:Y:S04]  /*5ab70*/  STL.64 [R1+0x68e8], R28 ;  /* 0x0068e81c01007387 */ /* 0x0201e80000100a00 */
[----:B0-----:R-:W5:Y:S04]  /*5ab80*/  LDL.64 R28, [R1+0x10] ;  /* 0x00001000011c7983 */ /* 0x001f680000100a00 */
[----:B------:R-:W4:Y:S04]  /*5ab90*/  LDL.LU R26, [R1+0xb40] ;  /* 0x000b4000011a7983 */ /* 0x000f280000300800 */
[----:B------:R-:W4:Y:S04]  /*5aba0*/  LDL.LU R27, [R1+0xb44] ;  /* 0x000b4400011b7983 */ /* 0x000f280000300800 */
[----:B----4-:R-:W-:Y:S04]  /*5abb0*/  STL.64 [R1+0x68d0], R26 ;  /* 0x0068d01a01007387 */ /* 0x010fe80000100a00 */
[----:B------:R0:W-:Y:S04]  /*5abc0*/  STL.64 [R1+0x68c8], R24 ;  /* 0x0068c81801007387 */ /* 0x0001e80000100a00 */
[----:B0-----:R-:W4:Y:S04]  /*5abd0*/  LDL.LU R24, [R1+0x80] ;  /* 0x0000800001187983 */ /* 0x001f280000300800 */
[----:B------:R-:W4:Y:S04]  /*5abe0*/  LDL.LU R25, [R1+0x84] ;  /* 0x0000840001197983 */ /* 0x000f280000300800 */
[----:B------:R-:W2:Y:S04]  /*5abf0*/  LDL.LU R26, [R1+0x88] ;  /* 0x00008800011a7983 */ /* 0x000ea80000300800 */
[----:B------:R-:W2:Y:S04]  /*5ac00*/  LDL.LU R27, [R1+0x8c] ;  /* 0x00008c00011b7983 */ /* 0x000ea80000300800 */
[----:B------:R-:W5:Y:S04]  /*5ac10*/  LDL.LU R12, [R1+0xb10] ;  /* 0x000b1000010c7983 */ /* 0x000f680000300800 */
[----:B------:R-:W5:Y:S04]  /*5ac20*/  LDL.LU R13, [R1+0xb14] ;  /* 0x000b1400010d7983 */ /* 0x000f680000300800 */
[----:B------:R-:W5:Y:S04]  /*5ac30*/  LDL.LU R2, [R1+0xb20] ;  /* 0x000b200001027983 */ /* 0x000f680000300800 */
[----:B------:R-:W5:Y:S04]  /*5ac40*/  LDL.LU R3, [R1+0xb24] ;  /* 0x000b240001037983 */ /* 0x000f680000300800 */
[----:B--2---:R-:W-:Y:S04]  /*5ac50*/  STL.64 [R1+0x68e0], R26 ;  /* 0x0068e01a01007387 */ /* 0x004fe80000100a00 */
[----:B----4-:R0:W-:Y:S04]  /*5ac60*/  STL.64 [R1+0x68d8], R24 ;  /* 0x0068d81801007387 */ /* 0x0101e80000100a00 */
[----:B0-----:R-:W2:Y:S04]  /*5ac70*/  LDL.LU R24, [R1+0x70] ;  /* 0x0000700001187983 */ /* 0x001ea80000300800 */
[----:B------:R-:W2:Y:S04]  /*5ac80*/  LDL.LU R25, [R1+0x74] ;  /* 0x0000740001197983 */ /* 0x000ea80000300800 */
[----:B------:R-:W4:Y:S04]  /*5ac90*/  LDL.LU R26, [R1+0x78] ;  /* 0x00007800011a7983 */ /* 0x000f280000300800 */
[----:B------:R-:W4:Y:S04]  /*5aca0*/  LDL.LU R27, [R1+0x7c] ;  /* 0x00007c00011b7983 */ /* 0x000f280000300800 */
[----:B----4-:R-:W-:Y:S04]  /*5acb0*/  STL.64 [R1+0x68f8], R26 ;  /* 0x0068f81a01007387 */ /* 0x010fe80000100a00 */
[----:B--2---:R0:W-:Y:S04]  /*5acc0*/  STL.64 [R1+0x68f0], R24 ;  /* 0x0068f01801007387 */ /* 0x0041e80000100a00 */
[----:B0-----:R-:W5:Y:S04]  /*5acd0*/  LDL.LU R24, [R1+0x60] ;  /* 0x0000600001187983 */ /* 0x001f680000300800 */
[----:B------:R-:W5:Y:S04]  /*5ace0*/  LDL.LU R25, [R1+0x64] ;  /* 0x0000640001197983 */ /* 0x000f680000300800 */
[----:B------:R-:W5:Y:S04]  /*5acf0*/  LDL.LU R26, [R1+0x68] ;  /* 0x00006800011a7983 */ /* 0x000f680000300800 */
[----:B------:R-:W5:Y:S04]  /*5ad00*/  LDL.LU R27, [R1+0x6c] ;  /* 0x00006c00011b7983 */ /* 0x000f680000300800 */
[----:B---3--:R-:W-:Y:S04]  /*5ad10*/  STL.64 [R1+0x68c0], R10 ;  /* 0x0068c00a01007387 */ /* 0x008fe80000100a00 */
[----:B------:R0:W-:Y:S04]  /*5ad20*/  STL.64 [R1+0x68b8], R8 ;  /* 0x0068b80801007387 */ /* 0x0001e80000100a00 */
[----:B0-----:R-:W2:Y:S04]  /*5ad30*/  LDL.LU R8, [R1+0x90] ;  /* 0x0000900001087983 */ /* 0x001ea80000300800 */
[----:B------:R-:W2:Y:S04]  /*5ad40*/  LDL.LU R9, [R1+0x94] ;  /* 0x0000940001097983 */ /* 0x000ea80000300800 */
[----:B------:R-:W2:Y:S04]  /*5ad50*/  LDL.LU R10, [R1+0x98] ;  /* 0x00009800010a7983 */ /* 0x000ea80000300800 */
[----:B------:R-:W2:Y:S04]  /*5ad60*/  LDL.LU R11, [R1+0x9c] ;  /* 0x00009c00010b7983 */ /* 0x000ea80000300800 */
[----:B------:R-:W3:Y:S04]  /*5ad70*/  LDL.LU R22, [R1+0xb60] ;  /* 0x000b600001167983 */ /* 0x000ee80000300800 */
        /* <DEDUP_REMOVED lines=9> */
[----:B-----5:R-:W-:-:S15]  /*5ae10*/  HMMA.16816.F32 R24, R16, R28, R24 ;  /* 0x0000001c1018723c */ /* 0x020fde0000001818 */
[----:B------:R-:W-:-:S08]  /*5ae20*/  NOP ;  /* 0x0000000000007918 */ /* 0x000fd00000000000 */
[----:B------:R-:W-:Y:S04]  /*5ae30*/  STL.64 [R1+0x970], R24 ;  /* 0x0009701801007387 */ /* 0x000fe80000100a00 */
[----:B------:R0:W-:Y:S04]  /*5ae40*/  STL.64 [R1+0x978], R26 ;  /* 0x0009781a01007387 */ /* 0x0001e80000100a00 */
[----:B0-----:R-:W5:Y:S04]  /*5ae50*/  LDL.LU.64 R26, [R1+0x68f8] ;  /* 0x0068f800011a7983 */ /* 0x001f680000300a00 */
[----:B------:R-:W5:Y:S01]  /*5ae60*/  LDL.LU.64 R24, [R1+0x68f0] ;  /* 0x0068f00001187983 */ /* 0x000f620000300a00 */
[----:B------:R-:W-:-:S02]  /*5ae70*/  F2FP.F16.E5M2.UNPACK_B R12, R12.H1 ;  /* 0x0000000cff0c723e */ /* 0x000fc400030004ff */
[----:B------:R-:W-:Y:S01]  /*5ae80*/  F2FP.F16.E5M2.UNPACK_B R13, R13.H1 ;  /* 0x0000000dff0d723e */ /* 0x000fe200030004ff */
[----:B------:R-:W-:Y:S02]  /*5ae90*/  IMAD.MOV.U32 R0, RZ, RZ, R29 ;  /* 0x000000ffff007224 */ /* 0x000fe400078e001d */
[----:B------:R-:W2:Y:S04]  /*5aea0*/  LDL.LU.64 R28, [R1+0x68e8] ;  /* 0x0068e800011c7983 */ /* 0x000ea80000300a00 */
[----:B------:R-:W-:Y:S04]  /*5aeb0*/  STL [R1+0x8], R12 ;  /* 0x0000080c01007387 */ /* 0x000fe80000100800 */
[----:B------:R-:W-:Y:S04]  /*5aec0*/  STL [R1+0x6844], R0 ;  /* 0x0068440001007387 */ /* 0x000fe80000100800 */
[----:B------:R-:W-:Y:S01]  /*5aed0*/  STL [R1+0xc], R13 ;  /* 0x00000c0d01007387 */ /* 0x000fe20000100800 */
[----:B-----5:R-:W-:-:S15]  /*5aee0*/  HMMA.16816.F32 R24, R16, R12, R24 ;  /* 0x0000000c1018723c */ /* 0x020fde0000001818 */
[----:B------:R-:W-:-:S08]  /*5aef0*/  NOP ;  /* 0x0000000000007918 */ /* 0x000fd00000000000 */
[----:B------:R-:W-:Y:S04]  /*5af00*/  STL.64 [R1+0x980], R24 ;  /* 0x0009801801007387 */ /* 0x000fe80000100a00 */
[----:B------:R0:W-:Y:S04]  /*5af10*/  STL.64 [R1+0x988], R26 ;  /* 0x0009881a01007387 */ /* 0x0001e80000100a00 */
[----:B0-----:R-:W5:Y:S04]  /*5af20*/  LDL.LU.64 R26, [R1+0x68e0] ;  /* 0x0068e000011a7983 */ /* 0x001f680000300a00 */
[----:B------:R-:W5:Y:S01]  /*5af30*/  LDL.LU.64 R24, [R1+0x68d8] ;  /* 0x0068d80001187983 */ /* 0x000f620000300a00 */
[----:B------:R-:W-:-:S02]  /*5af40*/  F2FP.F16.E5M2.UNPACK_B R2, R2.H1 ;  /* 0x00000002ff02723e */ /* 0x000fc400030004ff */
[----:B------:R-:W-:Y:S02]  /*5af50*/  F2FP.F16.E5M2.UNPACK_B R3, R3.H1 ;  /* 0x00000003ff03723e */ /* 0x000fe400030004ff */
[----:B--2---:R-:W-:Y:S02]  /*5af60*/  F2FP.F16.E5M2.UNPACK_B R28, R28.H1 ;  /* 0x0000001cff1c723e */ /* 0x004fe400030004ff */
[----:B------:R-:W-:-:S07]  /*5af70*/  F2FP.F16.E5M2.UNPACK_B R29, R29.H1 ;  /* 0x0000001dff1d723e */ /* 0x000fce00030004ff */
[----:B------:R-:W-:Y:S01]  /*5af80*/  HMMA.16816.F32 R8, R16, R28, R8 ;  /* 0x0000001c1008723c */ /* 0x000fe20000001808 */
[----:B------:R-:W-:Y:S01]  /*5af90*/  STL [R1], R2 ;  /* 0x0000000201007387 */ /* 0x000fe20000100800 */
[----:B------:R-:W-:-:S03]  /*5afa0*/  IMAD.MOV.U32 R0, RZ, RZ, R3 ;  /* 0x000000ffff007224 */ /* 0x000fc600078e0003 */
[----:B------:R-:W-:Y:S01]  /*5afb0*/  STL [R1+0x4], R3 ;  /* 0x0000040301007387 */ /* 0x000fe20000100800 */
[----:B-----5:R-:W-:-:S15]  /*5afc0*/  HMMA.16816.F32 R24, R16, R2, R24 ;  /* 0x000000021018723c */ /* 0x020fde0000001818 */
[----:B------:R-:W-:-:S08]  /*5afd0*/  NOP ;  /* 0x0000000000007918 */ /* 0x000fd00000000000 */
[----:B------:R-:W-:Y:S04]  /*5afe0*/  STL.64 [R1+0x9b0], R24 ;  /* 0x0009b01801007387 */ /* 0x000fe80000100a00 */
[----:B------:R0:W-:Y:S04]  /*5aff0*/  STL.64 [R1+0x9b8], R26 ;  /* 0x0009b81a01007387 */ /* 0x0001e80000100a00 */
[----:B0-----:R-:W2:Y:S04]  /*5b000*/  LDL.LU.64 R26, [R1+0x68d0] ;  /* 0x0068d000011a7983 */ /* 0x001ea80000300a00 */
[----:B------:R-:W5:Y:S04]  /*5b010*/  LDL.LU.64 R24, [R1+0x68c8] ;  /* 0x0068c80001187983 */ /* 0x000f680000300a00 */
[----:B------:R-:W-:Y:S04]  /*5b020*/  STL [R1+0x6878], R0 ;  /* 0x0068780001007387 */ /* 0x000fe80000100800 */
[----:B------:R-:W-:Y:S04]  /*5b030*/  STL.64 [R1+0x9c0], R8 ;  /* 0x0009c00801007387 */ /* 0x000fe80000100a00 */
[----:B------:R0:W-:Y:S04]  /*5b040*/  STL.64 [R1+0x9c8], R10 ;  /* 0x0009c80a01007387 */ /* 0x0001e80000100a00 */
[----:B0-----:R-:W3:Y:S04]  /*5b050*/  LDL.LU.64 R10, [R1+0x68c0] ;  /* 0x0068c000010a7983 */ /* 0x001ee80000300a00 */
[----:B------:R-:W3:Y:S04]  /*5b060*/  LDL.LU.64 R8, [R1+0x68b8] ;  /* 0x0068b80001087983 */ /* 0x000ee80000300a00 */
[----:B------:R-:W-:Y:S04]  /*5b070*/  STL [R1+0x6880], R28 ;  /* 0x0068801c01007387 */ /* 0x000fe80000100800 */
[----:B------:R-:W-:Y:S01]  /*5b080*/  STL [R1+0x687c], R29 ;  /* 0x00687c1d01007387 */ /* 0x000fe20000100800 */
[----:B--2---:R-:W-:-:S02]  /*5b090*/  F2FP.F16.E5M2.UNPACK_B R26, R26.H1 ;  /* 0x0000001aff1a723e */ /* 0x004fc400030004ff */
[----:B------:R-:W-:-:S07]  /*5b0a0*/  F2FP.F16.E5M2.UNPACK_B R27, R27.H1 ;  /* 0x0000001bff1b723e */ /* 0x000fce00030004ff */
[----:B---3--:R-:W-:-:S15]  /*5b0b0*/  HMMA.16816.F32 R8, R16, R26, R8 ;  /* 0x0000001a1008723c */ /* 0x008fde0000001808 */
[----:B------:R-:W-:-:S08]  /*5b0c0*/  NOP ;  /* 0x0000000000007918 */ /* 0x000fd00000000000 */
[----:B------:R-:W-:Y:S04]  /*5b0d0*/  STL.64 [R1+0x9d0], R8 ;  /* 0x0009d00801007387 */ /* 0x000fe80000100a00 */
[----:B------:R0:W-:Y:S04]  /*5b0e0*/  STL.64 [R1+0x9d8], R10 ;  /* 0x0009d80a01007387 */ /* 0x0001e80000100a00 */
[----:B0-----:R-:W2:Y:S04]  /*5b0f0*/  LDL.LU.64 R10, [R1+0x68b0] ;  /* 0x0068b000010a7983 */ /* 0x001ea80000300a00 */
[----:B------:R-:W2:Y:S01]  /*5b100*/  LDL.LU.64 R8, [R1+0x68a8] ;  /* 0x0068a80001087983 */ /* 0x000ea20000300a00 */
[----:B-----5:R-:W-:-:S02]  /*5b110*/  F2FP.F16.E5M2.UNPACK_B R24, R24.H1 ;  /* 0x00000018ff18723e */ /* 0x020fc400030004ff */
[----:B------:R-:W-:Y:S02]  /*5b120*/  F2FP.F16.E5M2.UNPACK_B R25, R25.H1 ;  /* 0x00000019ff19723e */ /* 0x000fe400030004ff */
[----:B------:R-:W-:-:S05]  /*5b130*/  F2FP.F16.E5M2.UNPACK_B R22, R22.H1 ;  /* 0x00000016ff16723e */ /* 0x000fca00030004ff */
[----:B--2---:R-:W-:-:S15]  /*5b140*/  HMMA.16816.F32 R8, R16, R24, R8 ;  /* 0x000000181008723c */ /* 0x004fde0000001808 */
[----:B------:R-:W-:-:S08]  /*5b150*/  NOP ;  /* 0x0000000000007918 */ /* 0x000fd00000000000 */
[----:B------:R-:W-:Y:S04]  /*5b160*/  STL.64 [R1+0xa00], R8 ;  /* 0x000a000801007387 */ /* 0x000fe80000100a00 */
[----:B------:R0:W-:Y:S04]  /*5b170*/  STL.64 [R1+0xa08], R10 ;  /* 0x000a080a01007387 */ /* 0x0001e80000100a00 */
[----:B0-----:R-:W2:Y:S04]  /*5b180*/  LDL.LU.64 R10, [R1+0x68a0] ;  /* 0x0068a000010a7983 */ /* 0x001ea80000300a00 */
[----:B------:R-:W2:Y:S01]  /*5b190*/  LDL.LU.64 R8, [R1+0x6898] ;  /* 0x0068980001087983 */ /* 0x000ea20000300a00 */
[----:B----4-:R-:W-:-:S07]  /*5b1a0*/  F2FP.F16.E5M2.UNPACK_B R23, R23.H1 ;  /* 0x00000017ff17723e */ /* 0x010fce00030004ff */
[----:B------:R-:W-:Y:S01]  /*5b1b0*/  HMMA.16816.F32 R4, R16, R22, R4 ;  /* 0x000000161004723c */ /* 0x000fe20000001804 */
[----:B------:R-:W-:Y:S02]  /*5b1c0*/  F2FP.F16.E5M2.UNPACK_B R20, R20.H1 ;  /* 0x00000014ff14723e */ /* 0x000fe400030004ff */
[----:B------:R-:W-:Y:S01]  /*5b1d0*/  F2FP.F16.E5M2.UNPACK_B R21, R21.H1 ;  /* 0x00000015ff15723e */ /* 0x000fe200030004ff */
[----:B------:R-:W-:Y:S04]  /*5b1e0*/  STL.64 [R1+0x67c8], R26 ;  /* 0x0067c81a01007387 */ /* 0x000fe80000100a00 */
[----:B------:R0:W-:-:S15]  /*5b1f0*/  STL.64 [R1+0x67c0], R24 ;  /* 0x0067c01801007387 */ /* 0x0001de0000100a00 */
[----:B------:R-:W-:Y:S04]  /*5b200*/  STL.64 [R1+0xa20], R4 ;  /* 0x000a200401007387 */ /* 0x000fe80000100a00 */
[----:B------:R2:W-:Y:S04]  /*5b210*/  STL.64 [R1+0xa28], R6 ;  /* 0x000a280601007387 */ /* 0x0005e80000100a00 */
[----:B0-----:R-:W3:Y:S01]  /*5b220*/  LDL.LU R24, [R1+0x2b0] ;  /* 0x0002b00001187983 */ /* 0x001ee20000300800 */
[----:B--2---:R-:W-:-:S15]  /*5b230*/  HMMA.16816.F32 R4, R16, R20, R8 ;  /* 0x000000141004723c */ /* 0x004fde0000001808 */
[----:B------:R-:W-:-:S08]  /*5b240*/  NOP ;  /* 0x0000000000007918 */ /* 0x000fd00000000000 */
[----:B------:R0:W-:Y:S04]  /*5b250*/  STL.64 [R1+0xa30], R4 ;  /* 0x000a300401007387 */ /* 0x0001e80000100a00 */
[----:B------:R1:W-:Y:S04]  /*5b260*/  STL.64 [R1+0xa38], R6 ;  /* 0x000a380601007387 */ /* 0x0003e80000100a00 */
[----:B------:R-:W3:Y:S04]  /*5b270*/  LDL.LU R25, [R1+0x2b4] ;  /* 0x0002b40001197983 */ /* 0x000ee80000300800 */
[----:B------:R-:W2:Y:S04]  /*5b280*/  LDL.LU R26, [R1+0x2b8] ;  /* 0x0002b800011a7983 */ /* 0x000ea80000300800 */
[----:B------:R-:W2:Y:S04]  /*5b290*/  LDL.LU R27, [R1+0x2bc] ;  /* 0x0002bc00011b7983 */ /* 0x000ea80000300800 */
[----:B------:R-:W4:Y:S04]  /*5b2a0*/  LDL.LU R12, [R1+0xb90] ;  /* 0x000b9000010c7983 */ /* 0x000f280000300800 */
[----:B------:R-:W5:Y:S04]  /*5b2b0*/  LDL.LU R13, [R1+0xb94] ;  /* 0x000b9400010d7983 */ /* 0x000f680000300800 */
[----:B------:R-:W5:Y:S04]  /*5b2c0*/  LDL.LU R28, [R1+0x10ec] ;  /* 0x0010ec00011c7983 */ /* 0x000f680000300800 */
[----:B0-----:R-:W3:Y:S04]  /*5b2d0*/  LDL.LU R4, [R1+0x10e8] ;  /* 0x0010e80001047983 */ /* 0x001ee80000300800 */
[----:B------:R-:W5:Y:S04]  /*5b2e0*/  LDL.LU R29, [R1+0x10f4] ;  /* 0x0010f400011d7983 */ /* 0x000f680000300800 */
[----:B------:R-:W3:Y:S04]  /*5b2f0*/  LDL.LU R5, [R1+0x10f0] ;  /* 0x0010f00001057983 */ /* 0x000ee80000300800 */
[----:B------:R-:W5:Y:S04]  /*5b300*/  LDL.LU R0, [R1+0x10fc] ;  /* 0x0010fc0001007983 */ /* 0x000f680000300800 */
[----:B-1----:R-:W2:Y:S04]  /*5b310*/  LDL.LU R6, [R1+0x10f8] ;  /* 0x0010f80001067983 */ /* 0x002ea80000300800 */
[----:B------:R-:W5:Y:S04]  /*5b320*/  LDL.LU R10, [R1+0xba0] ;  /* 0x000ba000010a7983 */ /* 0x000f680000300800 */
[----:B------:R-:W5:Y:S04]  /*5b330*/  LDL.LU R11, [R1+0xba4] ;  /* 0x000ba400010b7983 */ /* 0x000f680000300800 */
[----:B------:R-:W2:Y:S04]  /*5b340*/  LDL.LU R7, [R1+0x1100] ;  /* 0x0011000001077983 */ /* 0x000ea80000300800 */
[----:B--2---:R-:W-:Y:S04]  /*5b350*/  STL.64 [R1+0x6890], R6 ;  /* 0x0068900601007387 */ /* 0x004fe80000100a00 */
[----:B---3--:R0:W-:Y:S04]  /*5b360*/  STL.64 [R1+0x6888], R4 ;  /* 0x0068880401007387 */ /* 0x0081e80000100a00 */
[----:B0-----:R-:W2:Y:S04]  /*5b370*/  LDL.LU R4, [R1+0xe0] ;  /* 0x0000e00001047983 */ /* 0x001ea80000300800 */
[----:B------:R-:W2:Y:S04]  /*5b380*/  LDL.LU R5, [R1+0xe4] ;  /* 0x0000e40001057983 */ /* 0x000ea80000300800 */
[----:B------:R-:W2:Y:S04]  /*5b390*/  LDL.LU R6, [R1+0xe8] ;  /* 0x0000e80001067983 */ /* 0x000ea80000300800 */
[----:B------:R-:W2:Y:S04]  /*5b3a0*/  LDL.LU R7, [R1+0xec] ;  /* 0x0000ec0001077983 */ /* 0x000ea80000300800 */
[----:B------:R-:W3:Y:S04]  /*5b3b0*/  LDL.LU R8, [R1+0xbb0] ;  /* 0x000bb00001087983 */ /* 0x000ee80000300800 */
[----:B------:R-:W3:Y:S04]  /*5b3c0*/  LDL.LU R9, [R1+0xbb4] ;  /* 0x000bb40001097983 */ /* 0x000ee80000300800 */
[----:B------:R-:W3:Y:S04]  /*5b3d0*/  LDL.LU R2, [R1+0xbc0] ;  /* 0x000bc00001027983 */ /* 0x000ee80000300800 */
[----:B------:R-:W3:Y:S04]  /*5b3e0*/  LDL.LU R3, [R1+0xbc4] ;  /* 0x000bc40001037983 */ /* 0x000ee80000300800 */
[----:B------:R-:W-:Y:S04]  /*5b3f0*/  STL.64 [R1+0x6850], R26 ;  /* 0x0068501a01007387 */ /* 0x000fe80000100a00 */
[----:B------:R0:W-:Y:S04]  /*5b400*/  STL.64 [R1+0x6848], R24 ;  /* 0x0068481801007387 */ /* 0x0001e80000100a00 */
[----:B0-----:R-:W4:Y:S04]  /*5b410*/  LDL.LU R24, [R1+0x2f0] ;  /* 0x0002f00001187983 */ /* 0x001f280000300800 */
[----:B------:R-:W4:Y:S04]  /*5b420*/  LDL.LU R25, [R1+0x2f4] ;  /* 0x0002f40001197983 */ /* 0x000f280000300800 */
[----:B------:R-:W5:Y:S04]  /*5b430*/  LDL.LU R26, [R1+0x2f8] ;  /* 0x0002f800011a7983 */ /* 0x000f680000300800 */
[----:B------:R-:W5:Y:S01]  /*5b440*/  LDL.LU R27, [R1+0x2fc] ;  /* 0x0002fc00011b7983 */ /* 0x000f620000300800 */
[----:B------:R-:W-:-:S02]  /*5b450*/  F2FP.F16.E5M2.UNPACK_B R14, R14.H1 ;  /* 0x0000000eff0e723e */ /* 0x000fc400030004ff */
[----:B------:R-:W-:Y:S01]  /*5b460*/  F2FP.F16.E5M2.UNPACK_B R15, R15.H1 ;  /* 0x0000000fff0f723e */ /* 0x000fe200030004ff */
[----:B-----5:R-:W-:Y:S04]  /*5b470*/  STL.64 [R1+0x6860], R26 ;  /* 0x0068601a01007387 */ /* 0x020fe80000100a00 */
[----:B----4-:R0:W-:Y:S04]  /*5b480*/  STL.64 [R1+0x6858], R24 ;  /* 0x0068581801007387 */ /* 0x0101e80000100a00 */
[----:B0-----:R-:W4:Y:S04]  /*5b490*/  LDL.LU R24, [R1+0x100] ;  /* 0x0001000001187983 */ /* 0x001f280000300800 */
[----:B------:R-:W4:Y:S04]  /*5b4a0*/  LDL.LU R25, [R1+0x104] ;  /* 0x0001040001197983 */ /* 0x000f280000300800 */
[----:B------:R-:W5:Y:S04]  /*5b4b0*/  LDL.LU R26, [R1+0x108] ;  /* 0x00010800011a7983 */ /* 0x000f680000300800 */
[----:B------:R-:W5:Y:S01]  /*5b4c0*/  LDL.LU R27, [R1+0x10c] ;  /* 0x00010c00011b7983 */ /* 0x000f620000300800 */
[----:B--2---:R-:W-:Y:S01]  /*5b4d0*/  HMMA.16816.F32 R4, R16, R14, R4 ;  /* 0x0000000e1004723c */ /* 0x004fe20000001804 */
[----:B------:R-:W-:-:S02]  /*5b4e0*/  F2FP.F16.E5M2.UNPACK_B R12, R12.H1 ;  /* 0x0000000cff0c723e */ /* 0x000fc400030004ff */
[----:B-----5:R-:W-:Y:S04]  /*5b4f0*/  STL.64 [R1+0x6870], R26 ;  /* 0x0068701a01007387 */ /* 0x020fe80000100a00 */
[----:B----4-:R0:W-:Y:S04]  /*5b500*/  STL.64 [R1+0x6868], R24 ;  /* 0x0068681801007387 */ /* 0x0101e80000100a00 */
[----:B0-----:R-:W2:Y:S04]  /*5b510*/  LDL.LU R24, [R1+0xf0] ;  /* 0x0000f00001187983 */ /* 0x001ea80000300800 */
[----:B------:R-:W2:Y:S04]  /*5b520*/  LDL.LU R25, [R1+0xf4] ;  /* 0x0000f40001197983 */ /* 0x000ea80000300800 */
[----:B------:R-:W2:Y:S04]  /*5b530*/  LDL.LU R26, [R1+0xf8] ;  /* 0x0000f800011a7983 */ /* 0x000ea80000300800 */
[----:B------:R-:W2:Y:S04]  /*5b540*/  LDL.LU R27, [R1+0xfc] ;  /* 0x0000fc00011b7983 */ /* 0x000ea80000300800 */
[----:B------:R-:W-:Y:S04]  /*5b550*/  STL.64 [R1+0x67a8], R22 ;  /* 0x0067a81601007387 */ /* 0x000fe80000100a00 */
[----:B------:R0:W-:Y:S04]  /*5b560*/  STL.64 [R1+0x67a0], R20 ;  /* 0x0067a01401007387 */ /* 0x0001e80000100a00 */
[----:B0-----:R-:W4:Y:S04]  /*5b570*/  LDL.LU R20, [R1+0x2e0] ;  /* 0x0002e00001147983 */ /* 0x001f280000300800 */
[----:B------:R-:W4:Y:S04]  /*5b580*/  LDL.LU R21, [R1+0x2e4] ;  /* 0x0002e40001157983 */ /* 0x000f280000300800 */
[----:B------:R-:W4:Y:S04]  /*5b590*/  LDL.LU R22, [R1+0x2e8] ;  /* 0x0002e80001167983 */ /* 0x000f280000300800 */
[----:B------:R-:W4:Y:S04]  /*5b5a0*/  LDL.LU R23, [R1+0x2ec] ;  /* 0x0002ec0001177983 */ /* 0x000f280000300800 */
[----:B------:R-:W-:Y:S04]  /*5b5b0*/  STL.64 [R1+0xa50], R4 ;  /* 0x000a500401007387 */ /* 0x000fe80000100a00 */
[----:B------:R0:W-:Y:S04]  /*5b5c0*/  STL.64 [R1+0xa58], R6 ;  /* 0x000a580601007387 */ /* 0x0001e80000100a00 */
[----:B0-----:R-:W5:Y:S04]  /*5b5d0*/  LDL.LU.64 R6, [R1+0x6890] ;  /* 0x0068900001067983 */ /* 0x001f680000300a00 */
[----:B------:R-:W3:Y:S01]  /*5b5e0*/  LDL.LU.64 R4, [R1+0x6888] ;  /* 0x0068880001047983 */ /* 0x000ee20000300a00 */
[----:B------:R-:W-:-:S07]  /*5b5f0*/  F2FP.F16.E5M2.UNPACK_B R13, R13.H1 ;  /* 0x0000000dff0d723e */ /* 0x000fce00030004ff */
[----:B--2---:R-:W-:Y:S01]  /*5b600*/  HMMA.16816.F32 R24, R16, R12, R24 ;  /* 0x0000000c1018723c */ /* 0x004fe20000001818 */
[----:B-----5:R-:W-:Y:S02]  /*5b610*/  IMAD R6, R6, 0x100, R0 ;  /* 0x0000010006067824 */ /* 0x020fe400078e0200 */
[----:B---3--:R-:W-:Y:S02]  /*5b620*/  IMAD R4, R4, 0x100, R28 ;  /* 0x0000010004047824 */ /* 0x008fe400078e021c */
[----:B------:R-:W2:Y:S01]  /*5b630*/  LDL.LU R28, [R1+0x6880] ;  /* 0x00688000011c7983 */ /* 0x000ea20000300800 */
[----:B------:R-:W-:-:S03]  /*5b640*/  IMAD R5, R5, 0x100, R29 ;  /* 0x0000010005057824 */ /* 0x000fc600078e021d */
[----:B------:R-:W2:Y:S04]  /*5b650*/  LDL.LU R29, [R1+0x687c] ;  /* 0x00687c00011d7983 */ /* 0x000ea80000300800 */
[----:B------:R-:W3:Y:S10]  /*5b660*/  LDL.LU R0, [R1+0x6878] ;  /* 0x0068780001007983 */ /* 0x000ef40000300800 */
[----:B------:R-:W-:Y:S04]  /*5b670*/  STL.64 [R1+0xa70], R24 ;  /* 0x000a701801007387 */ /* 0x000fe80000100a00 */
[----:B------:R0:W-:Y:S04]  /*5b680*/  STL.64 [R1+0xa78], R26 ;  /* 0x000a781a01007387 */ /* 0x0001e80000100a00 */
[----:B0-----:R-:W5:Y:S04]  /*5b690*/  LDL.LU.64 R26, [R1+0x6870] ;  /* 0x00687000011a7983 */ /* 0x001f680000300a00 */
[----:B------:R-:W5:Y:S01]  /*5b6a0*/  LDL.LU.64 R24, [R1+0x6868] ;  /* 0x0068680001187983 */ /* 0x000f620000300a00 */
[----:B------:R-:W-:-:S02]  /*5b6b0*/  F2FP.F16.E5M2.UNPACK_B R10, R10.H1 ;  /* 0x0000000aff0a723e */ /* 0x000fc400030004ff */
[----:B------:R-:W-:Y:S01]  /*5b6c0*/  F2FP.F16.E5M2.UNPACK_B R11, R11.H1 ;  /* 0x0000000bff0b723e */ /* 0x000fe200030004ff */
[----:B------:R0:W-:Y:S04]  /*5b6d0*/  STL.64 [R1+0x6788], R14 ;  /* 0x0067880e01007387 */ /* 0x0001e80000100a00 */
[----:B0-----:R-:W4:Y:S04]  /*5b6e0*/  LDL.LU R14, [R1+0xbd0] ;  /* 0x000bd000010e7983 */ /* 0x001f280000300800 */
[----:B------:R-:W2:Y:S04]  /*5b6f0*/  LDL.LU R15, [R1+0xbd4] ;  /* 0x000bd400010f7983 */ /* 0x000ea80000300800 */
[----:B------:R0:W-:Y:S04]  /*5b700*/  STL.64 [R1+0x6780], R12 ;  /* 0x0067800c01007387 */ /* 0x0001e80000100a00 */
[----:B0-----:R-:W3:Y:S01]  /*5b710*/  LDL.LU R13, [R1+0x1104] ;  /* 0x00110400010d7983 */ /* 0x001ee20000300800 */
[----:B-----5:R-:W-:-:S15]  /*5b720*/  HMMA.16816.F32 R24, R16, R10, R24 ;  /* 0x0000000a1018723c */ /* 0x020fde0000001818 */
[----:B------:R-:W-:-:S08]  /*5b730*/  NOP ;  /* 0x0000000000007918 */ /* 0x000fd00000000000 */
[----:B------:R-:W-:Y:S04]  /*5b740*/  STL.64 [R1+0xab0], R24 ;  /* 0x000ab01801007387 */ /* 0x000fe80000100a00 */
[----:B------:R0:W-:Y:S04]  /*5b750*/  STL.64 [R1+0xab8], R26 ;  /* 0x000ab81a01007387 */ /* 0x0001e80000100a00 */
[----:B0-----:R-:W5:Y:S04]  /*5b760*/  LDL.LU.64 R26, [R1+0x6860] ;  /* 0x00686000011a7983 */ /* 0x001f680000300a00 */
[----:B------:R-:W5:Y:S01]  /*5b770*/  LDL.LU.64 R24, [R1+0x6858] ;  /* 0x0068580001187983 */ /* 0x000f620000300a00 */
[----:B------:R-:W-:-:S02]  /*5b780*/  F2FP.F16.E5M2.UNPACK_B R8, R8.H1 ;  /* 0x00000008ff08723e */ /* 0x000fc400030004ff */
[----:B------:R-:W-:-:S07]  /*5b790*/  F2FP.F16.E5M2.UNPACK_B R9, R9.H1 ;  /* 0x00000009ff09723e */ /* 0x000fce00030004ff */
        /* <DEDUP_REMOVED lines=8> */
[----:B---3--:R-:W-:Y:S01]  /*5b820*/  IMAD R7, R7, 0x100, R13 ;  /* 0x0000010007077824 */ /* 0x008fe200078e020d */
[----:B----4-:R-:W-:Y:S02]  /*5b830*/  F2FP.F16.E5M2.UNPACK_B R12, R14.H1 ;  /* 0x0000000eff0c723e */ /* 0x010fe400030004ff */
[----:B--2---:R-:W-:Y:S01]  /*5b840*/  F2FP.F16.E5M2.UNPACK_B R13, R15.H1 ;  /* 0x0000000fff0d723e */ /* 0x004fe200030004ff */
[----:B------:R-:W-:Y:S02]  /*5b850*/  STL [R1+0x6768], R9 ;  /* 0x0067680901007387 */ /* 0x000fe40000100800 */
[C---:B------:R-:W-:Y:S02]  /*5b860*/  HMMA.16816.F32 R20, R16.reuse, R2, R20 ;  /* 0x000000021014723c */ /* 0x040fe40000001814 */
[----:B------:R-:W-:Y:S04]  /*5b870*/  STL [R1+0x20], R12 ;  /* 0x0000200c01007387 */ /* 0x000fe80000100800 */
[----:B------:R-:W-:Y:S04]  /*5b880*/  STL.64 [R1+0x67f8], R10 ;  /* 0x0067f80a01007387 */ /* 0x000fe80000100a00 */
[----:B------:R-:W-:Y:S04]  /*5b890*/  STL [R1+0x24], R13 ;  /* 0x0000240d01007387 */ /* 0x000fe80000100800 */
[----:B------:R-:W-:Y:S09]  /*5b8a0*/  STL [R1+0x67f0], R8 ;  /* 0x0067f00801007387 */ /* 0x000ff20000100800 */
[----:B------:R0:W-:Y:S04]  /*5b8b0*/  STL.64 [R1+0xac0], R20 ;  /* 0x000ac01401007387 */ /* 0x0001e80000100a00 */
[----:B------:R1:W-:Y:S04]  /*5b8c0*/  STL.64 [R1+0xac8], R22 ;  /* 0x000ac81601007387 */ /* 0x0003e80000100a00 */
[----:B0-----:R-:W2:Y:S01]  /*5b8d0*/  LDL.LU R20, [R1+0x230] ;  /* 0x0002300001147983 */ /* 0x001ea20000300800 */
[----:B-----5:R-:W-:-:S15]  /*5b8e0*/  HMMA.16816.F32 R8, R16, R12, R24 ;  /* 0x0000000c1008723c */ /* 0x020fde0000001818 */
[----:B------:R-:W-:-:S08]  /*5b8f0*/  NOP ;  /* 0x0000000000007918 */ /* 0x000fd00000000000 */
[----:B------:R-:W-:Y:S04]  /*5b900*/  STL.64 [R1+0xa90], R8 ;  /* 0x000a900801007387 */ /* 0x000fe80000100a00 */
[----:B------:R-:W-:Y:S04]  /*5b910*/  STL.64 [R1+0xa98], R10 ;  /* 0x000a980a01007387 */ /* 0x000fe80000100a00 */
[----:B------:R-:W2:Y:S04]  /*5b920*/  LDL.LU R21, [R1+0x234] ;  /* 0x0002340001157983 */ /* 0x000ea80000300800 */
[----:B-1----:R-:W3:Y:S04]  /*5b930*/  LDL.LU R22, [R1+0x238] ;  /* 0x0002380001167983 */ /* 0x002ee80000300800 */
[----:B------:R-:W3:Y:S04]  /*5b940*/  LDL.LU R23, [R1+0x23c] ;  /* 0x00023c0001177983 */ /* 0x000ee80000300800 */
[----:B------:R-:W4:Y:S04]  /*5b950*/  LDL.LU R24, [R1+0x250] ;  /* 0x0002500001187983 */ /* 0x000f280000300800 */
[----:B------:R-:W4:Y:S04]  /*5b960*/  LDL.LU R25, [R1+0x254] ;  /* 0x0002540001197983 */ /* 0x000f280000300800 */
[----:B------:R-:W5:Y:S04]  /*5b970*/  LDL.LU R26, [R1+0x258] ;  /* 0x00025800011a7983 */ /* 0x000f680000300800 */
[----:B------:R-:W5:Y:S04]  /*5b980*/  LDL.LU R27, [R1+0x25c] ;  /* 0x00025c00011b7983 */ /* 0x000f680000300800 */
[----:B-----5:R0:W-:Y:S04]  /*5b990*/  STL.64 [R1+0x67d8], R26 ;  /* 0x0067d81a01007387 */ /* 0x0201e80000100a00 */
[----:B0-----:R-:W5:Y:S01]  /*5b9a0*/  LDL R26, [R1] ;  /* 0x00000000011a7983 */ /* 0x001f620000100800 */
[----:B------:R-:W-:-:S03]  /*5b9b0*/  IMAD.MOV.U32 R27, RZ, RZ, R0 ;  /* 0x000000ffff1b7224 */ /* 0x000fc600078e0000 */
[----:B------:R-:W2:Y:S04]  /*5b9c0*/  LDL.LU R0, [R1+0x6844] ;  /* 0x0068440001007983 */ /* 0x000ea80000300800 */
[----:B------:R-:W3:Y:S04]  /*5b9d0*/  LDL.LU R8, [R1+0x270] ;  /* 0x0002700001087983 */ /* 0x000ee80000300800 */
[----:B------:R-:W3:Y:S04]  /*5b9e0*/  LDL.LU R9, [R1+0x274] ;  /* 0x0002740001097983 */ /* 0x000ee80000300800 */
[----:B------:R-:W4:Y:S04]  /*5b9f0*/  LDL.LU R10, [R1+0x278] ;  /* 0x00027800010a7983 */ /* 0x000f280000300800 */
[----:B------:R-:W4:Y:S04]  /*5ba00*/  LDL.LU R11, [R1+0x27c] ;  /* 0x00027c00010b7983 */ /* 0x000f280000300800 */
[----:B----4-:R0:W-:Y:S04]  /*5ba10*/  STL.64 [R1+0x6808], R10 ;  /* 0x0068080a01007387 */ /* 0x0101e80000100a00 */
[----:B0-----:R-:W4:Y:S01]  /*5ba20*/  LDL R10, [R1+0x10] ;  /* 0x00001000010a7983 */ /* 0x001f220000100800 */
[----:B--2---:R-:W-:-:S03]  /*5ba30*/  IMAD.MOV.U32 R11, RZ, RZ, R0 ;  /* 0x000000ffff0b7224 */ /* 0x004fc600078e0000 */
[----:B------:R-:W2:Y:S04]  /*5ba40*/  LDL.LU R0, [R1+0x6840] ;  /* 0x0068400001007983 */ /* 0x000ea80000300800 */
[----:B---3--:R0:W-:Y:S04]  /*5ba50*/  STL.64 [R1+0x6800], R8 ;  /* 0x0068000801007387 */ /* 0x0081e80000100a00 */
[----:B0-----:R-:W3:Y:S04]  /*5ba60*/  LDL.64 R8, [R1+0x18] ;  /* 0x0000180001087983 */ /* 0x001ee80000100a00 */
[----:B----4-:R-:W-:Y:S04]  /*5ba70*/  STL.64 [R1+0x6838], R10 ;  /* 0x0068380a01007387 */ /* 0x010fe80000100a00 */
[----:B---3--:R-:W-:Y:S04]  /*5ba80*/  STL.64 [R1+0x6830], R8 ;  /* 0x0068300801007387 */ /* 0x008fe80000100a00 */
[----:B------:R0:W-:Y:S04]  /*5ba90*/  STL.64 [R1+0x67d0], R24 ;  /* 0x0067d01801007387 */ /* 0x0001e80000100a00 */
[----:B0-----:R-:W3:Y:S04]  /*5baa0*/  LDL.64 R24, [R1+0x8] ;  /* 0x0000080001187983 */ /* 0x001ee80000100a00 */
[----:B-----5:R-:W-:Y:S04]  /*5bab0*/  STL.64 [R1+0x6818], R26 ;  /* 0x0068181a01007387 */ /* 0x020fe80000100a00 */
[----:B---3--:R0:W-:Y:S04]  /*5bac0*/  STL.64 [R1+0x6810], R24 ;  /* 0x0068101801007387 */ /* 0x0081e80000100a00 */
[----:B0-----:R-:W3:Y:S04]  /*5bad0*/  LDL.LU R24, [R1+0x280] ;  /* 0x0002800001187983 */ /* 0x001ee80000300800 */
[----:B------:R-:W3:Y:S04]  /*5bae0*/  LDL.LU R25, [R1+0x284] ;  /* 0x0002840001197983 */ /* 0x000ee80000300800 */
[----:B------:R-:W4:Y:S04]  /*5baf0*/  LDL.LU R26, [R1+0x288] ;  /* 0x00028800011a7983 */ /* 0x000f280000300800 */
[----:B------:R-:W4:Y:S04]  /*5bb00*/  LDL.LU R27, [R1+0x28c] ;  /* 0x00028c00011b7983 */ /* 0x000f280000300800 */
[----:B------:R-:W5:Y:S04]  /*5bb10*/  LDL R18, [R1+0x30] ;  /* 0x0000300001127983 */ /* 0x000f680000100800 */
[----:B------:R-:W5:Y:S04]  /*5bb20*/  LDL.LU R8, [R1+0x2a0] ;  /* 0x0002a00001087983 */ /* 0x000f680000300800 */
[----:B------:R-:W5:Y:S04]  /*5bb30*/  LDL.LU R9, [R1+0x2a4] ;  /* 0x0002a40001097983 */ /* 0x000f680000300800 */
[----:B------:R-:W5:Y:S04]  /*5bb40*/  LDL.LU R10, [R1+0x2a8] ;  /* 0x0002a800010a7983 */ /* 0x000f680000300800 */
[----:B------:R-:W5:Y:S04]  /*5bb50*/  LDL.LU R11, [R1+0x2ac] ;  /* 0x0002ac00010b7983 */ /* 0x000f680000300800 */
[----:B----4-:R-:W-:Y:S04]  /*5bb60*/  STL.64 [R1+0x6828], R26 ;  /* 0x0068281a01007387 */ /* 0x010fe80000100a00 */
[----:B---3--:R0:W-:Y:S04]  /*5bb70*/  STL.64 [R1+0x6820], R24 ;  /* 0x0068201801007387 */ /* 0x0081e80000100a00 */
[----:B0-----:R-:W3:Y:S04]  /*5bb80*/  LDL.LU R24, [R1+0x290] ;  /* 0x0002900001187983 */ /* 0x001ee80000300800 */
        /* <DEDUP_REMOVED lines=9> */
[----:B------:R-:W-:Y:S01]  /*5bc20*/  F2FP.F16.E5M2.UNPACK_B R4, R4 ;  /* 0x00000004ff04723e */ /* 0x000fe200020004ff */
[----:B--2---:R-:W-:Y:S01]  /*5bc30*/  IMAD.MOV.U32 R19, RZ, RZ, R0 ;  /* 0x000000ffff137224 */ /* 0x004fe200078e0000 */
[----:B------:R-:W-:-:S02]  /*5bc40*/  F2FP.F16.E5M2.UNPACK_B R5, R5 ;  /* 0x00000005ff05723e */ /* 0x000fc400020004ff */
[----:B------:R-:W-:Y:S02]  /*5bc50*/  F2FP.F16.E5M2.UNPACK_B R6, R6 ;  /* 0x00000006ff06723e */ /* 0x000fe400020004ff */
[----:B------:R-:W-:Y:S01]  /*5bc60*/  F2FP.F16.E5M2.UNPACK_B R7, R7 ;  /* 0x00000007ff07723e */ /* 0x000fe200020004ff */
[----:B-----5:R-:W-:Y:S04]  /*5bc70*/  STL.64 [R1+0x67e8], R22 ;  /* 0x0067e81601007387 */ /* 0x020fe80000100a00 */
[----:B----4-:R0:W-:Y:S04]  /*5bc80*/  STL.64 [R1+0x67e0], R20 ;  /* 0x0067e01401007387 */ /* 0x0101e80000100a00 */
[----:B0-----:R-:W2:Y:S04]  /*5bc90*/  LDL.LU R20, [R1+0x260] ;  /* 0x0002600001147983 */ /* 0x001ea80000300800 */
[----:B------:R-:W2:Y:S04]  /*5bca0*/  LDL.LU R21, [R1+0x264] ;  /* 0x0002640001157983 */ /* 0x000ea80000300800 */
[----:B------:R-:W2:Y:S04]  /*5bcb0*/  LDL.LU R22, [R1+0x268] ;  /* 0x0002680001167983 */ /* 0x000ea80000300800 */
[----:B------:R-:W2:Y:S04]  /*5bcc0*/  LDL.LU R23, [R1+0x26c] ;  /* 0x00026c0001177983 */ /* 0x000ea80000300800 */
[----:B------:R-:W4:Y:S04]  /*5bcd0*/  LDL.LU R12, [R1+0x210] ;  /* 0x00021000010c7983 */ /* 0x000f280000300800 */
[----:B------:R-:W4:Y:S04]  /*5bce0*/  LDL.LU R13, [R1+0x214] ;  /* 0x00021400010d7983 */ /* 0x000f280000300800 */
[----:B------:R-:W5:Y:S04]  /*5bcf0*/  LDL.LU R14, [R1+0x218] ;  /* 0x00021800010e7983 */ /* 0x000f680000300800 */
[----:B------:R-:W5:Y:S01]  /*5bd00*/  LDL.LU R15, [R1+0x21c] ;  /* 0x00021c00010f7983 */ /* 0x000f620000300800 */
[C---:B------:R-:W-:Y:S03]  /*5bd10*/  HMMA.16816.F32 R8, R4.reuse, R18, R8 ;  /* 0x000000120408723c */ /* 0x040fe60000001808 */
[----:B-----5:R-:W-:Y:S04]  /*5bd20*/  STL.64 [R1+0x6798], R14 ;  /* 0x0067980e01007387 */ /* 0x020fe80000100a00 */
[----:B----4-:R0:W-:Y:S04]  /*5bd30*/  STL.64 [R1+0x6790], R12 ;  /* 0x0067900c01007387 */ /* 0x0101e80000100a00 */
[----:B0-----:R-:W4:Y:S04]  /*5bd40*/  LDL.LU R12, [R1+0x220] ;  /* 0x00022000010c7983 */ /* 0x001f280000300800 */
[----:B------:R-:W4:Y:S04]  /*5bd50*/  LDL.LU R13, [R1+0x224] ;  /* 0x00022400010d7983 */ /* 0x000f280000300800 */
[----:B------:R-:W4:Y:S04]  /*5bd60*/  LDL.LU R14, [R1+0x228] ;  /* 0x00022800010e7983 */ /* 0x000f280000300800 */
[----:B------:R-:W4:Y:S04]  /*5bd70*/  LDL.LU R15, [R1+0x22c] ;  /* 0x00022c00010f7983 */ /* 0x000f280000300800 */
[----:B------:R-:W5:Y:S04]  /*5bd80*/  LDL.LU R16, [R1+0x1108] ;  /* 0x0011080001107983 */ /* 0x000f680000300800 */
[----:B------:R-:W5:Y:S04]  /*5bd90*/  LDL.LU R17, [R1+0x1110] ;  /* 0x0011100001117983 */ /* 0x000f680000300800 */
[----:B------:R-:W-:Y:S04]  /*5bda0*/  STL.64 [R1+0xa80], R8 ;  /* 0x000a800801007387 */ /* 0x000fe80000100a00 */
[----:B------:R0:W-:Y:S04]  /*5bdb0*/  STL.64 [R1+0xa88], R10 ;  /* 0x000a880a01007387 */ /* 0x0001e80000100a00 */
[----:B0-----:R-:W2:Y:S04]  /*5bdc0*/  LDL.LU.64 R10, [R1+0x6838] ;  /* 0x00683800010a7983 */ /* 0x001ea80000300a00 */
[----:B------:R-:W3:Y:S02]  /*5bdd0*/  LDL.LU.64 R8, [R1+0x6830] ;  /* 0x0068300001087983 */ /* 0x000ee40000300a00 */
[----:B---3--:R-:W-:-:S15]  /*5bde0*/  HMMA.16816.F32 R24, R4, R8, R24 ;  /* 0x000000080418723c */ /* 0x008fde0000001818 */
[----:B------:R-:W-:-:S08]  /*5bdf0*/  NOP ;  /* 0x0000000000007918 */ /* 0x000fd00000000000 */
[----:B------:R-:W-:Y:S04]  /*5be00*/  STL.64 [R1+0xa60], R24 ;  /* 0x000a601801007387 */ /* 0x000fe80000100a00 */
[----:B------:R0:W-:Y:S04]  /*5be10*/  STL.64 [R1+0xa68], R26 ;  /* 0x000a681a01007387 */ /* 0x0001e80000100a00 */
[----:B0-----:R-:W2:Y:S04]  /*5be20*/  LDL.LU.64 R26, [R1+0x6828] ;  /* 0x00682800011a7983 */ /* 0x001ea80000300a00 */
[----:B------:R-:W2:Y:S01]  /*5be30*/  LDL.LU.64 R24, [R1+0x6820] ;  /* 0x0068200001187983 */ /* 0x000ea20000300a00 */
[----:B------:R-:W-:-:S02]  /*5be40*/  IMAD.MOV.U32 R18, RZ, RZ, R8 ;  /* 0x000000ffff127224 */ /* 0x000fc400078e0008 */
[----:B------:R-:W-:Y:S02]  /*5be50*/  IMAD.MOV.U32 R0, RZ, RZ, R9 ;  /* 0x000000ffff007224 */ /* 0x000fe400078e0009 */
[----:B--2---:R-:W-:Y:S01]  /*5be60*/  HMMA.16816.F32 R8, R4, R10, R24 ;  /* 0x0000000a0408723c */ /* 0x004fe20000001818 */
[----:B------:R-:W2:Y:S04]  /*5be70*/  LDL.LU.64 R26, [R1+0x6818] ;  /* 0x00681800011a7983 */ /* 0x000ea80000300a00 */
[----:B------:R-:W3:-:S15]  /*5be80*/  LDL.LU.64 R24, [R1+0x6810] ;  /* 0x0068100001187983 */ /* 0x000ede0000300a00 */
[----:B------:R-:W-:-:S03]  /*5be90*/  NOP ;  /* 0x0000000000007918 */ /* 0x000fc60000000000 */
        /* <DEDUP_REMOVED lines=8> */
[----:B0-----:R-:W3:Y:S04]  /*5bf20*/  LDL.LU.64 R10, [R1+0x67f8] ;  /* 0x0067f800010a7983 */ /* 0x001ee80000300a00 */
[----:B------:R-:W4:Y:S01]  /*5bf30*/  LDL.LU R8, [R1+0x67f0] ;  /* 0x0067f00001087983 */ /* 0x000f220000300800 */
[----:B------:R-:W-:-:S02]  /*5bf40*/  IMAD.MOV.U32 R9, RZ, RZ, R24 ;  /* 0x000000ffff097224 */ /* 0x000fc400078e0018 */
[----:B------:R-:W-:Y:S02]  /*5bf50*/  IMAD.MOV.U32 R19, RZ, RZ, R25 ;  /* 0x000000ffff137224 */ /* 0x000fe400078e0019 */
[C---:B--2---:R-:W-:Y:S01]  /*5bf60*/  HMMA.16816.F32 R24, R4.reuse, R26, R20 ;  /* 0x0000001a0418723c */ /* 0x044fe20000001814 */
[----:B---3--:R-:W-:Y:S04]  /*5bf70*/  STL.64 [R1+0x6778], R10 ;  /* 0x0067780a01007387 */ /* 0x008fe80000100a00 */
[----:B----4-:R0:W-:Y:S04]  /*5bf80*/  STL.64 [R1+0x6770], R8 ;  /* 0x0067700801007387 */ /* 0x0101e80000100a00 */
[----:B0-----:R-:W2:Y:S04]  /*5bf90*/  LDL.LU R8, [R1+0x200] ;  /* 0x0002000001087983 */ /* 0x001ea80000300800 */
[----:B------:R-:W2:Y:S04]  /*5bfa0*/  LDL.LU R9, [R1+0x204] ;  /* 0x0002040001097983 */ /* 0x000ea80000300800 */
[----:B------:R-:W2:Y:S04]  /*5bfb0*/  LDL.LU R10, [R1+0x208] ;  /* 0x00020800010a7983 */ /* 0x000ea80000300800 */
[----:B------:R-:W2:Y:S04]  /*5bfc0*/  LDL.LU R11, [R1+0x20c] ;  /* 0x00020c00010b7983 */ /* 0x000ea80000300800 */
[----:B------:R-:W3:Y:S04]  /*5bfd0*/  LDL.LU.64 R22, [R1+0x67e8] ;  /* 0x0067e80001167983 */ /* 0x000ee80000300a00 */
[----:B------:R-:W3:Y:S04]  /*5bfe0*/  LDL.LU.64 R20, [R1+0x67e0] ;  /* 0x0067e00001147983 */ /* 0x000ee80000300a00 */
        /* <DEDUP_REMOVED lines=9> */
[----:B------:R-:W4:Y:S04]  /*5c080*/  LDL.LU.64 R24, [R1+0x67c0] ;  /* 0x0067c00001187983 */ /* 0x000f280000300a00 */
[----:B------:R0:W-:Y:S04]  /*5c090*/  STL.64 [R1+0x66c0], R28 ;  /* 0x0066c01c01007387 */ /* 0x0001e80000100a00 */
[----:B0-----:R-:W5:Y:S04]  /*5c0a0*/  LDL.LU R28, [R1+0x110c] ;  /* 0x00110c00011c7983 */ /* 0x001f680000300800 */
[----:B------:R-:W5:Y:S01]  /*5c0b0*/  LDL.LU R29, [R1+0x1114] ;  /* 0x00111400011d7983 */ /* 0x000f620000300800 */
[----:B---3--:R-:W-:-:S15]  /*5c0c0*/  HMMA.16816.F32 R20, R4, R26, R20 ;  /* 0x0000001a0414723c */ /* 0x008fde0000001814 */
        /* <DEDUP_REMOVED lines=11> */
[----:B------:R-:W-:Y:S04]  /*5c180*/  STL.64 [R1+0x66d0], R26 ;  /* 0x0066d01a01007387 */ /* 0x000fe80000100a00 */
[----:B------:R0:W-:Y:S04]  /*5c190*/  STL.64 [R1+0x66c8], R24 ;  /* 0x0066c81801007387 */ /* 0x0001e80000100a00 */
[----:B0-----:R-:W5:Y:S04]  /*5c1a0*/  LDL.LU R24, [R1+0x1e0] ;  /* 0x0001e00001187983 */ /* 0x001f680000300800 */
[----:B------:R-:W5:Y:S04]  /*5c1b0*/  LDL.LU R25, [R1+0x1e4] ;  /* 0x0001e40001197983 */ /* 0x000f680000300800 */
[----:B------:R-:W5:Y:S04]  /*5c1c0*/  LDL.LU R26, [R1+0x1e8] ;  /* 0x0001e800011a7983 */ /* 0x000f680000300800 */
[----:B------:R-:W5:Y:S01]  /*5c1d0*/  LDL.LU R27, [R1+0x1ec] ;  /* 0x0001ec00011b7983 */ /* 0x000f620000300800 */
[----:B---3--:R-:W-:-:S15]  /*5c1e0*/  HMMA.16816.F32 R12, R4, R22, R12 ;  /* 0x00000016040c723c */ /* 0x008fde000000180c */
[----:B------:R-:W-:-:S08]  /*5c1f0*/  NOP ;  /* 0x0000000000007918 */ /* 0x000fd00000000000 */
[----:B------:R-:W-:Y:S04]  /*5c200*/  STL.64 [R1+0x960], R12 ;  /* 0x0009600c01007387 */ /* 0x000fe80000100a00 */
[----:B------:R0:W-:Y:S04]  /*5c210*/  STL.64 [R1+0x968], R14 ;  /* 0x0009680e01007387 */ /* 0x0001e80000100a00 */
[----:B0-----:R-:W4:Y:S04]  /*5c220*/  LDL.LU.64 R14, [R1+0x6798] ;  /* 0x00679800010e7983 */ /* 0x001f280000300a00 */
[----:B------:R-:W4:Y:S04]  /*5c230*/  LDL.LU.64 R12, [R1+0x6790] ;  /* 0x00679000010c7983 */ /* 0x000f280000300a00 */
[----:B------:R-:W-:Y:S04]  /*5c240*/  STL [R1+0x66bc], R22 ;  /* 0x0066bc1601007387 */ /* 0x000fe80000100800 */
[----:B------:R-:W-:Y:S01]  /*5c250*/  STL [R1+0x66b8], R23 ;  /* 0x0066b81701007387 */ /* 0x000fe20000100800 */
[----:B----4-:R-:W-:-:S15]  /*5c260*/  HMMA.16816.F32 R12, R4, R20, R12 ;  /* 0x00000014040c723c */ /* 0x010fde000000180c */
[----:B------:R-:W-:-:S08]  /*5c270*/  NOP ;  /* 0x0000000000007918 */ /* 0x000fd00000000000 */
[----:B------:R-:W-:Y:S04]  /*5c280*/  STL.64 [R1+0x940], R12 ;  /* 0x0009400c01007387 */ /* 0x000fe80000100a00 */
[----:B------:R0:W-:Y:S04]  /*5c290*/  STL.64 [R1+0x948], R14 ;  /* 0x0009480e01007387 */ /* 0x0001e80000100a00 */
[----:B0-----:R-:W2:Y:S04]  /*5c2a0*/  LDL.LU.64 R14, [R1+0x6788] ;  /* 0x00678800010e7983 */ /* 0x001ea80000300a00 */
[----:B------:R-:W3:Y:S04]  /*5c2b0*/  LDL.LU.64 R12, [R1+0x6780] ;  /* 0x00678000010c7983 */ /* 0x000ee80000300a00 */
[----:B------:R0:W-:Y:S04]  /*5c2c0*/  STL.64 [R1+0x6738], R20 ;  /* 0x0067381401007387 */ /* 0x0001e80000100a00 */
[----:B0-----:R-:W3:Y:S04]  /*5c2d0*/  LDL.LU R20, [R1+0x1f0] ;  /* 0x0001f00001147983 */ /* 0x001ee80000300800 */
[----:B------:R-:W3:Y:S04]  /*5c2e0*/  LDL.LU R21, [R1+0x1f4] ;  /* 0x0001f40001157983 */ /* 0x000ee80000300800 */
[----:B------:R-:W3:Y:S04]  /*5c2f0*/  LDL.LU R22, [R1+0x1f8] ;  /* 0x0001f80001167983 */ /* 0x000ee80000300800 */
[----:B------:R-:W3:Y:S01]  /*5c300*/  LDL.LU R23, [R1+0x1fc] ;  /* 0x0001fc0001177983 */ /* 0x000ee20000300800 */
[----:B--2---:R-:W-:-:S15]  /*5c310*/  HMMA.16816.F32 R8, R4, R14, R8 ;  /* 0x0000000e0408723c */ /* 0x004fde0000001808 */
[----:B------:R-:W-:-:S08]  /*5c320*/  NOP ;  /* 0x0000000000007918 */ /* 0x000fd00000000000 */
[----:B------:R-:W-:Y:S04]  /*5c330*/  STL.64 [R1+0x920], R8 ;  /* 0x0009200801007387 */ /* 0x000fe80000100a00 */
[----:B------:R0:W-:Y:S04]  /*5c340*/  STL.64 [R1+0x928], R10 ;  /* 0x0009280a01007387 */ /* 0x0001e80000100a00 */
[----:B0-----:R-:W5:Y:S01]  /*5c350*/  LDL.LU.64 R10, [R1+0x6778] ;  /* 0x00677800010a7983 */ /* 0x001f620000300a00 */
[----:B---3--:R-:W-:Y:S03]  /*5c360*/  HMMA.16816.F32 R20, R4, R12, R20 ;  /* 0x0000000c0414723c */ /* 0x008fe60000001814 */
[----:B------:R-:W2:Y:S04]  /*5c370*/  LDL.LU.64 R8, [R1+0x6770] ;  /* 0x0067700001087983 */ /* 0x000ea80000300a00 */
[----:B------:R-:W-:Y:S04]  /*5c380*/  STL.64 [R1+0x66a0], R14 ;  /* 0x0066a00e01007387 */ /* 0x000fe80000100a00 */
[----:B------:R0:W-:-:S12]  /*5c390*/  STL.64 [R1+0x6698], R12 ;  /* 0x0066980c01007387 */ /* 0x0001d80000100a00 */
[----:B------:R-:W-:Y:S04]  /*5c3a0*/  STL.64 [R1+0x7a0], R20 ;  /* 0x0007a01401007387 */ /* 0x000fe80000100a00 */
[----:B------:R5:W-:Y:S04]  /*5c3b0*/  STL.64 [R1+0x7a8], R22 ;  /* 0x0007a81601007387 */ /* 0x000be80000100a00 */
[----:B0-----:R-:W3:Y:S01]  /*5c3c0*/  LDL.LU R12, [R1+0x150] ;  /* 0x00015000010c7983 */ /* 0x001ee20000300800 */
[----:B-----5:R-:W-:-:S15]  /*5c3d0*/  HMMA.16816.F32 R20, R4, R10, R24 ;  /* 0x0000000a0414723c */ /* 0x020fde0000001818 */
[----:B------:R-:W-:-:S08]  /*5c3e0*/  NOP ;  /* 0x0000000000007918 */ /* 0x000fd00000000000 */
[----:B------:R-:W-:Y:S04]  /*5c3f0*/  STL.64 [R1+0x780], R20 ;  /* 0x0007801401007387 */ /* 0x000fe80000100a00 */
[----:B------:R-:W-:Y:S04]  /*5c400*/  STL.64 [R1+0x788], R22 ;  /* 0x0007881601007387 */ /* 0x000fe80000100a00 */
[----:B------:R-:W3:Y:S04]  /*5c410*/  LDL.LU R13, [R1+0x154] ;  /* 0x00015400010d7983 */ /* 0x000ee80000300800 */
[----:B------:R-:W4:Y:S04]  /*5c420*/  LDL.LU R14, [R1+0x158] ;  /* 0x00015800010e7983 */ /* 0x000f280000300800 */
[----:B------:R-:W4:Y:S04]  /*5c430*/  LDL.LU R15, [R1+0x15c] ;  /* 0x00015c00010f7983 */ /* 0x000f280000300800 */
[----:B----4-:R2:W-:Y:S04]  /*5c440*/  STL.64 [R1+0x66e0], R14 ;  /* 0x0066e00e01007387 */ /* 0x0105e80000100a00 */
[----:B---3--:R0:W-:Y:S04]  /*5c450*/  STL.64 [R1+0x66d8], R12 ;  /* 0x0066d80c01007387 */ /* 0x0081e80000100a00 */
[----:B------:R-:W3:Y:S04]  /*5c460*/  LDL.LU R24, [R1+0x180] ;  /* 0x0001800001187983 */ /* 0x000ee80000300800 */
[----:B------:R-:W3:Y:S04]  /*5c470*/  LDL.LU R25, [R1+0x184] ;  /* 0x0001840001197983 */ /* 0x000ee80000300800 */
[----:B------:R-:W4:Y:S04]  /*5c480*/  LDL.LU R26, [R1+0x188] ;  /* 0x00018800011a7983 */ /* 0x000f280000300800 */
[----:B------:R-:W4:Y:S01]  /*5c490*/  LDL.LU R27, [R1+0x18c] ;  /* 0x00018c00011b7983 */ /* 0x000f220000300800 */
[----:B--2---:R-:W-:-:S02]  /*5c4a0*/  IMAD.MOV.U32 R14, RZ, RZ, R9 ;  /* 0x000000ffff0e7224 */ /* 0x004fc400078e0009 */
[----:B------:R-:W-:Y:S01]  /*5c4b0*/  IMAD.MOV.U32 R15, RZ, RZ, R19 ;  /* 0x000000ffff0f7224 */ /* 0x000fe200078e0013 */
[----:B----4-:R-:W-:Y:S04]  /*5c4c0*/  STL.64 [R1+0x66f0], R26 ;  /* 0x0066f01a01007387 */ /* 0x010fe80000100a00 */
[----:B---3--:R1:W-:Y:S04]  /*5c4d0*/  STL.64 [R1+0x66e8], R24 ;  /* 0x0066e81801007387 */ /* 0x0083e80000100a00 */
[----:B------:R-:W2:Y:S04]  /*5c4e0*/  LDL.LU R9, [R1+0x6768] ;  /* 0x0067680001097983 */ /* 0x000ea80000300800 */
[----:B0-----:R-:W3:Y:S04]  /*5c4f0*/  LDL.64 R12, [R1+0x10] ;  /* 0x00001000010c7983 */ /* 0x001ee80000100a00 */
[----:B------:R0:W-:Y:S04]  /*5c500*/  STL.64 [R1+0x6710], R14 ;  /* 0x0067100e01007387 */ /* 0x0001e80000100a00 */
[----:B---3--:R-:W-:Y:S04]  /*5c510*/  STL.64 [R1+0x6708], R12 ;  /* 0x0067080c01007387 */ /* 0x008fe80000100a00 */
[----:B-1----:R-:W3:Y:S04]  /*5c520*/  LDL.LU R24, [R1+0x190] ;  /* 0x0001900001187983 */ /* 0x002ee80000300800 */
[----:B------:R-:W3:Y:S04]  /*5c530*/  LDL.LU R25, [R1+0x194] ;  /* 0x0001940001197983 */ /* 0x000ee80000300800 */
[----:B------:R-:W4:Y:S04]  /*5c540*/  LDL.LU R26, [R1+0x198] ;  /* 0x00019800011a7983 */ /* 0x000f280000300800 */
[----:B------:R-:W4:Y:S01]  /*5c550*/  LDL.LU R27, [R1+0x19c] ;  /* 0x00019c00011b7983 */ /* 0x000f220000300800 */
[----:B0-----:R-:W-:-:S02]  /*5c560*/  IMAD.MOV.U32 R14, RZ, RZ, R18 ;  /* 0x000000ffff0e7224 */ /* 0x001fc400078e0012 */
[----:B------:R-:W-:Y:S01]  /*5c570*/  IMAD.MOV.U32 R15, RZ, RZ, R0 ;  /* 0x000000ffff0f7224 */ /* 0x000fe200078e0000 */
[----:B----4-:R-:W-:Y:S04]  /*5c580*/  STL.64 [R1+0x6700], R26 ;  /* 0x0067001a01007387 */ /* 0x010fe80000100a00 */
[----:B---3--:R0:W-:Y:S04]  /*5c590*/  STL.64 [R1+0x66f8], R24 ;  /* 0x0066f81801007387 */ /* 0x0081e80000100a00 */
[----:B0-----:R-:W3:Y:S04]  /*5c5a0*/  LDL.LU R24, [R1+0x1a0] ;  /* 0x0001a00001187983 */ /* 0x001ee80000300800 */
[----:B------:R-:W3:Y:S04]  /*5c5b0*/  LDL.LU R25, [R1+0x1a4] ;  /* 0x0001a40001197983 */ /* 0x000ee80000300800 */
[----:B------:R-:W4:Y:S04]  /*5c5c0*/  LDL.LU R26, [R1+0x1a8] ;  /* 0x0001a800011a7983 */ /* 0x000f280000300800 */
[----:B------:R-:W4:Y:S04]  /*5c5d0*/  LDL.LU R27, [R1+0x1ac] ;  /* 0x0001ac00011b7983 */ /* 0x000f280000300800 */
[----:B------:R-:W5:Y:S04]  /*5c5e0*/  LDL.LU R18, [R1+0x1118] ;  /* 0x0011180001127983 */ /* 0x000f680000300800 */
[----:B------:R-:W5:Y:S04]  /*5c5f0*/  LDL.LU R19, [R1+0x1124] ;  /* 0x0011240001137983 */ /* 0x000f680000300800 */
[----:B------:R-:W5:Y:S04]  /*5c600*/  LDL.LU R0, [R1+0x1120] ;  /* 0x0011200001007983 */ /* 0x000f680000300800 */
[----:B------:R-:W2:Y:S04]  /*5c610*/  LDL.64 R20, [R1+0x20] ;  /* 0x0000200001147983 */ /* 0x000ea80000100a00 */
[----:B--2---:R0:W-:Y:S04]  /*5c620*/  STL.64 [R1+0x6750], R20 ;  /* 0x0067501401007387 */ /* 0x0041e80000100a00 */
[----:B0-----:R-:W2:Y:S04]  /*5c630*/  LDL.LU R20, [R1+0x2c0] ;  /* 0x0002c00001147983 */ /* 0x001ea80000300800 */
[----:B------:R-:W2:Y:S04]  /*5c640*/  LDL.LU R21, [R1+0x2c4] ;  /* 0x0002c40001157983 */ /* 0x000ea80000300800 */
[----:B------:R-:W3:Y:S04]  /*5c650*/  LDL.LU R22, [R1+0x2c8] ;  /* 0x0002c80001167983 */ /* 0x000ee80000300800 */
[----:B------:R-:W3:Y:S04]  /*5c660*/  LDL.LU R23, [R1+0x2cc] ;  /* 0x0002cc0001177983 */ /* 0x000ee80000300800 */
[----:B---3--:R-:W-:Y:S04]  /*5c670*/  STL.64 [R1+0x6760], R22 ;  /* 0x0067601601007387 */ /* 0x008fe80000100a00 */
[----:B--2---:R0:W-:Y:S04]  /*5c680*/  STL.64 [R1+0x6758], R20 ;  /* 0x0067581401007387 */ /* 0x0041e80000100a00 */
[----:B0-----:R-:W2:Y:S04]  /*5c690*/  LDL.LU R20, [R1+0x2d0] ;  /* 0x0002d00001147983 */ /* 0x001ea80000300800 */
[----:B------:R-:W2:Y:S04]  /*5c6a0*/  LDL.LU R21, [R1+0x2d4] ;  /* 0x0002d40001157983 */ /* 0x000ea80000300800 */
[----:B------:R-:W2:Y:S04]  /*5c6b0*/  LDL.LU R22, [R1+0x2d8] ;  /* 0x0002d80001167983 */ /* 0x000ea80000300800 */
[----:B------:R-:W2:Y:S04]  /*5c6c0*/  LDL.LU R23, [R1+0x2dc] ;  /* 0x0002dc0001177983 */ /* 0x000ea80000300800 */
[----:B------:R-:W3:Y:S04]  /*5c6d0*/  LDL.64 R12, [R1+0x30] ;  /* 0x00003000010c7983 */ /* 0x000ee80000100a00 */
[----:B------:R-:W-:Y:S04]  /*5c6e0*/  STL.64 [R1+0x6748], R14 ;  /* 0x0067480e01007387 */ /* 0x000fe80000100a00 */
[----:B---3--:R0:W-:Y:S04]  /*5c6f0*/  STL.64 [R1+0x6740], R12 ;  /* 0x0067400c01007387 */ /* 0x0081e80000100a00 */
[----:B0-----:R-:W3:Y:S04]  /*5c700*/  LDL.LU R12, [R1+0x1d0] ;  /* 0x0001d000010c7983 */ /* 0x001ee80000300800 */
[----:B------:R-:W3:Y:S04]  /*5c710*/  LDL.LU R13, [R1+0x1d4] ;  /* 0x0001d400010d7983 */ /* 0x000ee80000300800 */
[----:B------:R-:W3:Y:S04]  /*5c720*/  LDL.LU R14, [R1+0x1d8] ;  /* 0x0001d800010e7983 */ /* 0x000ee80000300800 */
[----:B------:R-:W3:Y:S04]  /*5c730*/  LDL.LU R15, [R1+0x1dc] ;  /* 0x0001dc00010f7983 */ /* 0x000ee80000300800 */
[----:B----4-:R-:W-:Y:S04]  /*5c740*/  STL.64 [R1+0x6720], R26 ;  /* 0x0067201a01007387 */ /* 0x010fe80000100a00 */
[----:B------:R0:W-:Y:S04]  /*5c750*/  STL.64 [R1+0x6718], R24 ;  /* 0x0067181801007387 */ /* 0x0001e80000100a00 */
[----:B0-----:R-:W4:Y:S04]  /*5c760*/  LDL.LU R24, [R1+0x1b0] ;  /* 0x0001b00001187983 */ /* 0x001f280000300800 */
[----:B------:R-:W4:Y:S04]  /*5c770*/  LDL.LU R25, [R1+0x1b4] ;  /* 0x0001b40001197983 */ /* 0x000f280000300800 */
[----:B------:R-:W5:Y:S04]  /*5c780*/  LDL.LU R26, [R1+0x1b8] ;  /* 0x0001b800011a7983 */ /* 0x000f680000300800 */
[----:B------:R-:W5:Y:S01]  /*5c790*/  LDL.LU R27, [R1+0x1bc] ;  /* 0x0001bc00011b7983 */ /* 0x000f620000300800 */
[----:B--2---:R-:W-:Y:S01]  /*5c7a0*/  HMMA.16816.F32 R20, R4, R8, R20 ;  /* 0x000000080414723c */ /* 0x004fe20000001814 */
[----:B------:R-:W-:-:S02]  /*5c7b0*/  IMAD R16, R16, 0x100, R28 ;  /* 0x0000010010107824 */ /* 0x000fc400078e021c */
[----:B------:R-:W-:Y:S01]  /*5c7c0*/  IMAD R17, R17, 0x100, R29 ;  /* 0x0000010011117824 */ /* 0x000fe200078e021d */
[----:B-----5:R-:W-:Y:S04]  /*5c7d0*/  STL.64 [R1+0x6730], R26 ;  /* 0x0067301a01007387 */ /* 0x020fe80000100a00 */
[----:B----4-:R0:W-:Y:S04]  /*5c7e0*/  STL.64 [R1+0x6728], R24 ;  /* 0x0067281801007387 */ /* 0x0101e80000100a00 */
[----:B0-----:R-:W2:Y:S04]  /*5c7f0*/  LDL.LU R24, [R1+0x1c0] ;  /* 0x0001c00001187983 */ /* 0x001ea80000300800 */
[----:B------:R-:W2:Y:S04]  /*5c800*/  LDL.LU R25, [R1+0x1c4] ;  /* 0x0001c40001197983 */ /* 0x000ea80000300800 */
[----:B------:R-:W2:Y:S04]  /*5c810*/  LDL.LU R26, [R1+0x1c8] ;  /* 0x0001c800011a7983 */ /* 0x000ea80000300800 */
[----:B------:R-:W2:Y:S04]  /*5c820*/  LDL.LU R27, [R1+0x1cc] ;  /* 0x0001cc00011b7983 */ /* 0x000ea80000300800 */
[----:B------:R-:W4:Y:S04]  /*5c830*/  LDL.64 R28, [R1] ;  /* 0x00000000011c7983 */ /* 0x000f280000100a00 */
[----:B------:R0:W-:Y:S04]  /*5c840*/  STL [R1+0x6674], R10 ;  /* 0x0066740a01007387 */ /* 0x0001e80000100800 */
[----:B0-----:R-:W5:Y:S04]  /*5c850*/  LDL.LU R10, [R1+0x111c] ;  /* 0x00111c00010a7983 */ /* 0x001f680000300800 */
[----:B------:R-:W-:Y:S04]  /*5c860*/  STL [R1+0x6670], R11 ;  /* 0x0066700b01007387 */ /* 0x000fe80000100800 */
[----:B------:R-:W-:Y:S04]  /*5c870*/  STL.64 [R1+0xaa0], R20 ;  /* 0x000aa01401007387 */ /* 0x000fe80000100a00 */
[----:B------:R0:W-:Y:S04]  /*5c880*/  STL.64 [R1+0xaa8], R22 ;  /* 0x000aa81601007387 */ /* 0x0001e80000100a00 */
[----:B0-----:R-:W3:Y:S04]  /*5c890*/  LDL.LU.64 R22, [R1+0x6760] ;  /* 0x0067600001167983 */ /* 0x001ee80000300a00 */
[----:B------:R-:W3:Y:S04]  /*5c8a0*/  LDL.LU.64 R20, [R1+0x6758] ;  /* 0x0067580001147983 */ /* 0x000ee80000300a00 */
[----:B------:R0:W-:Y:S04]  /*5c8b0*/  STL [R1+0x665c], R8 ;  /* 0x00665c0801007387 */ /* 0x0001e80000100800 */
[----:B------:R1:W-:Y:S04]  /*5c8c0*/  STL [R1+0x6658], R9 ;  /* 0x0066580901007387 */ /* 0x0003e80000100800 */
[----:B0-----:R-:W4:Y:S04]  /*5c8d0*/  LDL.LU R8, [R1+0x160] ;  /* 0x0001600001087983 */ /* 0x001f280000300800 */
[----:B-1----:R-:W4:Y:S01]  /*5c8e0*/  LDL.LU R9, [R1+0x164] ;  /* 0x0001640001097983 */ /* 0x002f220000300800 */
[----:B-----5:R-:W-:-:S03]  /*5c8f0*/  IMAD R18, R18, 0x100, R10 ;  /* 0x0000010012127824 */ /* 0x020fc600078e020a */
[----:B------:R-:W5:Y:S04]  /*5c900*/  LDL.LU R10, [R1+0x168] ;  /* 0x00016800010a7983 */ /* 0x000f680000300800 */
[----:B------:R-:W5:Y:S01]  /*5c910*/  LDL.LU R11, [R1+0x16c] ;  /* 0x00016c00010b7983 */ /* 0x000f620000300800 */
[----:B---3--:R-:W-:-:S15]  /*5c920*/  HMMA.16816.F32 R20, R4, R2, R20 ;  /* 0x000000020414723c */ /* 0x008fde0000001814 */
[----:B------:R-:W-:-:S08]  /*5c930*/  NOP ;  /* 0x0000000000007918 */ /* 0x000fd00000000000 */
[----:B------:R0:W-:Y:S04]  /*5c940*/  STL.64 [R1+0x750], R20 ;  /* 0x0007501401007387 */ /* 0x0001e80000100a00 */
[----:B------:R1:W-:Y:S04]  /*5c950*/  STL.64 [R1+0x758], R22 ;  /* 0x0007581601007387 */ /* 0x0003e80000100a00 */
[----:B0-----:R-:W3:Y:S01]  /*5c960*/  LDL.LU.64 R20, [R1+0x6750] ;  /* 0x0067500001147983 */ /* 0x001ee20000300a00 */
[----:B------:R-:W-:Y:S01]  /*5c970*/  IMAD R19, R0, 0x100, R19 ;  /* 0x0000010000137824 */ /* 0x000fe200078e0213 */
[----:B------:R-:W-:-:S02]  /*5c980*/  F2FP.F16.E5M2.UNPACK_B R16, R16 ;  /* 0x00000010ff10723e */ /* 0x000fc400020004ff */
[----:B------:R-:W-:Y:S01]  /*5c990*/  F2FP.F16.E5M2.UNPACK_B R17, R17 ;  /* 0x00000011ff11723e */ /* 0x000fe200020004ff */
[----:B---3--:R-:W-:Y:S01]  /*5c9a0*/  HMMA.16816.F32 R4, R4, R20, R12 ;  /* 0x000000140404723c */ /* 0x008fe2000000180c */
[----:B------:R-:W3:Y:S04]  /*5c9b0*/  LDL.LU.64 R14, [R1+0x6748] ;  /* 0x00674800010e7983 */ /* 0x000ee80000300a00 */
[----:B------:R-:W2:Y:S01]  /*5c9c0*/  LDL.LU.64 R12, [R1+0x6740] ;  /* 0x00674000010c7983 */ /* 0x000ea20000300a00 */
[----:B------:R-:W-:Y:S02]  /*5c9d0*/  F2FP.F16.E5M2.UNPACK_B R18, R18 ;  /* 0x00000012ff12723e */ /* 0x000fe400020004ff */
[----:B------:R-:W-:Y:S01]  /*5c9e0*/  F2FP.F16.E5M2.UNPACK_B R19, R19 ;  /* 0x00000013ff13723e */ /* 0x000fe200020004ff */
[----:B-1----:R-:W-:-:S02]  /*5c9f0*/  IMAD.MOV.U32 R22, RZ, RZ, R20 ;  /* 0x000000ffff167224 */ /* 0x002fc400078e0014 */
[----:B------:R-:W-:-:S12]  /*5ca00*/  IMAD.MOV.U32 R23, RZ, RZ, R21 ;  /* 0x000000ffff177224 */ /* 0x000fd800078e0015 */
[----:B------:R0:W-:Y:S04]  /*5ca10*/  STL.64 [R1+0x730], R4 ;  /* 0x0007300401007387 */ /* 0x0001e80000100a00 */
[----:B------:R1:W-:Y:S04]  /*5ca20*/  STL.64 [R1+0x738], R6 ;  /* 0x0007380601007387 */ /* 0x0003e80000100a00 */
[----:B------:R-:W5:Y:S04]  /*5ca30*/  LDL.LU.64 R20, [R1+0x6738] ;  /* 0x0067380001147983 */ /* 0x000f680000300a00 */
        /* <DEDUP_REMOVED lines=9> */
[----:B------:R-:W3:Y:S01]  /*5cad0*/  LDL.LU.64 R24, [R1+0x6728] ;  /* 0x0067280001187983 */ /* 0x000ee20000300a00 */
[----:B------:R-:W-:-:S05]  /*5cae0*/  IMAD.MOV.U32 R0, RZ, RZ, R13 ;  /* 0x000000ffff007224 */ /* 0x000fca00078e000d */
[----:B------:R-:W-:Y:S01]  /*5caf0*/  STL [R1+0x6648], R0 ;  /* 0x0066480001007387 */ /* 0x000fe20000100800 */
[----:B---3--:R-:W-:Y:S03]  /*5cb00*/  HMMA.16816.F32 R12, R16, R14, R24 ;  /* 0x0000000e100c723c */ /* 0x008fe60000001818 */
[----:B------:R-:W2:Y:S04]  /*5cb10*/  LDL.LU.64 R26, [R1+0x6720] ;  /* 0x00672000011a7983 */ /* 0x000ea80000300a00 */
[----:B------:R-:W2:-:S15]  /*5cb20*/  LDL.LU.64 R24, [R1+0x6718] ;  /* 0x0067180001187983 */ /* 0x000e9e0000300a00 */
[----:B------:R-:W-:-:S01]  /*5cb30*/  NOP ;  /* 0x0000000000007918 */ /* 0x000fc20000000000 */
[----:B------:R-:W-:Y:S04]  /*5cb40*/  STL.64 [R1+0x710], R12 ;  /* 0x0007100c01007387 */ /* 0x000fe80000100a00 */
[----:B------:R0:W-:Y:S04]  /*5cb50*/  STL.64 [R1+0x718], R14 ;  /* 0x0007180e01007387 */ /* 0x0001e80000100a00 */
[----:B0-----:R-:W3:Y:S04]  /*5cb60*/  LDL.LU.64 R14, [R1+0x6710] ;  /* 0x00671000010e7983 */ /* 0x001ee80000300a00 */
[----:B------:R-:W2:Y:S02]  /*5cb70*/  LDL.LU.64 R12, [R1+0x6708] ;  /* 0x00670800010c7983 */ /* 0x000ea40000300a00 */
[----:B--2---:R-:W-:-:S15]  /*5cb80*/  HMMA.16816.F32 R24, R16, R12, R24 ;  /* 0x0000000c1018723c */ /* 0x004fde0000001818 */
[----:B------:R-:W-:-:S08]  /*5cb90*/  NOP ;  /* 0x0000000000007918 */ /* 0x000fd00000000000 */
[----:B------:R-:W-:Y:S04]  /*5cba0*/  STL.64 [R1+0x700], R24 ;  /* 0x0007001801007387 */ /* 0x000fe80000100a00 */
[----:B------:R0:W-:Y:S04]  /*5cbb0*/  STL.64 [R1+0x708], R26 ;  /* 0x0007081a01007387 */ /* 0x0001e80000100a00 */
[----:B0-----:R-:W3:Y:S04]  /*5cbc0*/  LDL.LU.64 R26, [R1+0x6700] ;  /* 0x00670000011a7983 */ /* 0x001ee80000300a00 */
[----:B------:R-:W3:Y:S01]  /*5cbd0*/  LDL.LU.64 R24, [R1+0x66f8] ;  /* 0x0066f80001187983 */ /* 0x000ee20000300a00 */
[----:B------:R-:W-:-:S05]  /*5cbe0*/  IMAD.MOV.U32 R0, RZ, RZ, R13 ;  /* 0x000000ffff007224 */ /* 0x000fca00078e000d */
[----:B------:R4:W-:Y:S01]  /*5cbf0*/  STL [R1+0x664c], R0 ;  /* 0x00664c0001007387 */ /* 0x0009e20000100800 */
[----:B---3--:R-:W-:Y:S03]  /*5cc00*/  HMMA.16816.F32 R12, R16, R14, R24 ;  /* 0x0000000e100c723c */ /* 0x008fe60000001818 */
[----:B------:R-:W2:Y:S04]  /*5cc10*/  LDL.LU.64 R26, [R1+0x66f0] ;  /* 0x0066f000011a7983 */ /* 0x000ea80000300a00 */
[----:B------:R-:W2:Y:S01]  /*5cc20*/  LDL.LU.64 R24, [R1+0x66e8] ;  /* 0x0066e80001187983 */ /* 0x000ea20000300a00 */
[----:B----4-:R-:W-:-:S15]  /*5cc30*/  IMAD.MOV.U32 R0, RZ, RZ, R29 ;  /* 0x000000ffff007224 */ /* 0x010fde00078e001d */
[----:B------:R-:W-:Y:S04]  /*5cc40*/  STL.64 [R1+0x6f0], R12 ;  /* 0x0006f00c01007387 */ /* 0x000fe80000100a00 */
[----:B------:R0:W-:Y:S04]  /*5cc50*/  STL.64 [R1+0x6f8], R14 ;  /* 0x0006f80e01007387 */ /* 0x0001e80000100a00 */
[----:B0-----:R-:W3:Y:S04]  /*5cc60*/  LDL.LU.64 R14, [R1+0x66e0] ;  /* 0x0066e000010e7983 */ /* 0x001ee80000300a00 */
[----:B------:R-:W3:Y:S01]  /*5cc70*/  LDL.LU.64 R12, [R1+0x66d8] ;  /* 0x0066d800010c7983 */ /* 0x000ee20000300a00 */
[----:B--2---:R-:W-:-:S15]  /*5cc80*/  HMMA.16816.F32 R24, R16, R28, R24 ;  /* 0x0000001c1018723c */ /* 0x004fde0000001818 */
[----:B------:R-:W-:-:S08]  /*5cc90*/  NOP ;  /* 0x0000000000007918 */ /* 0x000fd00000000000 */
[----:B------:R-:W-:Y:S04]  /*5cca0*/  STL.64 [R1+0x6e0], R24 ;  /* 0x0006e01801007387 */ /* 0x000fe80000100a00 */
[----:B------:R0:W-:Y:S04]  /*5ccb0*/  STL.64 [R1+0x6e8], R26 ;  /* 0x0006e81a01007387 */ /* 0x0001e80000100a00 */
[----:B0-----:R-:W2:Y:S04]  /*5ccc0*/  LDL.LU.64 R26, [R1+0x66d0] ;  /* 0x0066d000011a7983 */ /* 0x001ea80000300a00 */
[----:B------:R-:W3:Y:S04]  /*5ccd0*/  LDL.LU.64 R24, [R1+0x66c8] ;  /* 0x0066c80001187983 */ /* 0x000ee80000300a00 */
[----:B------:R-:W5:Y:S02]  /*5cce0*/  LDL.LU.64 R28, [R1+0x66c0] ;  /* 0x0066c000011c7983 */ /* 0x000f640000300a00 */
[C---:B-----5:R-:W-:Y:S06]  /*5ccf0*/  HMMA.16816.F32 R4, R16.reuse, R28, R4 ;  /* 0x0000001c1004723c */ /* 0x060fec0000001804 */
[----:B---3--:R-:W-:-:S15]  /*5cd00*/  HMMA.16816.F32 R12, R16, R24, R12 ;  /* 0x00000018100c723c */ /* 0x008fde000000180c */
[----:B------:R-:W-:-:S02]  /*5cd10*/  NOP ;  /* 0x0000000000007918 */ /* 0x000fc40000000000 */
[----:B------:R-:W-:Y:S04]  /*5cd20*/  STL.64 [R1+0x6c0], R4 ;  /* 0x0006c00401007387 */ /* 0x000fe80000100a00 */
[----:B------:R2:W-:Y:S02]  /*5cd30*/  STL.64 [R1+0x6c8], R6 ;  /* 0x0006c80601007387 */ /* 0x0005e40000100a00 */
[----:B--2---:R-:W-:Y:S02]  /*5cd40*/  HMMA.16816.F32 R4, R16, R26, R8 ;  /* 0x0000001a1004723c */ /* 0x004fe40000001808 */
[----:B------:R-:W2:-:S15]  /*5cd50*/  LDL.LU R8, [R1+0x113c] ;  /* 0x00113c0001087983 */ /* 0x000e9e0000300800 */
[----:B------:R-:W-:-:S06]  /*5cd60*/  NOP ;  /* 0x0000000000007918 */ /* 0x000fcc0000000000 */
[----:B------:R-:W-:Y:S04]  /*5cd70*/  STL.64 [R1+0x6b0], R4 ;  /* 0x0006b00401007387 */ /* 0x000fe80000100a00 */
[----:B------:R0:W-:Y:S04]  /*5cd80*/  STL.64 [R1+0x6b8], R6 ;  /* 0x0006b80601007387 */ /* 0x0001e80000100a00 */
[----:B0-----:R-:W3:Y:S04]  /*5cd90*/  LDL.LU R6, [R1+0x1138] ;  /* 0x0011380001067983 */ /* 0x001ee80000300800 */
[----:B------:R-:W2:Y:S04]  /*5cda0*/  LDL.LU R9, [R1+0x1144] ;  /* 0x0011440001097983 */ /* 0x000ea80000300800 */
[----:B------:R-:W4:Y:S04]  /*5cdb0*/  LDL.LU R7, [R1+0x1140] ;  /* 0x0011400001077983 */ /* 0x000f280000300800 */
[----:B------:R0:W-:Y:S04]  /*5cdc0*/  STL.64 [R1+0x6a0], R12 ;  /* 0x0006a00c01007387 */ /* 0x0001e80000100a00 */
[----:B------:R1:W-:Y:S04]  /*5cdd0*/  STL.64 [R1+0x6a8], R14 ;  /* 0x0006a80e01007387 */ /* 0x0003e80000100a00 */
[----:B0-----:R-:W5:Y:S04]  /*5cde0*/  LDL.LU R12, [R1+0x130] ;  /* 0x00013000010c7983 */ /* 0x001f680000300800 */
[----:B------:R-:W5:Y:S04]  /*5cdf0*/  LDL.LU R13, [R1+0x134] ;  /* 0x00013400010d7983 */ /* 0x000f680000300800 */
[----:B-1----:R-:W3:Y:S04]  /*5ce00*/  LDL.LU R14, [R1+0x138] ;  /* 0x00013800010e7983 */ /* 0x002ee80000300800 */
[----:B------:R-:W3:Y:S04]  /*5ce10*/  LDL.LU R15, [R1+0x13c] ;  /* 0x00013c00010f7983 */ /* 0x000ee80000300800 */
[----:B---3--:R-:W-:Y:S04]  /*5ce20*/  STL.64 [R1+0x66b0], R14 ;  /* 0x0066b00e01007387 */ /* 0x008fe80000100a00 */
[----:B-----5:R0:W-:Y:S04]  /*5ce30*/  STL.64 [R1+0x66a8], R12 ;  /* 0x0066a80c01007387 */ /* 0x0201e80000100a00 */
[----:B0-----:R-:W3:Y:S04]  /*5ce40*/  LDL.LU R12, [R1+0x140] ;  /* 0x00014000010c7983 */ /* 0x001ee80000300800 */
[----:B------:R-:W3:Y:S04]  /*5ce50*/  LDL.LU R13, [R1+0x144] ;  /* 0x00014400010d7983 */ /* 0x000ee80000300800 */
[----:B------:R-:W3:Y:S04]  /*5ce60*/  LDL.LU R14, [R1+0x148] ;  /* 0x00014800010e7983 */ /* 0x000ee80000300800 */
[----:B------:R-:W3:Y:S04]  /*5ce70*/  LDL.LU R15, [R1+0x14c] ;  /* 0x00014c00010f7983 */ /* 0x000ee80000300800 */
[----:B------:R-:W5:Y:S04]  /*5ce80*/  LDL.LU R10, [R1+0x112c] ;  /* 0x00112c00010a7983 */ /* 0x000f680000300800 */
[----:B------:R-:W4:Y:S04]  /*5ce90*/  LDL.LU R4, [R1+0x1128] ;  /* 0x0011280001047983 */ /* 0x000f280000300800 */
[----:B------:R-:W5:Y:S04]  /*5cea0*/  LDL.LU R11, [R1+0x1134] ;  /* 0x00113400010b7983 */ /* 0x000f680000300800 */
[----:B-----5:R-:W-:Y:S04]  /*5ceb0*/  STL.64 [R1+0x6680], R10 ;  /* 0x0066800a01007387 */ /* 0x020fe80000100a00 */
[----:B--2---:R0:W-:Y:S04]  /*5cec0*/  STL.64 [R1+0x6678], R8 ;  /* 0x0066780801007387 */ /* 0x0041e80000100a00 */
[----:B0-----:R-:W2:Y:S04]  /*5ced0*/  LDL.LU R8, [R1+0x110] ;  /* 0x0001100001087983 */ /* 0x001ea80000300800 */
[----:B------:R-:W2:Y:S04]  /*5cee0*/  LDL.LU R9, [R1+0x114] ;  /* 0x0001140001097983 */ /* 0x000ea80000300800 */
[----:B------:R-:W5:Y:S04]  /*5cef0*/  LDL.LU R10, [R1+0x118] ;  /* 0x00011800010a7983 */ /* 0x000f680000300800 */
[----:B------:R-:W5:Y:S04]  /*5cf00*/  LDL.LU R11, [R1+0x11c] ;  /* 0x00011c00010b7983 */ /* 0x000f680000300800 */
[----:B-----5:R-:W-:Y:S04]  /*5cf10*/  STL.64 [R1+0x6690], R10 ;  /* 0x0066900a01007387 */ /* 0x020fe80000100a00 */
[----:B--2---:R0:W-:Y:S04]  /*5cf20*/  STL.64 [R1+0x6688], R8 ;  /* 0x0066880801007387 */ /* 0x0041e80000100a00 */
[----:B0-----:R-:W2:Y:S04]  /*5cf30*/  LDL.LU R8, [R1+0x120] ;  /* 0x0001200001087983 */ /* 0x001ea80000300800 */
[----:B------:R-:W2:Y:S04]  /*5cf40*/  LDL.LU R9, [R1+0x124] ;  /* 0x0001240001097983 */ /* 0x000ea80000300800 */
[----:B------:R-:W2:Y:S04]  /*5cf50*/  LDL.LU R10, [R1+0x128] ;  /* 0x00012800010a7983 */ /* 0x000ea80000300800 */
[----:B------:R-:W2:Y:S04]  /*5cf60*/  LDL.LU R11, [R1+0x12c] ;  /* 0x00012c00010b7983 */ /* 0x000ea80000300800 */
[----:B------:R-:W5:Y:S04]  /*5cf70*/  LDL.LU R5, [R1+0x1130] ;  /* 0x0011300001057983 */ /* 0x000f680000300800 */
[----:B------:R0:W-:Y:S02]  /*5cf80*/  STL.64 [R1+0x65c0], R26 ;  /* 0x0065c01a01007387 */ /* 0x0001e40000100a00 */
[----:B0-----:R-:W-:-:S02]  /*5cf90*/  IMAD.MOV.U32 R26, RZ, RZ, R22 ;  /* 0x000000ffff1a7224 */ /* 0x001fc400078e0016 */
[----:B------:R-:W3:Y:S01]  /*5cfa0*/  LDL.LU R22, [R1+0x66bc] ;  /* 0x0066bc0001167983 */ /* 0x000ee20000300800 */
[----:B------:R-:W-:-:S03]  /*5cfb0*/  IMAD.MOV.U32 R27, RZ, RZ, R23 ;  /* 0x000000ffff1b7224 */ /* 0x000fc600078e0017 */
[----:B------:R-:W3:Y:S04]  /*5cfc0*/  LDL.LU R23, [R1+0x66b8] ;  /* 0x0066b80001177983 */ /* 0x000ee80000300800 */
[----:B------:R0:W-:Y:S04]  /*5cfd0*/  STL.64 [R1+0x65b8], R24 ;  /* 0x0065b81801007387 */ /* 0x0001e80000100a00 */
[----:B------:R1:W-:Y:S04]  /*5cfe0*/  STL.64 [R1+0x6650], R26 ;  /* 0x0066501a01007387 */ /* 0x0003e80000100a00 */
[----:B0-----:R-:W4:Y:S04]  /*5cff0*/  LDL.LU R24, [R1+0x310] ;  /* 0x0003100001187983 */ /* 0x001f280000300800 */
[----:B------:R-:W4:Y:S04]  /*5d000*/  LDL.LU R25, [R1+0x314] ;  /* 0x0003140001197983 */ /* 0x000f280000300800 */
[----:B-1----:R-:W2:Y:S04]  /*5d010*/  LDL.LU R26, [R1+0x318] ;  /* 0x00031800011a7983 */ /* 0x002ea80000300800 */
[----:B------:R-:W2:Y:S01]  /*5d020*/  LDL.LU R27, [R1+0x31c] ;  /* 0x00031c00011b7983 */ /* 0x000ea20000300800 */
[C---:B---3--:R-:W-:Y:S03]  /*5d030*/  HMMA.16816.F32 R12, R16.reuse, R22, R12 ;  /* 0x00000016100c723c */ /* 0x048fe6000000180c */
[----:B--2---:R-:W-:Y:S04]  /*5d040*/  STL.64 [R1+0x6668], R26 ;  /* 0x0066681a01007387 */ /* 0x004fe80000100a00 */
[----:B----4-:R0:W-:Y:S04]  /*5d050*/  STL.64 [R1+0x6660], R24 ;  /* 0x0066601801007387 */ /* 0x0101e80000100a00 */
[----:B0-----:R-:W2:Y:S04]  /*5d060*/  LDL.LU R24, [R1+0x300] ;  /* 0x0003000001187983 */ /* 0x001ea80000300800 */
[----:B------:R-:W2:Y:S04]  /*5d070*/  LDL.LU R25, [R1+0x304] ;  /* 0x0003040001197983 */ /* 0x000ea80000300800 */
[----:B------:R-:W2:Y:S04]  /*5d080*/  LDL.LU R26, [R1+0x308] ;  /* 0x00030800011a7983 */ /* 0x000ea80000300800 */
[----:B------:R-:W2:Y:S04]  /*5d090*/  LDL.LU R27, [R1+0x30c] ;  /* 0x00030c00011b7983 */ /* 0x000ea80000300800 */
        /* <DEDUP_REMOVED lines=9> */
[----:B------:R-:W4:Y:S04]  /*5d130*/  LDL.LU.64 R12, [R1+0x6698] ;  /* 0x00669800010c7983 */ /* 0x000f280000300a00 */
[----:B------:R-:W-:Y:S04]  /*5d140*/  STL.64 [R1+0x65a0], R22 ;  /* 0x0065a01601007387 */ /* 0x000fe80000100a00 */
[----:B------:R0:W-:Y:S04]  /*5d150*/  STL.64 [R1+0x6598], R20 ;  /* 0x0065981401007387 */ /* 0x0001e80000100a00 */
[----:B0-----:R-:W2:Y:S04]  /*5d160*/  LDL.LU R20, [R1+0x320] ;  /* 0x0003200001147983 */ /* 0x001ea80000300800 */
[----:B------:R-:W2:Y:S04]  /*5d170*/  LDL.LU R21, [R1+0x324] ;  /* 0x0003240001157983 */ /* 0x000ea80000300800 */
[----:B------:R-:W2:Y:S04]  /*5d180*/  LDL.LU R22, [R1+0x328] ;  /* 0x0003280001167983 */ /* 0x000ea80000300800 */
[----:B------:R-:W2:Y:S01]  /*5d190*/  LDL.LU R23, [R1+0x32c] ;  /* 0x00032c0001177983 */ /* 0x000ea20000300800 */
        /* <DEDUP_REMOVED lines=18> */
[----:B---3--:R-:W-:-:S03]  /*5d2c0*/  IMAD R4, R4, 0x100, R10 ;  /* 0x0000010004047824 */ /* 0x008fc600078e020a */
[----:B------:R-:W2:Y:S01]  /*5d2d0*/  LDL.LU R10, [R1+0x6674] ;  /* 0x00667400010a7983 */ /* 0x000ea20000300800 */
[----:B-----5:R-:W-:-:S03]  /*5d2e0*/  IMAD R5, R5, 0x100, R11 ;  /* 0x0000010005057824 */ /* 0x020fc600078e020b */
[----:B------:R-:W2:Y:S01]  /*5d2f0*/  LDL.LU R11, [R1+0x6670] ;  /* 0x00667000010b7983 */ /* 0x000ea20000300800 */
[----:B----4-:R-:W-:Y:S02]  /*5d300*/  IMAD R6, R6, 0x100, R8 ;  /* 0x0000010006067824 */ /* 0x010fe400078e0208 */
[----:B------:R-:W-:Y:S01]  /*5d310*/  IMAD R7, R7, 0x100, R9 ;  /* 0x0000010007077824 */ /* 0x000fe200078e0209 */
[----:B--2---:R-:W-:-:S15]  /*5d320*/  HMMA.16816.F32 R24, R16, R10, R24 ;  /* 0x0000000a1018723c */ /* 0x004fde0000001818 */
[----:B------:R-:W-:-:S08]  /*5d330*/  NOP ;  /* 0x0000000000007918 */ /* 0x000fd00000000000 */
[----:B------:R-:W-:Y:S04]  /*5d340*/  STL.64 [R1+0x270], R24 ;  /* 0x0002701801007387 */ /* 0x000fe80000100a00 */
[----:B------:R0:W-:Y:S04]  /*5d350*/  STL.64 [R1+0x278], R26 ;  /* 0x0002781a01007387 */ /* 0x0001e80000100a00 */
[----:B0-----:R-:W2:Y:S04]  /*5d360*/  LDL.LU.64 R26, [R1+0x6668] ;  /* 0x00666800011a7983 */ /* 0x001ea80000300a00 */
[----:B------:R-:W2:Y:S04]  /*5d370*/  LDL.LU.64 R24, [R1+0x6660] ;  /* 0x0066600001187983 */ /* 0x000ea80000300a00 */
[----:B------:R-:W2:Y:S04]  /*5d380*/  LDL.LU R8, [R1+0x665c] ;  /* 0x00665c0001087983 */ /* 0x000ea80000300800 */
[----:B------:R-:W2:Y:S02]  /*5d390*/  LDL.LU R9, [R1+0x6658] ;  /* 0x0066580001097983 */ /* 0x000ea40000300800 */
[----:B--2---:R-:W-:-:S15]  /*5d3a0*/  HMMA.16816.F32 R24, R16, R8, R24 ;  /* 0x000000081018723c */ /* 0x004fde0000001818 */
[----:B------:R-:W-:-:S08]  /*5d3b0*/  NOP ;  /* 0x0000000000007918 */ /* 0x000fd00000000000 */
[----:B------:R-:W-:Y:S04]  /*5d3c0*/  STL.64 [R1+0x2e0], R24 ;  /* 0x0002e01801007387 */ /* 0x000fe80000100a00 */
[----:B------:R0:W-:Y:S04]  /*5d3d0*/  STL.64 [R1+0x2e8], R26 ;  /* 0x0002e81a01007387 */ /* 0x0001e80000100a00 */
[----:B0-----:R-:W2:Y:S01]  /*5d3e0*/  LDL.LU.64 R26, [R1+0x6650] ;  /* 0x00665000011a7983 */ /* 0x001ea20000300a00 */
[C---:B------:R-:W-:Y:S03]  /*5d3f0*/  HMMA.16816.F32 R12, R16.reuse, R2, R12 ;  /* 0x00000002100c723c */ /* 0x040fe6000000180c */
[----:B------:R-:W-:Y:S04]  /*5d400*/  STL [R1+0x6550], R9 ;  /* 0x0065500901007387 */ /* 0x000fe80000100800 */
[----:B------:R-:W-:Y:S04]  /*5d410*/  STL.64 [R1+0x6620], R10 ;  /* 0x0066200a01007387 */ /* 0x000fe80000100a00 */
[----:B------:R2:W-:Y:S02]  /*5d420*/  STL [R1+0x6618], R8 ;  /* 0x0066180801007387 */ /* 0x0005e40000100800 */
[----:B--2---:R-:W-:Y:S02]  /*5d430*/  HMMA.16816.F32 R8, R16, R26, R20 ;  /* 0x0000001a1008723c */ /* 0x004fe40000001814 */
[----:B------:R-:W2:Y:S08]  /*5d440*/  LDL.LU R20, [R1+0x3b0] ;  /* 0x0003b00001147983 */ /* 0x000eb00000300800 */
[----:B------:R-:W-:Y:S04]  /*5d450*/  STL.64 [R1+0x2d0], R12 ;  /* 0x0002d00c01007387 */ /* 0x000fe80000100a00 */
[----:B------:R-:W-:Y:S09]  /*5d460*/  STL.64 [R1+0x2d8], R14 ;  /* 0x0002d80e01007387 */ /* 0x000ff20000100a00 */
        /* <DEDUP_REMOVED lines=11> */
[----:B---3--:R0:W-:Y:S04]  /*5d520*/  STL.64 [R1+0x65d0], R22 ;  /* 0x0065d01601007387 */ /* 0x0081e80000100a00 */
[----:B--2---:R-:W-:Y:S04]  /*5d530*/  STL.64 [R1+0x65c8], R20 ;  /* 0x0065c81401007387 */ /* 0x004fe80000100a00 */
[----:B------:R-:W2:Y:S04]  /*5d540*/  LDL.LU R24, [R1+0x390] ;  /* 0x0003900001187983 */ /* 0x000ea80000300800 */
[----:B------:R-:W2:Y:S04]  /*5d550*/  LDL.LU R25, [R1+0x394] ;  /* 0x0003940001197983 */ /* 0x000ea80000300800 */
[----:B------:R-:W3:Y:S04]  /*5d560*/  LDL.LU R26, [R1+0x398] ;  /* 0x00039800011a7983 */ /* 0x000ee80000300800 */
[----:B------:R-:W3:Y:S01]  /*5d570*/  LDL.LU R27, [R1+0x39c] ;  /* 0x00039c00011b7983 */ /* 0x000ee20000300800 */
[----:B0-----:R-:W-:-:S03]  /*5d580*/  IMAD.MOV.U32 R23, RZ, RZ, R0 ;  /* 0x000000ffff177224 */ /* 0x001fc600078e0000 */
[----:B---3--:R-:W-:Y:S04]  /*5d590*/  STL.64 [R1+0x65e0], R26 ;  /* 0x0065e01a01007387 */ /* 0x008fe80000100a00 */
[----:B--2---:R0:W-:Y:S04]  /*5d5a0*/  STL.64 [R1+0x65d8], R24 ;  /* 0x0065d81801007387 */ /* 0x0041e80000100a00 */
[----:B------:R-:W2:Y:S04]  /*5d5b0*/  LDL R22, [R1] ;  /* 0x0000000001167983 */ /* 0x000ea80000100800 */
[----:B------:R-:W3:Y:S04]  /*5d5c0*/  LDL.LU R0, [R1+0x664c] ;  /* 0x00664c0001007983 */ /* 0x000ee80000300800 */
[----:B--2---:R-:W-:Y:S04]  /*5d5d0*/  STL.64 [R1+0x65e8], R22 ;  /* 0x0065e81601007387 */ /* 0x004fe80000100a00 */
[----:B0-----:R-:W2:Y:S04]  /*5d5e0*/  LDL.LU R24, [R1+0x380] ;  /* 0x0003800001187983 */ /* 0x001ea80000300800 */
[----:B------:R-:W2:Y:S04]  /*5d5f0*/  LDL.LU R25, [R1+0x384] ;  /* 0x0003840001197983 */ /* 0x000ea80000300800 */
[----:B------:R-:W4:Y:S04]  /*5d600*/  LDL.LU R26, [R1+0x388] ;  /* 0x00038800011a7983 */ /* 0x000f280000300800 */
[----:B------:R-:W4:Y:S04]  /*5d610*/  LDL.LU R27, [R1+0x38c] ;  /* 0x00038c00011b7983 */ /* 0x000f280000300800 */
[----:B----4-:R-:W-:Y:S04]  /*5d620*/  STL.64 [R1+0x65f8], R26 ;  /* 0x0065f81a01007387 */ /* 0x010fe80000100a00 */
[----:B--2---:R0:W-:Y:S04]  /*5d630*/  STL.64 [R1+0x65f0], R24 ;  /* 0x0065f01801007387 */ /* 0x0041e80000100a00 */
[----:B------:R-:W2:Y:S04]  /*5d640*/  LDL R20, [R1+0x8] ;  /* 0x0000080001147983 */ /* 0x000ea80000100800 */
[----:B------:R-:W2:Y:S04]  /*5d650*/  LDL R21, [R1+0xc] ;  /* 0x00000c0001157983 */ /* 0x000ea80000100800 */
[----:B--2---:R-:W-:Y:S04]  /*5d660*/  STL.64 [R1+0x6600], R20 ;  /* 0x0066001401007387 */ /* 0x004fe80000100a00 */
[----:B0-----:R-:W2:Y:S04]  /*5d670*/  LDL.LU R24, [R1+0x370] ;  /* 0x0003700001187983 */ /* 0x001ea80000300800 */
[----:B------:R-:W2:Y:S04]  /*5d680*/  LDL.LU R25, [R1+0x374] ;  /* 0x0003740001197983 */ /* 0x000ea80000300800 */
[----:B------:R-:W4:Y:S04]  /*5d690*/  LDL.LU R26, [R1+0x378] ;  /* 0x00037800011a7983 */ /* 0x000f280000300800 */
[----:B------:R-:W4:Y:S01]  /*5d6a0*/  LDL.LU R27, [R1+0x37c] ;  /* 0x00037c00011b7983 */ /* 0x000f220000300800 */
[----:B---3--:R-:W-:-:S03]  /*5d6b0*/  IMAD.MOV.U32 R23, RZ, RZ, R0 ;  /* 0x000000ffff177224 */ /* 0x008fc600078e0000 */
[----:B----4-:R-:W-:Y:S04]  /*5d6c0*/  STL.64 [R1+0x6610], R26 ;  /* 0x0066101a01007387 */ /* 0x010fe80000100a00 */
[----:B--2---:R-:W-:Y:S04]  /*5d6d0*/  STL.64 [R1+0x6608], R24 ;  /* 0x0066081801007387 */ /* 0x004fe80000100a00 */
[----:B------:R-:W2:Y:S04]  /*5d6e0*/  LDL R22, [R1+0x10] ;  /* 0x0000100001167983 */ /* 0x000ea80000100800 */
[----:B------:R-:W3:Y:S04]  /*5d6f0*/  LDL.LU R0, [R1+0x6648] ;  /* 0x0066480001007983 */ /* 0x000ee80000300800 */
[----:B------:R-:W4:Y:S04]  /*5d700*/  LDL.LU R8, [R1+0x350] ;  /* 0x0003500001087983 */ /* 0x000f280000300800 */
[----:B------:R-:W4:Y:S04]  /*5d710*/  LDL.LU R9, [R1+0x354] ;  /* 0x0003540001097983 */ /* 0x000f280000300800 */
[----:B------:R-:W5:Y:S04]  /*5d720*/  LDL.LU R10, [R1+0x358] ;  /* 0x00035800010a7983 */ /* 0x000f680000300800 */
[----:B------:R-:W5:Y:S04]  /*5d730*/  LDL.LU R11, [R1+0x35c] ;  /* 0x00035c00010b7983 */ /* 0x000f680000300800 */
[----:B-----5:R0:W-:Y:S04]  /*5d740*/  STL.64 [R1+0x6630], R10 ;  /* 0x0066300a01007387 */ /* 0x0201e80000100a00 */
[----:B0-----:R-:W5:Y:S04]  /*5d750*/  LDL R10, [R1+0x30] ;  /* 0x00003000010a7983 */ /* 0x001f680000100800 */
[----:B----4-:R-:W-:Y:S04]  /*5d760*/  STL.64 [R1+0x6628], R8 ;  /* 0x0066280801007387 */ /* 0x010fe80000100a00 */
[----:B------:R-:W4:Y:S04]  /*5d770*/  LDL.64 R20, [R1+0x18] ;  /* 0x0000180001147983 */ /* 0x000f280000100a00 */
[----:B--2---:R-:W-:Y:S04]  /*5d780*/  STL.64 [R1+0x6640], R22 ;  /* 0x0066401601007387 */ /* 0x004fe80000100a00 */
[----:B----4-:R0:W-:Y:S04]  /*5d790*/  STL.64 [R1+0x6638], R20 ;  /* 0x0066381401007387 */ /* 0x0101e80000100a00 */
[----:B0-----:R-:W5:Y:S04]  /*5d7a0*/  LDL.LU R20, [R1+0x340] ;  /* 0x0003400001147983 */ /* 0x001f680000300800 */
[----:B------:R-:W5:Y:S04]  /*5d7b0*/  LDL.LU R21, [R1+0x344] ;  /* 0x0003440001157983 */ /* 0x000f680000300800 */
[----:B------:R-:W5:Y:S04]  /*5d7c0*/  LDL.LU R22, [R1+0x348] ;  /* 0x0003480001167983 */ /* 0x000f680000300800 */
[----:B------:R-:W5:Y:S04]  /*5d7d0*/  LDL.LU R23, [R1+0x34c] ;  /* 0x00034c0001177983 */ /* 0x000f680000300800 */
[----:B------:R-:W2:Y:S04]  /*5d7e0*/  LDL.LU R24, [R1+0x360] ;  /* 0x0003600001187983 */ /* 0x000ea80000300800 */
[----:B------:R-:W2:Y:S04]  /*5d7f0*/  LDL.LU R25, [R1+0x364] ;  /* 0x0003640001197983 */ /* 0x000ea80000300800 */
[----:B------:R-:W2:Y:S04]  /*5d800*/  LDL.LU R26, [R1+0x368] ;  /* 0x00036800011a7983 */ /* 0x000ea80000300800 */
[----:B------:R-:W2:Y:S04]  /*5d810*/  LDL.LU R27, [R1+0x36c] ;  /* 0x00036c00011b7983 */ /* 0x000ea80000300800 */
[----:B------:R-:W4:Y:S04]  /*5d820*/  LDL.LU R16, [R1+0x1148] ;  /* 0x0011480001107983 */ /* 0x000f280000300800 */
[----:B------:R-:W4:Y:S04]  /*5d830*/  LDL.LU R17, [R1+0x1150] ;  /* 0x0011500001117983 */ /* 0x000f280000300800 */
[----:B------:R-:W5:Y:S04]  /*5d840*/  LDL.LU R18, [R1+0x1158] ;  /* 0x0011580001127983 */ /* 0x000f680000300800 */
[----:B------:R-:W5:Y:S01]  /*5d850*/  LDL.LU R19, [R1+0x1160] ;  /* 0x0011600001137983 */ /* 0x000f620000300800 */
[----:B------:R-:W-:Y:S01]  /*5d860*/  F2FP.F16.E5M2.UNPACK_B R4, R4 ;  /* 0x00000004ff04723e */ /* 0x000fe200020004ff */
[----:B---3--:R-:W-:Y:S01]  /*5d870*/  IMAD.MOV.U32 R11, RZ, RZ, R0 ;  /* 0x000000ffff0b7224 */ /* 0x008fe200078e0000 */
[----:B------:R-:W-:-:S02]  /*5d880*/  F2FP.F16.E5M2.UNPACK_B R5, R5 ;  /* 0x00000005ff05723e */ /* 0x000fc400020004ff */
[----:B------:R-:W-:Y:S02]  /*5d890*/  F2FP.F16.E5M2.UNPACK_B R6, R6 ;  /* 0x00000006ff06723e */ /* 0x000fe400020004ff */
[----:B------:R-:W-:Y:S01]  /*5d8a0*/  F2FP.F16.E5M2.UNPACK_B R7, R7 ;  /* 0x00000007ff07723e */ /* 0x000fe200020004ff */
[----:B-----5:R-:W-:Y:S04]  /*5d8b0*/  STL.64 [R1+0x6560], R18 ;  /* 0x0065601201007387 */ /* 0x020fe80000100a00 */
[----:B----4-:R0:W-:Y:S04]  /*5d8c0*/  STL.64 [R1+0x6558], R16 ;  /* 0x0065581001007387 */ /* 0x0101e80000100a00 */
[----:B0-----:R-:W3:Y:S04]  /*5d8d0*/  LDL.LU R16, [R1+0x3f0] ;  /* 0x0003f00001107983 */ /* 0x001ee80000300800 */
[----:B------:R-:W3:Y:S04]  /*5d8e0*/  LDL.LU R17, [R1+0x3f4] ;  /* 0x0003f40001117983 */ /* 0x000ee80000300800 */
[----:B------:R-:W4:Y:S04]  /*5d8f0*/  LDL.LU R18, [R1+0x3f8] ;  /* 0x0003f80001127983 */ /* 0x000f280000300800 */
[----:B------:R-:W4:Y:S04]  /*5d900*/  LDL.LU R19, [R1+0x3fc] ;  /* 0x0003fc0001137983 */ /* 0x000f280000300800 */
[----:B------:R-:W5:Y:S04]  /*5d910*/  LDL.LU R12, [R1+0x3d0] ;  /* 0x0003d000010c7983 */ /* 0x000f680000300800 */
[----:B------:R-:W5:Y:S04]  /*5d920*/  LDL.LU R13, [R1+0x3d4] ;  /* 0x0003d400010d7983 */ /* 0x000f680000300800 */
[----:B------:R-:W2:Y:S04]  /*5d930*/  LDL.LU R14, [R1+0x3d8] ;  /* 0x0003d800010e7983 */ /* 0x000ea80000300800 */
[----:B------:R-:W2:Y:S01]  /*5d940*/  LDL.LU R15, [R1+0x3dc] ;  /* 0x0003dc00010f7983 */ /* 0x000ea20000300800 */
[C---:B------:R-:W-:Y:S03]  /*5d950*/  HMMA.16816.F32 R8, R4.reuse, R10, R20 ;  /* 0x0000000a0408723c */ /* 0x040fe60000001814 */
[----:B--2---:R-:W-:Y:S04]  /*5d960*/  STL.64 [R1+0x6590], R14 ;  /* 0x0065900e01007387 */ /* 0x004fe80000100a00 */
[----:B-----5:R0:W-:Y:S04]  /*5d970*/  STL.64 [R1+0x6588], R12 ;  /* 0x0065880c01007387 */ /* 0x0201e80000100a00 */
[----:B0-----:R-:W2:Y:S04]  /*5d980*/  LDL.LU R12, [R1+0x3c0] ;  /* 0x0003c000010c7983 */ /* 0x001ea80000300800 */
[----:B------:R-:W2:Y:S04]  /*5d990*/  LDL.LU R13, [R1+0x3c4] ;  /* 0x0003c400010d7983 */ /* 0x000ea80000300800 */
[----:B------:R-:W2:Y:S04]  /*5d9a0*/  LDL.LU R14, [R1+0x3c8] ;  /* 0x0003c800010e7983 */ /* 0x000ea80000300800 */
[----:B------:R-:W2:Y:S04]  /*5d9b0*/  LDL.LU R15, [R1+0x3cc] ;  /* 0x0003cc00010f7983 */ /* 0x000ea80000300800 */
[----:B----4-:R-:W-:Y:S04]  /*5d9c0*/  STL.64 [R1+0x6570], R18 ;  /* 0x0065701201007387 */ /* 0x010fe80000100a00 */
[----:B---3--:R0:W-:Y:S04]  /*5d9d0*/  STL.64 [R1+0x6568], R16 ;  /* 0x0065681001007387 */ /* 0x0081e80000100a00 */
[----:B0-----:R-:W3:Y:S04]  /*5d9e0*/  LDL.LU R16, [R1+0x3e0] ;  /* 0x0003e00001107983 */ /* 0x001ee80000300800 */
[----:B------:R-:W3:Y:S04]  /*5d9f0*/  LDL.LU R17, [R1+0x3e4] ;  /* 0x0003e40001117983 */ /* 0x000ee80000300800 */
[----:B------:R-:W3:Y:S04]  /*5da00*/  LDL.LU R18, [R1+0x3e8] ;  /* 0x0003e80001127983 */ /* 0x000ee80000300800 */
[----:B------:R-:W3:Y:S04]  /*5da10*/  LDL.LU R19, [R1+0x3ec] ;  /* 0x0003ec0001137983 */ /* 0x000ee80000300800 */
[----:B------:R-:W4:Y:S04]  /*5da20*/  LDL.LU.64 R22, [R1+0x6640] ;  /* 0x0066400001167983 */ /* 0x000f280000300a00 */
[----:B------:R-:W5:Y:S04]  /*5da30*/  LDL.LU.64 R20, [R1+0x6638] ;  /* 0x0066380001147983 */ /* 0x000f680000300a00 */
[----:B------:R-:W-:Y:S04]  /*5da40*/  STL.64 [R1+0x250], R8 ;  /* 0x0002500801007387 */ /* 0x000fe80000100a00 */
[----:B------:R0:W-:Y:S04]  /*5da50*/  STL.64 [R1+0x258], R10 ;  /* 0x0002580a01007387 */ /* 0x0001e80000100a00 */
[----:B0-----:R-:W2:Y:S04]  /*5da60*/  LDL.LU.64 R10, [R1+0x6630] ;  /* 0x00663000010a7983 */ /* 0x001ea80000300a00 */
[----:B------:R-:W2:Y:S01]  /*5da70*/  LDL.LU.64 R8, [R1+0x6628] ;  /* 0x0066280001087983 */ /* 0x000ea20000300a00 */
[----:B-----5:R-:W-:Y:S01]  /*5da80*/  IMAD.MOV.U32 R0, RZ, RZ, R21 ;  /* 0x000000ffff007224 */ /* 0x020fe200078e0015 */
[----:B--2---:R-:W-:-:S15]  /*5da90*/  HMMA.16816.F32 R8, R4, R20, R8 ;  /* 0x000000140408723c */ /* 0x004fde0000001808 */
[----:B------:R-:W-:-:S08]  /*5daa0*/  NOP ;  /* 0x0000000000007918 */ /* 0x000fd00000000000 */
[----:B------:R0:W-:Y:S02]  /*5dab0*/  STL.64 [R1+0x240], R8 ;  /* 0x0002400801007387 */ /* 0x0001e40000100a00 */
[----:B0-----:R-:W-:Y:S02]  /*5dac0*/  IMAD.MOV.U32 R9, RZ, RZ, R20 ;  /* 0x000000ffff097224 */ /* 0x001fe400078e0014 */
[C---:B----4-:R-:W-:Y:S01]  /*5dad0*/  HMMA.16816.F32 R20, R4.reuse, R22, R24 ;  /* 0x000000160414723c */ /* 0x050fe20000001818 */
[----:B------:R0:W-:Y:S04]  /*5dae0*/  STL.64 [R1+0x248], R10 ;  /* 0x0002480a01007387 */ /* 0x0001e80000100a00 */
[----:B0-----:R-:W2:Y:S04]  /*5daf0*/  LDL.LU.64 R10, [R1+0x6620] ;  /* 0x00662000010a7983 */ /* 0x001ea80000300a00 */
[----:B------:R-:W4:Y:S04]  /*5db00*/  LDL.LU R8, [R1+0x6618] ;  /* 0x0066180001087983 */ /* 0x000f280000300800 */
[----:B------:R-:W5:Y:S04]  /*5db10*/  LDL.LU.64 R26, [R1+0x6610] ;  /* 0x00661000011a7983 */ /* 0x000f680000300a00 */
[----:B------:R-:W5:Y:S06]  /*5db20*/  LDL.LU.64 R24, [R1+0x6608] ;  /* 0x0066080001187983 */ /* 0x000f6c0000300a00 */
[----:B------:R0:W-:Y:S04]  /*5db30*/  STL.64 [R1+0x230], R20 ;  /* 0x0002301401007387 */ /* 0x0001e80000100a00 */
        /* <DEDUP_REMOVED lines=21> */
[----:B0-----:R-:W3:Y:S04]  /*5dc90*/  LDL.LU.64 R26, [R1+0x65c0] ;  /* 0x0065c000011a7983 */ /* 0x001ee80000300a00 */
[----:B------:R-:W5:Y:S04]  /*5dca0*/  LDL.LU.64 R24, [R1+0x65b8] ;  /* 0x0065b80001187983 */ /* 0x000f680000300a00 */
[----:B------:R0:W-:Y:S04]  /*5dcb0*/  STL.64 [R1+0x64b0], R28 ;  /* 0x0064b01c01007387 */ /* 0x0001e80000100a00 */
[----:B0-----:R-:W4:Y:S04]  /*5dcc0*/  LDL.LU R28, [R1+0x115c] ;  /* 0x00115c00011c7983 */ /* 0x001f280000300800 */
[----:B------:R-:W4:Y:S01]  /*5dcd0*/  LDL.LU R29, [R1+0x1164] ;  /* 0x00116400011d7983 */ /* 0x000f220000300800 */
[----:B---3--:R-:W-:-:S15]  /*5dce0*/  HMMA.16816.F32 R20, R4, R26, R20 ;  /* 0x0000001a0414723c */ /* 0x008fde0000001814 */
        /* <DEDUP_REMOVED lines=10> */
[----:B------:R-:W5:Y:S04]  /*5dd90*/  LDL.LU.64 R20, [R1+0x6598] ;  /* 0x0065980001147983 */ /* 0x000f680000300a00 */
        /* <DEDUP_REMOVED lines=10> */
[----:B0-----:R-:W5:Y:S04]  /*5de40*/  LDL.LU.64 R14, [R1+0x6590] ;  /* 0x00659000010e7983 */ /* 0x001f680000300a00 */
[----:B------:R-:W5:Y:S04]  /*5de50*/  LDL.LU.64 R12, [R1+0x6588] ;  /* 0x00658800010c7983 */ /* 0x000f680000300a00 */
[----:B------:R0:W-:Y:S04]  /*5de60*/  STL [R1+0x6478], R23 ;  /* 0x0064781701007387 */ /* 0x0001e80000100800 */
[----:B0-----:R-:W3:Y:S04]  /*5de70*/  LDL.LU R23, [R1+0x1154] ;  /* 0x0011540001177983 */ /* 0x001ee80000300800 */
[----:B------:R0:W-:Y:S04]  /*5de80*/  STL [R1+0x64e0], R22 ;  /* 0x0064e01601007387 */ /* 0x0001e80000100800 */
[----:B0-----:R-:W4:Y:S01]  /*5de90*/  LDL.LU R22, [R1+0x114c] ;  /* 0x00114c0001167983 */ /* 0x001f220000300800 */
[----:B-----5:R-:W-:-:S15]  /*5dea0*/  HMMA.16816.F32 R12, R4, R20, R12 ;  /* 0x00000014040c723c */ /* 0x020fde000000180c */
[----:B------:R-:W-:-:S08]  /*5deb0*/  NOP ;  /* 0x0000000000007918 */ /* 0x000fd00000000000 */
[----:B------:R-:W-:Y:S04]  /*5dec0*/  STL.64 [R1+0x1c0], R12 ;  /* 0x0001c00c01007387 */ /* 0x000fe80000100a00 */
[----:B------:R0:W-:Y:S04]  /*5ded0*/  STL.64 [R1+0x1c8], R14 ;  /* 0x0001c80e01007387 */ /* 0x0001e80000100a00 */
[----:B0-----:R-:W5:Y:S04]  /*5dee0*/  LDL.LU.64 R14, [R1+0x6580] ;  /* 0x00658000010e7983 */ /* 0x001f680000300a00 */
[----:B------:R-:W2:Y:S04]  /*5def0*/  LDL.LU.64 R12, [R1+0x6578] ;  /* 0x00657800010c7983 */ /* 0x000ea80000300a00 */
[----:B------:R-:W-:Y:S01]  /*5df00*/  STL.64 [R1+0x64c8], R20 ;  /* 0x0064c81401007387 */ /* 0x000fe20000100a00 */
[----:B-----5:R-:W-:-:S15]  /*5df10*/  HMMA.16816.F32 R16, R4, R14, R16 ;  /* 0x0000000e0410723c */ /* 0x020fde0000001810 */
        /* <DEDUP_REMOVED lines=12> */
[----:B------:R0:W-:Y:S02]  /*5dfe0*/  STL.64 [R1+0x6468], R12 ;  /* 0x0064680c01007387 */ /* 0x0001e40000100a00 */
[----:B0-----:R-:W-:Y:S06]  /*5dff0*/  HMMA.16816.F32 R12, R4, R10, R24 ;  /* 0x0000000a040c723c */ /* 0x001fec0000001818 */
[----:B------:R-:W-:Y:S04]  /*5e000*/  STL [R1+0x6444], R10 ;  /* 0x0064440a01007387 */ /* 0x000fe80000100800 */
[----:B------:R-:W-:-:S13]  /*5e010*/  STL [R1+0x6440], R11 ;  /* 0x0064400b01007387 */ /* 0x000fda0000100800 */
[----:B------:R0:W-:Y:S04]  /*5e020*/  STL.64 [R1+0x190], R12 ;  /* 0x0001900c01007387 */ /* 0x0001e80000100a00 */
[----:B------:R1:W-:Y:S04]  /*5e030*/  STL.64 [R1+0x198], R14 ;  /* 0x0001980e01007387 */ /* 0x0003e80000100a00 */
[----:B0-----:R-:W5:Y:S04]  /*5e040*/  LDL.LU R12, [R1+0x4c0] ;  /* 0x0004c000010c7983 */ /* 0x001f680000300800 */
[----:B------:R-:W5:Y:S04]  /*5e050*/  LDL.LU R13, [R1+0x4c4] ;  /* 0x0004c400010d7983 */ /* 0x000f680000300800 */
[----:B-1----:R-:W5:Y:S04]  /*5e060*/  LDL.LU R14, [R1+0x4c8] ;  /* 0x0004c800010e7983 */ /* 0x002f680000300800 */
[----:B------:R-:W5:Y:S04]  /*5e070*/  LDL.LU R15, [R1+0x4cc] ;  /* 0x0004cc00010f7983 */ /* 0x000f680000300800 */
[----:B------:R-:W3:Y:S04]  /*5e080*/  LDL.LU R24, [R1+0x490] ;  /* 0x0004900001187983 */ /* 0x000ee80000300800 */
[----:B------:R-:W3:Y:S04]  /*5e090*/  LDL.LU R25, [R1+0x494] ;  /* 0x0004940001197983 */ /* 0x000ee80000300800 */
[----:B------:R-:W2:Y:S04]  /*5e0a0*/  LDL.LU R26, [R1+0x498] ;  /* 0x00049800011a7983 */ /* 0x000ea80000300800 */
[----:B------:R-:W2:Y:S04]  /*5e0b0*/  LDL.LU R27, [R1+0x49c] ;  /* 0x00049c00011b7983 */ /* 0x000ea80000300800 */
[----:B--2---:R-:W-:Y:S04]  /*5e0c0*/  STL.64 [R1+0x64c0], R26 ;  /* 0x0064c01a01007387 */ /* 0x004fe80000100a00 */
[----:B---3--:R0:W-:Y:S04]  /*5e0d0*/  STL.64 [R1+0x64b8], R24 ;  /* 0x0064b81801007387 */ /* 0x0081e80000100a00 */
[----:B0-----:R-:W2:Y:S04]  /*5e0e0*/  LDL.LU R24, [R1+0x480] ;  /* 0x0004800001187983 */ /* 0x001ea80000300800 */
[----:B------:R-:W2:Y:S04]  /*5e0f0*/  LDL.LU R25, [R1+0x484] ;  /* 0x0004840001197983 */ /* 0x000ea80000300800 */
[----:B------:R-:W3:Y:S04]  /*5e100*/  LDL.LU R26, [R1+0x488] ;  /* 0x00048800011a7983 */ /* 0x000ee80000300800 */
[----:B------:R-:W3:Y:S01]  /*5e110*/  LDL.LU R27, [R1+0x48c] ;  /* 0x00048c00011b7983 */ /* 0x000ee20000300800 */
[----:B----4-:R-:W-:-:S02]  /*5e120*/  IMAD R16, R16, 0x100, R22 ;  /* 0x0000010010107824 */ /* 0x010fc400078e0216 */
[----:B------:R-:W-:Y:S02]  /*5e130*/  IMAD R17, R17, 0x100, R23 ;  /* 0x0000010011117824 */ /* 0x000fe400078e0217 */
[----:B------:R-:W4:Y:S04]  /*5e140*/  LDL.64 R22, [R1+0x10] ;  /* 0x0000100001167983 */ /* 0x000f280000100a00 */
[----:B---3--:R-:W-:Y:S04]  /*5e150*/  STL.64 [R1+0x64d8], R26 ;  /* 0x0064d81a01007387 */ /* 0x008fe80000100a00 */
        /* <DEDUP_REMOVED lines=11> */
[----:B---3--:R0:W-:Y:S02]  /*5e210*/  STL.64 [R1+0x6500], R26 ;  /* 0x0065001a01007387 */ /* 0x0081e40000100a00 */
[----:B0-----:R-:W-:-:S02]  /*5e220*/  IMAD.MOV.U32 R26, RZ, RZ, R9 ;  /* 0x000000ffff1a7224 */ /* 0x001fc400078e0009 */
[----:B------:R-:W-:Y:S01]  /*5e230*/  IMAD.MOV.U32 R27, RZ, RZ, R0 ;  /* 0x000000ffff1b7224 */ /* 0x000fe200078e0000 */
[----:B------:R-:W3:Y:S04]  /*5e240*/  LDL.LU R9, [R1+0x6550] ;  /* 0x0065500001097983 */ /* 0x000ee80000300800 */
[----:B------:R0:W-:Y:S04]  /*5e250*/  STL.64 [R1+0x6518], R26 ;  /* 0x0065181a01007387 */ /* 0x0001e80000100a00 */
[----:B0-----:R-:W5:Y:S04]  /*5e260*/  LDL.64 R26, [R1+0x20] ;  /* 0x00002000011a7983 */ /* 0x001f680000100a00 */
[----:B--2---:R0:W-:Y:S04]  /*5e270*/  STL.64 [R1+0x64f8], R24 ;  /* 0x0064f81801007387 */ /* 0x0041e80000100a00 */
[----:B0-----:R-:W2:Y:S04]  /*5e280*/  LDL.64 R24, [R1+0x30] ;  /* 0x0000300001187983 */ /* 0x001ea80000100a00 */
        /* <DEDUP_REMOVED lines=8> */
[----:B0-----:R-:W3:Y:S04]  /*5e310*/  LDL.LU R24, [R1+0x410] ;  /* 0x0004100001187983 */ /* 0x001ee80000300800 */
[----:B------:R-:W3:Y:S04]  /*5e320*/  LDL.LU R25, [R1+0x414] ;  /* 0x0004140001197983 */ /* 0x000ee80000300800 */
[----:B------:R-:W3:Y:S04]  /*5e330*/  LDL.LU R26, [R1+0x418] ;  /* 0x00041800011a7983 */ /* 0x000ee80000300800 */
[----:B------:R-:W3:Y:S04]  /*5e340*/  LDL.LU R27, [R1+0x41c] ;  /* 0x00041c00011b7983 */ /* 0x000ee80000300800 */
[----:B------:R-:W2:Y:S04]  /*5e350*/  LDL.64 R20, [R1+0x8] ;  /* 0x0000080001147983 */ /* 0x000ea80000100a00 */
[----:B----4-:R-:W-:Y:S04]  /*5e360*/  STL.64 [R1+0x6510], R22 ;  /* 0x0065101601007387 */ /* 0x010fe80000100a00 */
[----:B--2---:R0:W-:Y:S04]  /*5e370*/  STL.64 [R1+0x6508], R20 ;  /* 0x0065081401007387 */ /* 0x0041e80000100a00 */
[----:B0-----:R-:W2:Y:S04]  /*5e380*/  LDL.LU R20, [R1+0x450] ;  /* 0x0004500001147983 */ /* 0x001ea80000300800 */
[----:B------:R-:W2:Y:S04]  /*5e390*/  LDL.LU R21, [R1+0x454] ;  /* 0x0004540001157983 */ /* 0x000ea80000300800 */
[----:B------:R-:W4:Y:S04]  /*5e3a0*/  LDL.LU R22, [R1+0x458] ;  /* 0x0004580001167983 */ /* 0x000f280000300800 */
[----:B------:R-:W4:Y:S01]  /*5e3b0*/  LDL.LU R23, [R1+0x45c] ;  /* 0x00045c0001177983 */ /* 0x000f220000300800 */
[----:B------:R-:W-:-:S02]  /*5e3c0*/  IMAD R18, R18, 0x100, R28 ;  /* 0x0000010012127824 */ /* 0x000fc400078e021c */
[----:B------:R-:W-:Y:S01]  /*5e3d0*/  IMAD R19, R19, 0x100, R29 ;  /* 0x0000010013137824 */ /* 0x000fe200078e021d */
[C---:B---3--:R-:W-:Y:S01]  /*5e3e0*/  HMMA.16816.F32 R24, R4.reuse, R8, R24 ;  /* 0x000000080418723c */ /* 0x048fe20000001818 */
[----:B----4-:R-:W-:Y:S04]  /*5e3f0*/  STL.64 [R1+0x6528], R22 ;  /* 0x0065281601007387 */ /* 0x010fe80000100a00 */
[----:B--2---:R0:W-:Y:S04]  /*5e400*/  STL.64 [R1+0x6520], R20 ;  /* 0x0065201401007387 */ /* 0x0041e80000100a00 */
[----:B0-----:R-:W2:Y:S04]  /*5e410*/  LDL.LU R20, [R1+0x420] ;  /* 0x0004200001147983 */ /* 0x001ea80000300800 */
[----:B------:R-:W2:Y:S04]  /*5e420*/  LDL.LU R21, [R1+0x424] ;  /* 0x0004240001157983 */ /* 0x000ea80000300800 */
[----:B------:R-:W2:Y:S04]  /*5e430*/  LDL.LU R22, [R1+0x428] ;  /* 0x0004280001167983 */ /* 0x000ea80000300800 */
[----:B------:R-:W2:Y:S04]  /*5e440*/  LDL.LU R23, [R1+0x42c] ;  /* 0x00042c0001177983 */ /* 0x000ea80000300800 */
[----:B------:R-:W3:Y:S04]  /*5e450*/  LDL.64 R28, [R1] ;  /* 0x00000000011c7983 */ /* 0x000ee80000100a00 */
[----:B------:R-:W-:Y:S04]  /*5e460*/  STL.64 [R1+0x6488], R14 ;  /* 0x0064880e01007387 */ /* 0x000fe80000100a00 */
[----:B------:R0:W-:Y:S04]  /*5e470*/  STL.64 [R1+0x6480], R12 ;  /* 0x0064800c01007387 */ /* 0x0001e80000100a00 */
[----:B0-----:R-:W4:Y:S04]  /*5e480*/  LDL.LU R12, [R1+0x4b0] ;  /* 0x0004b000010c7983 */ /* 0x001f280000300800 */
[----:B------:R-:W4:Y:S04]  /*5e490*/  LDL.LU R13, [R1+0x4b4] ;  /* 0x0004b400010d7983 */ /* 0x000f280000300800 */
[----:B------:R-:W5:Y:S04]  /*5e4a0*/  LDL.LU R14, [R1+0x4b8] ;  /* 0x0004b800010e7983 */ /* 0x000f680000300800 */
[----:B------:R-:W5:Y:S04]  /*5e4b0*/  LDL.LU R15, [R1+0x4bc] ;  /* 0x0004bc00010f7983 */ /* 0x000f680000300800 */
[----:B-----5:R-:W-:Y:S04]  /*5e4c0*/  STL.64 [R1+0x6498], R14 ;  /* 0x0064980e01007387 */ /* 0x020fe80000100a00 */
[----:B----4-:R0:W-:Y:S04]  /*5e4d0*/  STL.64 [R1+0x6490], R12 ;  /* 0x0064900c01007387 */ /* 0x0101e80000100a00 */
[----:B0-----:R-:W4:Y:S04]  /*5e4e0*/  LDL.LU R12, [R1+0x4a0] ;  /* 0x0004a000010c7983 */ /* 0x001f280000300800 */
[----:B------:R-:W4:Y:S04]  /*5e4f0*/  LDL.LU R13, [R1+0x4a4] ;  /* 0x0004a400010d7983 */ /* 0x000f280000300800 */
[----:B------:R-:W4:Y:S04]  /*5e500*/  LDL.LU R14, [R1+0x4a8] ;  /* 0x0004a800010e7983 */ /* 0x000f280000300800 */
[----:B------:R-:W4:Y:S04]  /*5e510*/  LDL.LU R15, [R1+0x4ac] ;  /* 0x0004ac00010f7983 */ /* 0x000f280000300800 */
[----:B------:R-:W-:Y:S04]  /*5e520*/  STL.64 [R1+0x2c0], R24 ;  /* 0x0002c01801007387 */ /* 0x000fe80000100a00 */
[----:B------:R0:W-:Y:S04]  /*5e530*/  STL.64 [R1+0x2c8], R26 ;  /* 0x0002c81a01007387 */ /* 0x0001e80000100a00 */
[----:B0-----:R-:W5:Y:S04]  /*5e540*/  LDL.LU.64 R26, [R1+0x6548] ;  /* 0x00654800011a7983 */ /* 0x001f680000300a00 */
[----:B------:R-:W5:Y:S04]  /*5e550*/  LDL.LU.64 R24, [R1+0x6540] ;  /* 0x0065400001187983 */ /* 0x000f680000300a00 */
[----:B------:R-:W-:Y:S01]  /*5e560*/  STL [R1+0x6428], R9 ;  /* 0x0064280901007387 */ /* 0x000fe20000100800 */
[----:B-----5:R-:W-:-:S15]  /*5e570*/  HMMA.16816.F32 R24, R4, R2, R24 ;  /* 0x000000020418723c */ /* 0x020fde0000001818 */
[----:B------:R-:W-:-:S08]  /*5e580*/  NOP ;  /* 0x0000000000007918 */ /* 0x000fd00000000000 */
[----:B------:R-:W-:Y:S04]  /*5e590*/  STL.64 [R1+0x2b0], R24 ;  /* 0x0002b01801007387 */ /* 0x000fe80000100a00 */
[----:B------:R0:W-:Y:S04]  /*5e5a0*/  STL.64 [R1+0x2b8], R26 ;  /* 0x0002b81a01007387 */ /* 0x0001e80000100a00 */
[----:B0-----:R-:W2:Y:S04]  /*5e5b0*/  LDL.LU.64 R26, [R1+0x6538] ;  /* 0x00653800011a7983 */ /* 0x001ea80000300a00 */
[----:B------:R-:W5:Y:S01]  /*5e5c0*/  LDL.LU.64 R24, [R1+0x6530] ;  /* 0x0065300001187983 */ /* 0x000f620000300a00 */
[----:B--2---:R-:W-:Y:S03]  /*5e5d0*/  HMMA.16816.F32 R4, R4, R26, R20 ;  /* 0x0000001a0404723c */ /* 0x004fe60000001814 */
[----:B------:R-:W2:Y:S03]  /*5e5e0*/  LDL.LU.64 R22, [R1+0x6528] ;  /* 0x0065280001167983 */ /* 0x000ea60000300a00 */
[----:B------:R-:W-:Y:S01]  /*5e5f0*/  IMAD.MOV.U32 R10, RZ, RZ, R26 ;  /* 0x000000ffff0a7224 */ /* 0x000fe200078e001a */
[----:B------:R-:W2:Y:S01]  /*5e600*/  LDL.LU.64 R20, [R1+0x6520] ;  /* 0x0065200001147983 */ /* 0x000ea20000300a00 */
[----:B------:R-:W-:-:S15]  /*5e610*/  IMAD.MOV.U32 R9, RZ, RZ, R27 ;  /* 0x000000ffff097224 */ /* 0x000fde00078e001b */
[----:B------:R0:W-:Y:S04]  /*5e620*/  STL.64 [R1+0x180], R4 ;  /* 0x0001800401007387 */ /* 0x0001e80000100a00 */
[----:B------:R1:W-:Y:S04]  /*5e630*/  STL.64 [R1+0x188], R6 ;  /* 0x0001880601007387 */ /* 0x0003e80000100a00 */
[----:B------:R-:W2:Y:S04]  /*5e640*/  LDL.LU.64 R26, [R1+0x6518] ;  /* 0x00651800011a7983 */ /* 0x000ea80000300a00 */
[----:B0-----:R-:W5:Y:S04]  /*5e650*/  LDL.LU R4, [R1+0x440] ;  /* 0x0004400001047983 */ /* 0x001f680000300800 */
[----:B------:R-:W5:Y:S04]  /*5e660*/  LDL.LU R5, [R1+0x444] ;  /* 0x0004440001057983 */ /* 0x000f680000300800 */
[----:B-1----:R-:W5:Y:S04]  /*5e670*/  LDL.LU R6, [R1+0x448] ;  /* 0x0004480001067983 */ /* 0x002f680000300800 */
[----:B------:R-:W5:Y:S01]  /*5e680*/  LDL.LU R7, [R1+0x44c] ;  /* 0x00044c0001077983 */ /* 0x000f620000300800 */
[----:B------:R-:W-:-:S02]  /*5e690*/  F2FP.F16.E5M2.UNPACK_B R16, R16 ;  /* 0x00000010ff10723e */ /* 0x000fc400020004ff */
[----:B------:R-:W-:Y:S02]  /*5e6a0*/  F2FP.F16.E5M2.UNPACK_B R17, R17 ;  /* 0x00000011ff11723e */ /* 0x000fe400020004ff */
[----:B------:R-:W-:Y:S02]  /*5e6b0*/  F2FP.F16.E5M2.UNPACK_B R18, R18 ;  /* 0x00000012ff12723e */ /* 0x000fe400020004ff */
[----:B------:R-:W-:-:S07]  /*5e6c0*/  F2FP.F16.E5M2.UNPACK_B R19, R19 ;  /* 0x00000013ff13723e */ /* 0x000fce00020004ff */
[----:B-----5:R-:W-:-:S15]  /*5e6d0*/  HMMA.16816.F32 R4, R16, R24, R4 ;  /* 0x000000181004723c */ /* 0x020fde0000001804 */
[----:B------:R-:W-:-:S08]  /*5e6e0*/  NOP ;  /* 0x0000000000007918 */ /* 0x000fd00000000000 */
[----:B------:R0:W-:Y:S02]  /*5e6f0*/  STL.64 [R1+0x170], R4 ;  /* 0x0001700401007387 */ /* 0x0001e40000100a00 */
[----:B0-----:R-:W-:Y:S02]  /*5e700*/  IMAD.MOV.U32 R5, RZ, RZ, R24 ;  /* 0x000000ffff057224 */ /* 0x001fe400078e0018 */
[----:B------:R-:W-:Y:S02]  /*5e710*/  IMAD.MOV.U32 R4, RZ, RZ, R25 ;  /* 0x000000ffff047224 */ /* 0x000fe400078e0019 */
[----:B--2---:R-:W-:Y:S01]  /*5e720*/  HMMA.16816.F32 R24, R16, R26, R20 ;  /* 0x0000001a1018723c */ /* 0x004fe20000001814 */
[----:B------:R-:W-:Y:S04]  /*5e730*/  STL.64 [R1+0x178], R6 ;  /* 0x0001780601007387 */ /* 0x000fe80000100a00 */
[----:B------:R-:W2:Y:S04]  /*5e740*/  LDL.LU.64 R22, [R1+0x6510] ;  /* 0x0065100001167983 */ /* 0x000ea80000300a00 */
[----:B------:R-:W5:-:S14]  /*5e750*/  LDL.LU.64 R20, [R1+0x6508] ;  /* 0x0065080001147983 */ /* 0x000f5c0000300a00 */
        /* <DEDUP_REMOVED lines=8> */
[----:B0-----:R-:W5:Y:S04]  /*5e7e0*/  LDL.LU.64 R26, [R1+0x64f0] ;  /* 0x0064f000011a7983 */ /* 0x001f680000300a00 */
[----:B------:R-:W5:Y:S01]  /*5e7f0*/  LDL.LU.64 R24, [R1+0x64e8] ;  /* 0x0064e80001187983 */ /* 0x000f620000300a00 */
[----:B------:R-:W-:-:S03]  /*5e800*/  IMAD.MOV.U32 R7, RZ, RZ, R22 ;  /* 0x000000ffff077224 */ /* 0x000fc600078e0016 */
[----:B------:R-:W2:Y:S01]  /*5e810*/  LDL.LU R22, [R1+0x64e0] ;  /* 0x0064e00001167983 */ /* 0x000ea20000300800 */
[----:B-----5:R-:W-:-:S15]  /*5e820*/  HMMA.16816.F32 R24, R16, R20, R24 ;  /* 0x000000141018723c */ /* 0x020fde0000001818 */
[----:B------:R-:W-:-:S08]  /*5e830*/  NOP ;  /* 0x0000000000007918 */ /* 0x000fd00000000000 */
[----:B------:R-:W-:Y:S04]  /*5e840*/  STL.64 [R1+0x140], R24 ;  /* 0x0001401801007387 */ /* 0x000fe80000100a00 */
[----:B------:R0:W-:Y:S04]  /*5e850*/  STL.64 [R1+0x148], R26 ;  /* 0x0001481a01007387 */ /* 0x0001e80000100a00 */
[----:B0-----:R-:W5:Y:S04]  /*5e860*/  LDL.LU.64 R26, [R1+0x64d8] ;  /* 0x0064d800011a7983 */ /* 0x001f680000300a00 */
[----:B------:R-:W5:Y:S01]  /*5e870*/  LDL.LU.64 R24, [R1+0x64d0] ;  /* 0x0064d00001187983 */ /* 0x000f620000300a00 */
[----:B------:R-:W-:-:S02]  /*5e880*/  IMAD.MOV.U32 R6, RZ, RZ, R23 ;  /* 0x000000ffff067224 */ /* 0x000fc400078e0017 */
[----:B------:R-:W-:Y:S02]  /*5e890*/  IMAD.MOV.U32 R23, RZ, RZ, R20 ;  /* 0x000000ffff177224 */ /* 0x000fe400078e0014 */
[----:B------:R-:W-:Y:S02]  /*5e8a0*/  IMAD.MOV.U32 R11, RZ, RZ, R21 ;  /* 0x000000ffff0b7224 */ /* 0x000fe400078e0015 */
[----:B------:R-:W2:Y:S01]  /*5e8b0*/  LDL.LU.64 R20, [R1+0x64c8] ;  /* 0x0064c80001147983 */ /* 0x000ea20000300a00 */
[----:B---3--:R-:W-:Y:S01]  /*5e8c0*/  IMAD.MOV.U32 R0, RZ, RZ, R29 ;  /* 0x000000ffff007224 */ /* 0x008fe200078e001d */
[----:B-----5:R-:W-:-:S15]  /*5e8d0*/  HMMA.16816.F32 R24, R16, R28, R24 ;  /* 0x0000001c1018723c */ /* 0x020fde0000001818 */
[----:B------:R-:W-:-:S08]  /*5e8e0*/  NOP ;  /* 0x0000000000007918 */ /* 0x000fd00000000000 */
[----:B------:R-:W-:Y:S04]  /*5e8f0*/  STL.64 [R1+0x130], R24 ;  /* 0x0001301801007387 */ /* 0x000fe80000100a00 */
[----:B------:R0:W-:Y:S04]  /*5e900*/  STL.64 [R1+0x138], R26 ;  /* 0x0001381a01007387 */ /* 0x0001e80000100a00 */
[----:B0-----:R-:W3:Y:S04]  /*5e910*/  LDL.LU.64 R26, [R1+0x64c0] ;  /* 0x0064c000011a7983 */ /* 0x001ee80000300a00 */
[----:B------:R-:W3:Y:S04]  /*5e920*/  LDL.LU.64 R24, [R1+0x64b8] ;  /* 0x0064b80001187983 */ /* 0x000ee80000300a00 */
[----:B------:R-:W3:Y:S02]  /*5e930*/  LDL.LU.64 R28, [R1+0x64b0] ;  /* 0x0064b000011c7983 */ /* 0x000ee40000300a00 */
[----:B---3--:R-:W-:-:S15]  /*5e940*/  HMMA.16816.F32 R24, R16, R28, R24 ;  /* 0x0000001c1018723c */ /* 0x008fde0000001818 */
[----:B------:R-:W-:-:S08]  /*5e950*/  NOP ;  /* 0x0000000000007918 */ /* 0x000fd00000000000 */
[----:B------:R-:W-:Y:S04]  /*5e960*/  STL.64 [R1+0x120], R24 ;  /* 0x0001201801007387 */ /* 0x000fe80000100a00 */
[----:B------:R0:W-:Y:S04]  /*5e970*/  STL.64 [R1+0x128], R26 ;  /* 0x0001281a01007387 */ /* 0x0001e80000100a00 */
[----:B0-----:R-:W4:Y:S04]  /*5e980*/  LDL.LU.64 R26, [R1+0x64a8] ;  /* 0x0064a800011a7983 */ /* 0x001f280000300a00 */
[----:B------:R-:W3:Y:S01]  /*5e990*/  LDL.LU.64 R24, [R1+0x64a0] ;  /* 0x0064a00001187983 */ /* 0x000ee20000300a00 */
[----:B----4-:R-:W-:-:S15]  /*5e9a0*/  HMMA.16816.F32 R12, R16, R26, R12 ;  /* 0x0000001a100c723c */ /* 0x010fde000000180c */
        /* <DEDUP_REMOVED lines=9> */
[----:B0-----:R-:W2:Y:S04]  /*5ea40*/  LDL.LU.64 R14, [R1+0x6488] ;  /* 0x00648800010e7983 */ /* 0x001ea80000300a00 */
[----:B------:R-:W2:Y:S04]  /*5ea50*/  LDL.LU.64 R12, [R1+0x6480] ;  /* 0x00648000010c7983 */ /* 0x000ea80000300a00 */
[----:B------:R0:W-:Y:S02]  /*5ea60*/  STL.64 [R1+0x63a0], R26 ;  /* 0x0063a01a01007387 */ /* 0x0001e40000100a00 */
[----:B0-----:R-:W-:-:S02]  /*5ea70*/  IMAD.MOV.U32 R26, RZ, RZ, R23 ;  /* 0x000000ffff1a7224 */ /* 0x001fc400078e0017 */
[----:B------:R-:W2:Y:S01]  /*5ea80*/  LDL.LU R23, [R1+0x6478] ;  /* 0x0064780001177983 */ /* 0x000ea20000300800 */
[----:B------:R-:W-:-:S03]  /*5ea90*/  IMAD.MOV.U32 R27, RZ, RZ, R11 ;  /* 0x000000ffff1b7224 */ /* 0x000fc600078e000b */
[----:B------:R0:W-:Y:S04]  /*5eaa0*/  STL.64 [R1+0x6398], R24 ;  /* 0x0063981801007387 */ /* 0x0001e80000100a00 */
[----:B------:R-:W-:Y:S01]  /*5eab0*/  STL.64 [R1+0x63d0], R26 ;  /* 0x0063d01a01007387 */ /* 0x000fe20000100a00 */
[----:B0-----:R-:W-:Y:S02]  /*5eac0*/  IMAD.MOV.U32 R24, RZ, RZ, R7 ;  /* 0x000000ffff187224 */ /* 0x001fe400078e0007 */
[----:B------:R-:W-:-:S05]  /*5ead0*/  IMAD.MOV.U32 R25, RZ, RZ, R6 ;  /* 0x000000ffff197224 */ /* 0x000fca00078e0006 */
        /* <DEDUP_REMOVED lines=9> */
[----:B0-----:R-:W2:Y:S04]  /*5eb70*/  LDL.LU.64 R14, [R1+0x6470] ;  /* 0x00647000010e7983 */ /* 0x001ea80000300a00 */
[----:B------:R-:W4:Y:S01]  /*5eb80*/  LDL.LU.64 R12, [R1+0x6468] ;  /* 0x00646800010c7983 */ /* 0x000f220000300a00 */
[----:B---3--:R-:W-:-:S15]  /*5eb90*/  HMMA.16816.F32 R24, R16, R20, R24 ;  /* 0x000000141018723c */ /* 0x008fde0000001818 */
[----:B------:R-:W-:-:S08]  /*5eba0*/  NOP ;  /* 0x0000000000007918 */ /* 0x000fd00000000000 */
[----:B------:R0:W-:Y:S04]  /*5ebb0*/  STL.64 [R1+0xe0], R24 ;  /* 0x0000e01801007387 */ /* 0x0001e80000100a00 */
[----:B------:R1:W-:Y:S04]  /*5ebc0*/  STL.64 [R1+0xe8], R26 ;  /* 0x0000e81a01007387 */ /* 0x0003e80000100a00 */
[----:B0-----:R-:W3:Y:S04]  /*5ebd0*/  LDL.LU R24, [R1+0x550] ;  /* 0x0005500001187983 */ /* 0x001ee80000300800 */
[----:B------:R-:W3:Y:S04]  /*5ebe0*/  LDL.LU R25, [R1+0x554] ;  /* 0x0005540001197983 */ /* 0x000ee80000300800 */
[----:B-1----:R-:W5:Y:S04]  /*5ebf0*/  LDL.LU R26, [R1+0x558] ;  /* 0x00055800011a7983 */ /* 0x002f680000300800 */
[----:B------:R-:W5:Y:S04]  /*5ec00*/  LDL.LU R27, [R1+0x55c] ;  /* 0x00055c00011b7983 */ /* 0x000f680000300800 */
[----:B-----5:R0:W-:Y:S04]  /*5ec10*/  STL.64 [R1+0x63e0], R26 ;  /* 0x0063e01a01007387 */ /* 0x0201e80000100a00 */
[----:B---3--:R1:W-:Y:S01]  /*5ec20*/  STL.64 [R1+0x63d8], R24 ;  /* 0x0063d81801007387 */ /* 0x0083e20000100a00 */
[----:B0-----:R-:W-:-:S02]  /*5ec30*/  IMAD.MOV.U32 R26, RZ, RZ, R5 ;  /* 0x000000ffff1a7224 */ /* 0x001fc400078e0005 */
[----:B------:R-:W-:Y:S02]  /*5ec40*/  IMAD.MOV.U32 R27, RZ, RZ, R4 ;  /* 0x000000ffff1b7224 */ /* 0x000fe400078e0004 */
[----:B-1----:R-:W-:Y:S02]  /*5ec50*/  IMAD.MOV.U32 R24, RZ, RZ, R10 ;  /* 0x000000ffff187224 */ /* 0x002fe400078e000a */
[----:B------:R-:W-:Y:S01]  /*5ec60*/  IMAD.MOV.U32 R25, RZ, RZ, R9 ;  /* 0x000000ffff197224 */ /* 0x000fe200078e0009 */
[----:B------:R-:W-:Y:S04]  /*5ec70*/  STL.64 [R1+0x6410], R26 ;  /* 0x0064101a01007387 */ /* 0x000fe80000100a00 */
[----:B------:R-:W-:Y:S04]  /*5ec80*/  STL.64 [R1+0x6408], R24 ;  /* 0x0064081801007387 */ /* 0x000fe80000100a00 */
[----:B------:R-:W-:Y:S04]  /*5ec90*/  STL.64 [R1+0x6380], R22 ;  /* 0x0063801601007387 */ /* 0x000fe80000100a00 */
[----:B------:R0:W-:Y:S04]  /*5eca0*/  STL.64 [R1+0x6378], R20 ;  /* 0x0063781401007387 */ /* 0x0001e80000100a00 */
[----:B0-----:R-:W3:Y:S04]  /*5ecb0*/  LDL.LU R20, [R1+0x570] ;  /* 0x0005700001147983 */ /* 0x001ee80000300800 */
[----:B------:R-:W3:Y:S04]  /*5ecc0*/  LDL.LU R21, [R1+0x574] ;  /* 0x0005740001157983 */ /* 0x000ee80000300800 */
[----:B------:R-:W5:Y:S04]  /*5ecd0*/  LDL.LU R22, [R1+0x578] ;  /* 0x0005780001167983 */ /* 0x000f680000300800 */
[----:B------:R-:W5:Y:S04]  /*5ece0*/  LDL.LU R23, [R1+0x57c] ;  /* 0x00057c0001177983 */ /* 0x000f680000300800 */
[----:B------:R-:W2:Y:S04]  /*5ecf0*/  LDL.LU R24, [R1+0x530] ;  /* 0x0005300001187983 */ /* 0x000ea80000300800 */
[----:B------:R-:W2:Y:S04]  /*5ed00*/  LDL.LU R25, [R1+0x534] ;  /* 0x0005340001197983 */ /* 0x000ea80000300800 */
[----:B------:R-:W4:Y:S04]  /*5ed10*/  LDL.LU R26, [R1+0x538] ;  /* 0x00053800011a7983 */ /* 0x000f280000300800 */
[----:B------:R-:W4:Y:S04]  /*5ed20*/  LDL.LU R27, [R1+0x53c] ;  /* 0x00053c00011b7983 */ /* 0x000f280000300800 */
[----:B------:R-:W3:Y:S04]  /*5ed30*/  LDL.LU R10, [R1+0x116c] ;  /* 0x00116c00010a7983 */ /* 0x000ee80000300800 */
[----:B------:R-:W5:Y:S04]  /*5ed40*/  LDL.LU R4, [R1+0x1168] ;  /* 0x0011680001047983 */ /* 0x000f680000300800 */
[----:B------:R-:W3:Y:S04]  /*5ed50*/  LDL.LU R11, [R1+0x1174] ;  /* 0x00117400010b7983 */ /* 0x000ee80000300800 */
[----:B------:R-:W5:Y:S04]  /*5ed60*/  LDL.LU R5, [R1+0x1170] ;  /* 0x0011700001057983 */ /* 0x000f680000300800 */
[----:B------:R-:W2:Y:S04]  /*5ed70*/  LDL.LU R9, [R1+0x117c] ;  /* 0x00117c0001097983 */ /* 0x000ea80000300800 */
        /* <DEDUP_REMOVED lines=12> */
[----:B------:R-:W3:Y:S04]  /*5ee40*/  LDL.LU R6, [R1+0x1178] ;  /* 0x0011780001067983 */ /* 0x000ee80000300800 */
[----:B------:R-:W3:Y:S04]  /*5ee50*/  LDL.LU R7, [R1+0x1180] ;  /* 0x0011800001077983 */ /* 0x000ee80000300800 */
[----:B----4-:R-:W-:Y:S04]  /*5ee60*/  STL.64 [R1+0x6420], R26 ;  /* 0x0064201a01007387 */ /* 0x010fe80000100a00 */
        /* <DEDUP_REMOVED lines=13> */
[----:B0-----:R-:W5:Y:S04]  /*5ef40*/  LDL.LU R20, [R1+0x540] ;  /* 0x0005400001147983 */ /* 0x001f680000300800 */
[----:B------:R-:W5:Y:S04]  /*5ef50*/  LDL.LU R21, [R1+0x544] ;  /* 0x0005440001157983 */ /* 0x000f680000300800 */
[----:B------:R-:W3:Y:S04]  /*5ef60*/  LDL.LU R22, [R1+0x548] ;  /* 0x0005480001167983 */ /* 0x000ee80000300800 */
[----:B------:R-:W3:Y:S01]  /*5ef70*/  LDL.LU R23, [R1+0x54c] ;  /* 0x00054c0001177983 */ /* 0x000ee20000300800 */
[C---:B--2---:R-:W-:Y:S03]  /*5ef80*/  HMMA.16816.F32 R8, R16.reuse, R14, R8 ;  /* 0x0000000e1008723c */ /* 0x044fe60000001808 */
[----:B---3--:R-:W-:Y:S04]  /*5ef90*/  STL.64 [R1+0x6400], R22 ;  /* 0x0064001601007387 */ /* 0x008fe80000100a00 */
[----:B-----5:R0:W-:Y:S04]  /*5efa0*/  STL.64 [R1+0x63f8], R20 ;  /* 0x0063f81401007387 */ /* 0x0201e80000100a00 */
        /* <DEDUP_REMOVED lines=20> */
[----:B---3--:R-:W-:-:S03]  /*5f0f0*/  IMAD R4, R4, 0x100, R10 ;  /* 0x0000010004047824 */ /* 0x008fc600078e020a */
[----:B------:R-:W4:Y:S01]  /*5f100*/  LDL.LU R10, [R1+0x6444] ;  /* 0x00644400010a7983 */ /* 0x000f220000300800 */
[----:B------:R-:W-:-:S03]  /*5f110*/  IMAD R5, R5, 0x100, R11 ;  /* 0x0000010005057824 */ /* 0x000fc600078e020b */
[----:B------:R-:W4:Y:S01]  /*5f120*/  LDL.LU R11, [R1+0x6440] ;  /* 0x00644000010b7983 */ /* 0x000f220000300800 */
[----:B-----5:R-:W-:Y:S01]  /*5f130*/  IMAD R6, R6, 0x100, R9 ;  /* 0x0000010006067824 */ /* 0x020fe200078e0209 */
[----:B----4-:R-:W-:-:S15]  /*5f140*/  HMMA.16816.F32 R24, R16, R10, R24 ;  /* 0x0000000a1018723c */ /* 0x010fde0000001818 */
[----:B------:R-:W-:-:S08]  /*5f150*/  NOP ;  /* 0x0000000000007918 */ /* 0x000fd00000000000 */
[----:B------:R-:W-:Y:S04]  /*5f160*/  STL.64 [R1+0xb0], R24 ;  /* 0x0000b01801007387 */ /* 0x000fe80000100a00 */
[----:B------:R0:W-:Y:S04]  /*5f170*/  STL.64 [R1+0xb8], R26 ;  /* 0x0000b81a01007387 */ /* 0x0001e80000100a00 */
[----:B0-----:R-:W3:Y:S04]  /*5f180*/  LDL.LU.64 R26, [R1+0x6438] ;  /* 0x00643800011a7983 */ /* 0x001ee80000300a00 */
[----:B------:R-:W3:Y:S04]  /*5f190*/  LDL.LU.64 R24, [R1+0x6430] ;  /* 0x0064300001187983 */ /* 0x000ee80000300a00 */
[----:B------:R0:W-:Y:S04]  /*5f1a0*/  STL [R1+0x6334], R11 ;  /* 0x0063340b01007387 */ /* 0x0001e80000100800 */
[----:B0-----:R-:W4:Y:S04]  /*5f1b0*/  LDL.LU R11, [R1+0x1184] ;  /* 0x00118400010b7983 */ /* 0x001f280000300800 */
[----:B------:R-:W3:Y:S02]  /*5f1c0*/  LDL.LU R9, [R1+0x6428] ;  /* 0x0064280001097983 */ /* 0x000ee40000300800 */
[----:B---3--:R-:W-:-:S15]  /*5f1d0*/  HMMA.16816.F32 R24, R16, R8, R24 ;  /* 0x000000081018723c */ /* 0x008fde0000001818 */
        /* <DEDUP_REMOVED lines=10> */
[----:B------:R-:W2:Y:S01]  /*5f280*/  LDL.LU.64 R24, [R1+0x6408] ;  /* 0x0064080001187983 */ /* 0x000ea20000300a00 */
[----:B----4-:R-:W-:Y:S01]  /*5f290*/  IMAD R7, R7, 0x100, R11 ;  /* 0x0000010007077824 */ /* 0x010fe200078e020b */
[----:B------:R-:W-:-:S02]  /*5f2a0*/  F2FP.F16.E5M2.UNPACK_B R4, R4 ;  /* 0x00000004ff04723e */ /* 0x000fc400020004ff */
[----:B------:R-:W-:Y:S01]  /*5f2b0*/  F2FP.F16.E5M2.UNPACK_B R5, R5 ;  /* 0x00000005ff05723e */ /* 0x000fe200020004ff */
[----:B--2---:R-:W-:Y:S01]  /*5f2c0*/  HMMA.16816.F32 R16, R16, R24, R20 ;  /* 0x000000181010723c */ /* 0x004fe20000001814 */
[----:B------:R-:W3:Y:S04]  /*5f2d0*/  LDL.LU.64 R22, [R1+0x6400] ;  /* 0x0064000001167983 */ /* 0x000ee80000300a00 */
[----:B------:R-:W3:Y:S01]  /*5f2e0*/  LDL.LU.64 R20, [R1+0x63f8] ;  /* 0x0063f80001147983 */ /* 0x000ee20000300a00 */
[----:B------:R-:W-:Y:S02]  /*5f2f0*/  F2FP.F16.E5M2.UNPACK_B R6, R6 ;  /* 0x00000006ff06723e */ /* 0x000fe400020004ff */
[----:B------:R-:W-:-:S15]  /*5f300*/  F2FP.F16.E5M2.UNPACK_B R7, R7 ;  /* 0x00000007ff07723e */ /* 0x000fde00020004ff */
[----:B------:R-:W-:Y:S04]  /*5f310*/  STL.64 [R1+0xa0], R16 ;  /* 0x0000a01001007387 */ /* 0x000fe80000100a00 */
[----:B------:R0:W-:Y:S04]  /*5f320*/  STL.64 [R1+0xa8], R18 ;  /* 0x0000a81201007387 */ /* 0x0001e80000100a00 */
[----:B0-----:R-:W2:Y:S04]  /*5f330*/  LDL R18, [R1+0x18] ;  /* 0x0000180001127983 */ /* 0x001ea80000100800 */
[----:B------:R-:W2:Y:S01]  /*5f340*/  LDL R19, [R1+0x1c] ;  /* 0x00001c0001137983 */ /* 0x000ea20000100800 */
[----:B---3--:R-:W-:Y:S03]  /*5f350*/  HMMA.16816.F32 R24, R4, R26, R20 ;  /* 0x0000001a0418723c */ /* 0x008fe60000001814 */
[----:B------:R-:W3:Y:S04]  /*5f360*/  LDL.LU.64 R22, [R1+0x63f0] ;  /* 0x0063f00001167983 */ /* 0x000ee80000300a00 */
[----:B------:R-:W3:-:S15]  /*5f370*/  LDL.LU.64 R20, [R1+0x63e8] ;  /* 0x0063e80001147983 */ /* 0x000ede0000300a00 */
[----:B------:R-:W-:-:S01]  /*5f380*/  NOP ;  /* 0x0000000000007918 */ /* 0x000fc20000000000 */
[----:B------:R-:W-:Y:S04]  /*5f390*/  STL.64 [R1+0x90], R24 ;  /* 0x0000901801007387 */ /* 0x000fe80000100a00 */
[----:B------:R0:W-:Y:S04]  /*5f3a0*/  STL.64 [R1+0x98], R26 ;  /* 0x0000981a01007387 */ /* 0x0001e80000100a00 */
[----:B0-----:R-:W2:Y:S04]  /*5f3b0*/  LDL.LU.64 R26, [R1+0x63e0] ;  /* 0x0063e000011a7983 */ /* 0x001ea80000300a00 */
[----:B------:R-:W2:Y:S02]  /*5f3c0*/  LDL.LU.64 R24, [R1+0x63d8] ;  /* 0x0063d80001187983 */ /* 0x000ea40000300a00 */
[----:B--2---:R-:W-:Y:S02]  /*5f3d0*/  HMMA.16816.F32 R16, R4, R18, R24 ;  /* 0x000000120410723c */ /* 0x004fe40000001818 */
[----:B------:R-:W3:Y:S04]  /*5f3e0*/  LDL.LU.64 R26, [R1+0x63d0] ;  /* 0x0063d000011a7983 */ /* 0x000ee80000300a00 */
[----:B------:R-:W2:-:S15]  /*5f3f0*/  LDL.LU.64 R24, [R1+0x63c8] ;  /* 0x0063c80001187983 */ /* 0x000e9e0000300a00 */
[----:B------:R-:W-:-:S02]  /*5f400*/  NOP ;  /* 0x0000000000007918 */ /* 0x000fc40000000000 */
[----:B------:R-:W-:Y:S04]  /*5f410*/  STL.64 [R1+0x80], R16 ;  /* 0x0000801001007387 */ /* 0x000fe80000100a00 */
[----:B------:R0:W-:Y:S04]  /*5f420*/  STL.64 [R1+0x88], R18 ;  /* 0x0000881201007387 */ /* 0x0001e80000100a00 */
[----:B0-----:R-:W4:Y:S04]  /*5f430*/  LDL.LU R18, [R1+0x1198] ;  /* 0x0011980001127983 */ /* 0x001f280000300800 */
[----:B------:R-:W5:Y:S01]  /*5f440*/  LDL.LU R19, [R1+0x11a0] ;  /* 0x0011a00001137983 */ /* 0x000f620000300800 */
[----:B--2---:R-:W-:-:S15]  /*5f450*/  HMMA.16816.F32 R12, R4, R24, R12 ;  /* 0x00000018040c723c */ /* 0x004fde000000180c */
[----:B------:R-:W-:-:S08]  /*5f460*/  NOP ;  /* 0x0000000000007918 */ /* 0x000fd00000000000 */
[----:B------:R-:W-:Y:S04]  /*5f470*/  STL.64 [R1+0x70], R12 ;  /* 0x0000700c01007387 */ /* 0x000fe80000100a00 */
[----:B------:R3:W-:Y:S02]  /*5f480*/  STL.64 [R1+0x78], R14 ;  /* 0x0000780e01007387 */ /* 0x0007e40000100a00 */
[----:B---3--:R-:W-:Y:S02]  /*5f490*/  HMMA.16816.F32 R12, R4, R26, R20 ;  /* 0x0000001a040c723c */ /* 0x008fe40000001814 */
[----:B------:R-:W2:-:S15]  /*5f4a0*/  LDL.LU R20, [R1+0x5b0] ;  /* 0x0005b00001147983 */ /* 0x000e9e0000300800 */
[----:B------:R-:W-:-:S06]  /*5f4b0*/  NOP ;  /* 0x0000000000007918 */ /* 0x000fcc0000000000 */
[----:B------:R-:W-:Y:S04]  /*5f4c0*/  STL.64 [R1+0x60], R12 ;  /* 0x0000600c01007387 */ /* 0x000fe80000100a00 */
[----:B------:R-:W-:Y:S04]  /*5f4d0*/  STL.64 [R1+0x68], R14 ;  /* 0x0000680e01007387 */ /* 0x000fe80000100a00 */
[----:B------:R-:W2:Y:S04]  /*5f4e0*/  LDL.LU R21, [R1+0x5b4] ;  /* 0x0005b40001157983 */ /* 0x000ea80000300800 */
[----:B------:R-:W3:Y:S04]  /*5f4f0*/  LDL.LU R22, [R1+0x5b8] ;  /* 0x0005b80001167983 */ /* 0x000ee80000300800 */
[----:B------:R-:W3:Y:S04]  /*5f500*/  LDL.LU R23, [R1+0x5bc] ;  /* 0x0005bc0001177983 */ /* 0x000ee80000300800 */
[----:B------:R-:W4:Y:S04]  /*5f510*/  LDL.LU R24, [R1+0x590] ;  /* 0x0005900001187983 */ /* 0x000f280000300800 */
[----:B------:R-:W4:Y:S04]  /*5f520*/  LDL.LU R25, [R1+0x594] ;  /* 0x0005940001197983 */ /* 0x000f280000300800 */
[----:B------:R-:W5:Y:S04]  /*5f530*/  LDL.LU R26, [R1+0x598] ;  /* 0x00059800011a7983 */ /* 0x000f680000300800 */
[----:B------:R-:W5:Y:S04]  /*5f540*/  LDL.LU R27, [R1+0x59c] ;  /* 0x00059c00011b7983 */ /* 0x000f680000300800 */
[----:B-----5:R0:W-:Y:S04]  /*5f550*/  STL.64 [R1+0x63b0], R26 ;  /* 0x0063b01a01007387 */ /* 0x0201e80000100a00 */
[----:B0-----:R-:W5:Y:S04]  /*5f560*/  LDL R26, [R1] ;  /* 0x00000000011a7983 */ /* 0x001f680000100800 */
[----:B----4-:R-:W-:Y:S04]  /*5f570*/  STL.64 [R1+0x63a8], R24 ;  /* 0x0063a81801007387 */ /* 0x010fe80000100a00 */
        /* <DEDUP_REMOVED lines=8> */
[----:B0-----:R-:W5:Y:S04]  /*5f600*/  LDL.LU R20, [R1+0x580] ;  /* 0x0005800001147983 */ /* 0x001f680000300800 */
[----:B------:R-:W5:Y:S04]  /*5f610*/  LDL.LU R21, [R1+0x584] ;  /* 0x0005840001157983 */ /* 0x000f680000300800 */
[----:B------:R-:W5:Y:S04]  /*5f620*/  LDL.LU R22, [R1+0x588] ;  /* 0x0005880001167983 */ /* 0x000f680000300800 */
[----:B------:R-:W5:Y:S04]  /*5f630*/  LDL.LU R23, [R1+0x58c] ;  /* 0x00058c0001177983 */ /* 0x000f680000300800 */
[----:B------:R-:W2:Y:S04]  /*5f640*/  LDL.LU R12, [R1+0x5d0] ;  /* 0x0005d000010c7983 */ /* 0x000ea80000300800 */
        /* <DEDUP_REMOVED lines=9> */
[----:B------:R-:W3:Y:S01]  /*5f6e0*/  LDL.LU R11, [R1+0x118c] ;  /* 0x00118c00010b7983 */ /* 0x000ee20000300800 */
[----:B------:R-:W-:-:S03]  /*5f6f0*/  IMAD.MOV.U32 R27, RZ, RZ, R0 ;  /* 0x000000ffff1b7224 */ /* 0x000fc600078e0000 */
[----:B---3--:R-:W-:Y:S04]  /*5f700*/  STL.64 [R1+0x6340], R10 ;  /* 0x0063400a01007387 */ /* 0x008fe80000100a00 */
[----:B------:R0:W-:Y:S04]  /*5f710*/  STL.64 [R1+0x6338], R8 ;  /* 0x0063380801007387 */ /* 0x0001e80000100a00 */
[----:B0-----:R-:W3:Y:S04]  /*5f720*/  LDL.LU R8, [R1+0x5f0] ;  /* 0x0005f00001087983 */ /* 0x001ee80000300800 */
[----:B------:R-:W3:Y:S04]  /*5f730*/  LDL.LU R9, [R1+0x5f4] ;  /* 0x0005f40001097983 */ /* 0x000ee80000300800 */
[----:B------:R-:W4:Y:S04]  /*5f740*/  LDL.LU R10, [R1+0x5f8] ;  /* 0x0005f800010a7983 */ /* 0x000f280000300800 */
[----:B------:R-:W4:Y:S01]  /*5f750*/  LDL.LU R11, [R1+0x5fc] ;  /* 0x0005fc00010b7983 */ /* 0x000f220000300800 */
[C---:B-----5:R-:W-:Y:S03]  /*5f760*/  HMMA.16816.F32 R24, R4.reuse, R26, R20 ;  /* 0x0000001a0418723c */ /* 0x060fe60000001814 */
[----:B----4-:R-:W-:Y:S04]  /*5f770*/  STL.64 [R1+0x6350], R10 ;  /* 0x0063500a01007387 */ /* 0x010fe80000100a00 */
[----:B---3--:R0:W-:Y:S04]  /*5f780*/  STL.64 [R1+0x6348], R8 ;  /* 0x0063480801007387 */ /* 0x0081e80000100a00 */
[----:B0-----:R-:W3:Y:S04]  /*5f790*/  LDL.LU R8, [R1+0x5e0] ;  /* 0x0005e00001087983 */ /* 0x001ee80000300800 */
[----:B------:R-:W3:Y:S04]  /*5f7a0*/  LDL.LU R9, [R1+0x5e4] ;  /* 0x0005e40001097983 */ /* 0x000ee80000300800 */
[----:B------:R-:W3:Y:S04]  /*5f7b0*/  LDL.LU R10, [R1+0x5e8] ;  /* 0x0005e800010a7983 */ /* 0x000ee80000300800 */
[----:B------:R-:W3:Y:S04]  /*5f7c0*/  LDL.LU R11, [R1+0x5ec] ;  /* 0x0005ec00010b7983 */ /* 0x000ee80000300800 */
[----:B------:R-:W4:Y:S04]  /*5f7d0*/  LDL.LU R16, [R1+0x1188] ;  /* 0x0011880001107983 */ /* 0x000f280000300800 */
[----:B------:R-:W5:Y:S04]  /*5f7e0*/  LDL.LU R0, [R1+0x1194] ;  /* 0x0011940001007983 */ /* 0x000f680000300800 */
[----:B------:R-:W5:Y:S04]  /*5f7f0*/  LDL.LU R17, [R1+0x1190] ;  /* 0x0011900001117983 */ /* 0x000f680000300800 */
[----:B------:R-:W2:Y:S04]  /*5f800*/  LDL.LU.64 R22, [R1+0x63c0] ;  /* 0x0063c00001167983 */ /* 0x000ea80000300a00 */
[----:B------:R-:W2:Y:S04]  /*5f810*/  LDL.LU.64 R20, [R1+0x63b8] ;  /* 0x0063b80001147983 */ /* 0x000ea80000300a00 */
        /* <DEDUP_REMOVED lines=9> */
[----:B------:R-:W3:Y:S04]  /*5f8b0*/  LDL.LU.64 R24, [R1+0x6398] ;  /* 0x0063980001187983 */ /* 0x000ee80000300a00 */
[----:B------:R0:W-:Y:S04]  /*5f8c0*/  STL.64 [R1+0x62c8], R28 ;  /* 0x0062c81c01007387 */ /* 0x0001e80000100a00 */
[----:B0-----:R-:W5:Y:S04]  /*5f8d0*/  LDL.LU R28, [R1+0x119c] ;  /* 0x00119c00011c7983 */ /* 0x001f680000300800 */
        /* <DEDUP_REMOVED lines=13> */
[----:B------:R-:W-:Y:S04]  /*5f9b0*/  STL.64 [R1+0x62c0], R26 ;  /* 0x0062c01a01007387 */ /* 0x000fe80000100a00 */
[----:B------:R0:W-:Y:S04]  /*5f9c0*/  STL.64 [R1+0x62b8], R24 ;  /* 0x0062b81801007387 */ /* 0x0001e80000100a00 */
[----:B0-----:R-:W5:Y:S04]  /*5f9d0*/  LDL.LU R24, [R1+0x630] ;  /* 0x0006300001187983 */ /* 0x001f680000300800 */
[----:B------:R-:W5:Y:S04]  /*5f9e0*/  LDL.LU R25, [R1+0x634] ;  /* 0x0006340001197983 */ /* 0x000f680000300800 */
[----:B------:R-:W5:Y:S04]  /*5f9f0*/  LDL.LU R26, [R1+0x638] ;  /* 0x00063800011a7983 */ /* 0x000f680000300800 */
        /* <DEDUP_REMOVED lines=30> */
[----:B------:R-:W2:Y:S04]  /*5fbe0*/  LDL.LU.64 R8, [R1+0x6338] ;  /* 0x0063380001087983 */ /* 0x000ea80000300a00 */
[----:B------:R-:W-:Y:S04]  /*5fbf0*/  STL.64 [R1+0x6280], R14 ;  /* 0x0062800e01007387 */ /* 0x000fe80000100a00 */
[----:B------:R0:W-:Y:S04]  /*5fc00*/  STL.64 [R1+0x6278], R12 ;  /* 0x0062780c01007387 */ /* 0x0001e80000100a00 */
[----:B0-----:R-:W3:Y:S04]  /*5fc10*/  LDL.LU R12, [R1+0x600] ;  /* 0x00060000010c7983 */ /* 0x001ee80000300800 */
[----:B------:R-:W3:Y:S04]  /*5fc20*/  LDL.LU R13, [R1+0x604] ;  /* 0x00060400010d7983 */ /* 0x000ee80000300800 */
[----:B------:R-:W3:Y:S04]  /*5fc30*/  LDL.LU R14, [R1+0x608] ;  /* 0x00060800010e7983 */ /* 0x000ee80000300800 */
[----:B------:R-:W3:Y:S01]  /*5fc40*/  LDL.LU R15, [R1+0x60c] ;  /* 0x00060c00010f7983 */ /* 0x000ee20000300800 */
[----:B----4-:R-:W-:-:S03]  /*5fc50*/  IMAD R16, R16, 0x100, R11 ;  /* 0x0000010010107824 */ /* 0x010fc600078e020b */
[----:B------:R-:W3:Y:S01]  /*5fc60*/  LDL.LU R11, [R1+0x6334] ;  /* 0x00633400010b7983 */ /* 0x000ee20000300800 */
[----:B-----5:R-:W-:-:S03]  /*5fc70*/  IMAD R17, R17, 0x100, R0 ;  /* 0x0000010011117824 */ /* 0x020fc600078e0200 */
[----:B------:R-:W4:Y:S04]  /*5fc80*/  LDL.LU R0, [R1+0x6330] ;  /* 0x0063300001007983 */ /* 0x000f280000300800 */
[----:B------:R-:W-:Y:S01]  /*5fc90*/  STL [R1+0x625c], R10 ;  /* 0x00625c0a01007387 */ /* 0x000fe20000100800 */
[----:B------:R-:W-:Y:S02]  /*5fca0*/  IMAD R18, R18, 0x100, R28 ;  /* 0x0000010012127824 */ /* 0x000fe400078e021c */
[----:B------:R-:W-:Y:S01]  /*5fcb0*/  IMAD R19, R19, 0x100, R29 ;  /* 0x0000010013137824 */ /* 0x000fe200078e021d */
[----:B------:R-:W-:Y:S02]  /*5fcc0*/  F2FP.F16.E5M2.UNPACK_B R16, R16 ;  /* 0x00000010ff10723e */ /* 0x000fe400020004ff */
[----:B------:R-:W-:-:S02]  /*5fcd0*/  F2FP.F16.E5M2.UNPACK_B R18, R18 ;  /* 0x00000012ff12723e */ /* 0x000fc400020004ff */
[----:B------:R-:W-:Y:S02]  /*5fce0*/  F2FP.F16.E5M2.UNPACK_B R19, R19 ;  /* 0x00000013ff13723e */ /* 0x000fe400020004ff */
[----:B------:R-:W-:Y:S01]  /*5fcf0*/  F2FP.F16.E5M2.UNPACK_B R17, R17 ;  /* 0x00000011ff11723e */ /* 0x000fe200020004ff */
[----:B---3--:R-:W-:Y:S06]  /*5fd00*/  HMMA.16816.F32 R12, R4, R10, R12 ;  /* 0x0000000a040c723c */ /* 0x008fec000000180c */
[----:B------:R-:W-:-:S15]  /*5fd10*/  STL [R1+0x6258], R11 ;  /* 0x0062580b01007387 */ /* 0x000fde0000100800 */
[----:B------:R-:W-:-:S02]  /*5fd20*/  NOP ;  /* 0x0000000000007918 */ /* 0x000fc40000000000 */
[----:B------:R-:W-:Y:S04]  /*5fd30*/  STL.64 [R1+0x3a0], R12 ;  /* 0x0003a00c01007387 */ /* 0x000fe80000100a00 */
[----:B------:R0:W-:Y:S04]  /*5fd40*/  STL.64 [R1+0x3a8], R14 ;  /* 0x0003a80e01007387 */ /* 0x0001e80000100a00 */
[----:B--2---:R-:W-:Y:S04]  /*5fd50*/  STL [R1+0x6260], R8 ;  /* 0x0062600801007387 */ /* 0x004fe80000100800 */
[----:B------:R1:W-:Y:S01]  /*5fd60*/  STL [R1+0x6240], R9 ;  /* 0x0062400901007387 */ /* 0x0003e20000100800 */
[C---:B0-----:R-:W-:Y:S06]  /*5fd70*/  HMMA.16816.F32 R12, R4.reuse, R8, R20 ;  /* 0x00000008040c723c */ /* 0x041fec0000001814 */
[----:B-1----:R-:W-:-:S15]  /*5fd80*/  HMMA.16816.F32 R8, R4, R2, R24 ;  /* 0x000000020408723c */ /* 0x002fde0000001818 */
[----:B------:R-:W-:-:S02]  /*5fd90*/  NOP ;  /* 0x0000000000007918 */ /* 0x000fc40000000000 */
[----:B------:R0:W-:Y:S04]  /*5fda0*/  STL.64 [R1+0x3c0], R12 ;  /* 0x0003c00c01007387 */ /* 0x0001e80000100a00 */
[----:B------:R1:W-:Y:S04]  /*5fdb0*/  STL.64 [R1+0x3c8], R14 ;  /* 0x0003c80e01007387 */ /* 0x0003e80000100a00 */
[----:B------:R-:W-:Y:S04]  /*5fdc0*/  STL.64 [R1+0x6328], R18 ;  /* 0x0063281201007387 */ /* 0x000fe80000100a00 */
[----:B------:R-:W-:Y:S04]  /*5fdd0*/  STL.64 [R1+0x6320], R16 ;  /* 0x0063201001007387 */ /* 0x000fe80000100a00 */
[----:B0-----:R-:W2:Y:S04]  /*5fde0*/  LDL.LU R12, [R1+0x7b0] ;  /* 0x0007b000010c7983 */ /* 0x001ea80000300800 */
[----:B------:R-:W-:Y:S04]  /*5fdf0*/  STL.64 [R1+0x3e0], R8 ;  /* 0x0003e00801007387 */ /* 0x000fe80000100a00 */
[----:B------:R-:W-:Y:S04]  /*5fe00*/  STL.64 [R1+0x3e8], R10 ;  /* 0x0003e80a01007387 */ /* 0x000fe80000100a00 */
[----:B------:R-:W2:Y:S04]  /*5fe10*/  LDL.LU R13, [R1+0x7b4] ;  /* 0x0007b400010d7983 */ /* 0x000ea80000300800 */
[----:B-1----:R-:W3:Y:S04]  /*5fe20*/  LDL.LU R14, [R1+0x7b8] ;  /* 0x0007b800010e7983 */ /* 0x002ee80000300800 */
[----:B------:R-:W3:Y:S04]  /*5fe30*/  LDL.LU R15, [R1+0x7bc] ;  /* 0x0007bc00010f7983 */ /* 0x000ee80000300800 */
[----:B------:R-:W5:Y:S04]  /*5fe40*/  LDL.LU R20, [R1+0x770] ;  /* 0x0007700001147983 */ /* 0x000f680000300800 */
[----:B------:R-:W5:Y:S04]  /*5fe50*/  LDL.LU R21, [R1+0x774] ;  /* 0x0007740001157983 */ /* 0x000f680000300800 */
[----:B------:R-:W4:Y:S04]  /*5fe60*/  LDL.LU R22, [R1+0x778] ;  /* 0x0007780001167983 */ /* 0x000f280000300800 */
[----:B------:R-:W4:Y:S04]  /*5fe70*/  LDL.LU R23, [R1+0x77c] ;  /* 0x00077c0001177983 */ /* 0x000f280000300800 */
        /* <DEDUP_REMOVED lines=8> */
[----:B--2---:R0:W-:Y:S04]  /*5ff00*/  STL.64 [R1+0x62e0], R24 ;  /* 0x0062e01801007387 */ /* 0x0041e80000100a00 */
[----:B0-----:R-:W2:Y:S04]  /*5ff10*/  LDL.LU.64 R24, [R1+0x8] ;  /* 0x0000080001187983 */ /* 0x001ea80000300a00 */
[----:B--2---:R0:W-:Y:S04]  /*5ff20*/  STL.64 [R1+0x62f8], R24 ;  /* 0x0062f81801007387 */ /* 0x0041e80000100a00 */
[----:B------:R-:W2:Y:S04]  /*5ff30*/  LDL.LU R26, [R1+0x6d8] ;  /* 0x0006d800011a7983 */ /* 0x000ea80000300800 */
[----:B------:R-:W2:Y:S04]  /*5ff40*/  LDL.LU R27, [R1+0x6dc] ;  /* 0x0006dc00011b7983 */ /* 0x000ea80000300800 */
[----:B------:R-:W3:Y:S04]  /*5ff50*/  LDL.LU R16, [R1+0x620] ;  /* 0x0006200001107983 */ /* 0x000ee80000300800 */
[----:B------:R-:W3:Y:S04]  /*5ff60*/  LDL.LU R17, [R1+0x624] ;  /* 0x0006240001117983 */ /* 0x000ee80000300800 */
[----:B------:R-:W3:Y:S04]  /*5ff70*/  LDL.LU R18, [R1+0x628] ;  /* 0x0006280001127983 */ /* 0x000ee80000300800 */
[----:B------:R-:W3:Y:S04]  /*5ff80*/  LDL.LU R19, [R1+0x62c] ;  /* 0x00062c0001137983 */ /* 0x000ee80000300800 */
[----:B------:R-:W3:Y:S04]  /*5ff90*/  LDL.64 R8, [R1+0x20] ;  /* 0x0000200001087983 */ /* 0x000ee80000100a00 */
[----:B0-----:R-:W5:Y:S04]  /*5ffa0*/  LDL.LU.64 R24, [R1+0x18] ;  /* 0x0000180001187983 */ /* 0x001f680000300a00 */
[----:B--2---:R-:W-:Y:S04]  /*5ffb0*/  STL.64 [R1+0x6318], R26 ;  /* 0x0063181a01007387 */ /* 0x004fe80000100a00 */
[----:B-----5:R-:W-:Y:S04]  /*5ffc0*/  STL.64 [R1+0x6310], R24 ;  /* 0x0063101801007387 */ /* 0x020fe80000100a00 */
[----:B------:R-:W2:Y:S04]  /*5ffd0*/  LDL.LU.64 R28, [R1] ;  /* 0x00000000011c7983 */ /* 0x000ea80000300a00 */
[----:B----4-:R-:W-:Y:S04]  /*5ffe0*/  STL.64 [R1+0x62b0], R22 ;  /* 0x0062b01601007387 */ /* 0x010fe80000100a00 */
[----:B------:R0:W-:Y:S04]  /*5fff0*/  STL.64 [R1+0x62a8], R20 ;  /* 0x0062a81401007387 */ /* 0x0001e80000100a00 */
[----:B0-----:R-:W4:Y:S04]  /*60000*/  LDL.LU R20, [R1+0x760] ;  /* 0x0007600001147983 */ /* 0x001f280000300800 */
[----:B------:R-:W4:Y:S04]  /*60010*/  LDL.LU R21, [R1+0x764] ;  /* 0x0007640001157983 */ /* 0x000f280000300800 */
[----:B------:R-:W5:Y:S04]  /*60020*/  LDL.LU R22, [R1+0x768] ;  /* 0x0007680001167983 */ /* 0x000f680000300800 */
[----:B------:R-:W5:Y:S04]  /*60030*/  LDL.LU R23, [R1+0x76c] ;  /* 0x00076c0001177983 */ /* 0x000f680000300800 */
[----:B------:R-:W2:Y:S04]  /*60040*/  LDL.LU R24, [R1+0x640] ;  /* 0x0006400001187983 */ /* 0x000ea80000300800 */
[----:B------:R-:W2:Y:S04]  /*60050*/  LDL.LU R25, [R1+0x644] ;  /* 0x0006440001197983 */ /* 0x000ea80000300800 */
[----:B------:R-:W2:Y:S04]  /*60060*/  LDL.LU R26, [R1+0x648] ;  /* 0x00064800011a7983 */ /* 0x000ea80000300800 */
[----:B------:R-:W2:Y:S04]  /*60070*/  LDL.LU R27, [R1+0x64c] ;  /* 0x00064c00011b7983 */ /* 0x000ea80000300800 */
[----:B-----5:R-:W-:Y:S04]  /*60080*/  STL.64 [R1+0x62f0], R22 ;  /* 0x0062f01601007387 */ /* 0x020fe80000100a00 */
[----:B----4-:R0:W-:Y:S04]  /*60090*/  STL.64 [R1+0x62e8], R20 ;  /* 0x0062e81401007387 */ /* 0x0101e80000100a00 */
[----:B0-----:R-:W4:Y:S04]  /*600a0*/  LDL.LU R20, [R1+0x670] ;  /* 0x0006700001147983 */ /* 0x001f280000300800 */
[----:B------:R-:W4:Y:S04]  /*600b0*/  LDL.LU R21, [R1+0x674] ;  /* 0x0006740001157983 */ /* 0x000f280000300800 */
[----:B------:R-:W5:Y:S04]  /*600c0*/  LDL.LU R22, [R1+0x678] ;  /* 0x0006780001167983 */ /* 0x000f680000300800 */
[----:B------:R-:W5:Y:S01]  /*600d0*/  LDL.LU R23, [R1+0x67c] ;  /* 0x00067c0001177983 */ /* 0x000f620000300800 */
[----:B---3--:R-:W-:Y:S03]  /*600e0*/  HMMA.16816.F32 R4, R4, R8, R16 ;  /* 0x000000080404723c */ /* 0x008fe60000001810 */
[----:B-----5:R-:W-:Y:S04]  /*600f0*/  STL.64 [R1+0x6308], R22 ;  /* 0x0063081601007387 */ /* 0x020fe80000100a00 */
[----:B----4-:R0:W-:Y:S04]  /*60100*/  STL.64 [R1+0x6300], R20 ;  /* 0x0063001401007387 */ /* 0x0101e80000100a00 */
        /* <DEDUP_REMOVED lines=8> */
[----:B------:R-:W4:Y:S04]  /*60190*/  LDL.LU R14, [R1+0x798] ;  /* 0x00079800010e7983 */ /* 0x000f280000300800 */
[----:B------:R-:W4:Y:S04]  /*601a0*/  LDL.LU R15, [R1+0x79c] ;  /* 0x00079c00010f7983 */ /* 0x000f280000300800 */
[----:B------:R-:W-:Y:S04]  /*601b0*/  STL [R1+0x6268], R2 ;  /* 0x0062680201007387 */ /* 0x000fe80000100800 */
[----:B------:R0:W-:Y:S04]  /*601c0*/  STL [R1+0x6264], R3 ;  /* 0x0062640301007387 */ /* 0x0001e80000100800 */
[----:B0-----:R-:W5:Y:S04]  /*601d0*/  LDL.LU.64 R2, [R1+0x10] ;  /* 0x0000100001027983 */ /* 0x001f680000300a00 */
[----:B------:R-:W2:Y:S04]  /*601e0*/  LDL.LU.64 R18, [R1+0x6328] ;  /* 0x0063280001127983 */ /* 0x000ea80000300a00 */
[----:B------:R-:W2:Y:S04]  /*601f0*/  LDL.LU.64 R16, [R1+0x6320] ;  /* 0x0063200001107983 */ /* 0x000ea80000300a00 */
[----:B------:R-:W-:Y:S04]  /*60200*/  STL.64 [R1+0x3d0], R4 ;  /* 0x0003d00401007387 */ /* 0x000fe80000100a00 */
[----:B------:R0:W-:Y:S04]  /*60210*/  STL.64 [R1+0x3d8], R6 ;  /* 0x0003d80601007387 */ /* 0x0001e80000100a00 */
[----:B0-----:R-:W2:Y:S01]  /*60220*/  LDL.LU.64 R6, [R1+0x30] ;  /* 0x0000300001067983 */ /* 0x001ea20000300a00 */
[----:B------:R-:W-:-:S03]  /*60230*/  IMAD.MOV.U32 R10, RZ, RZ, R8 ;  /* 0x000000ffff0a7224 */ /* 0x000fc600078e0008 */
[----:B------:R0:W-:Y:S04]  /*60240*/  STL [R1+0x6270], R9 ;  /* 0x0062700901007387 */ /* 0x0001e80000100800 */
[----:B------:R1:W-:Y:S04]  /*60250*/  STL [R1+0x626c], R10 ;  /* 0x00626c0a01007387 */ /* 0x0003e80000100800 */
[----:B------:R-:W5:Y:S04]  /*60260*/  LDL.LU R8, [R1+0x660] ;  /* 0x0006600001087983 */ /* 0x000f680000300800 */
[----:B0-----:R-:W5:Y:S04]  /*60270*/  LDL.LU R9, [R1+0x664] ;  /* 0x0006640001097983 */ /* 0x001f680000300800 */
[----:B-1----:R-:W5:Y:S04]  /*60280*/  LDL.LU R10, [R1+0x668] ;  /* 0x00066800010a7983 */ /* 0x002f680000300800 */
[----:B------:R-:W5:Y:S01]  /*60290*/  LDL.LU R11, [R1+0x66c] ;  /* 0x00066c00010b7983 */ /* 0x000f620000300800 */
[----:B--2---:R-:W-:-:S15]  /*602a0*/  HMMA.16816.F32 R24, R16, R6, R24 ;  /* 0x000000061018723c */ /* 0x004fde0000001818 */
[----:B------:R-:W-:-:S08]  /*602b0*/  NOP ;  /* 0x0000000000007918 */ /* 0x000fd00000000000 */
[----:B------:R-:W-:Y:S04]  /*602c0*/  STL.64 [R1+0x400], R24 ;  /* 0x0004001801007387 */ /* 0x000fe80000100a00 */
[----:B------:R0:W-:Y:S04]  /*602d0*/  STL.64 [R1+0x408], R26 ;  /* 0x0004081a01007387 */ /* 0x0001e80000100a00 */
[----:B0-----:R-:W2:Y:S04]  /*602e0*/  LDL.LU.64 R26, [R1+0x6318] ;  /* 0x00631800011a7983 */ /* 0x001ea80000300a00 */
[----:B------:R-:W3:Y:S01]  /*602f0*/  LDL.LU.64 R24, [R1+0x6310] ;  /* 0x0063100001187983 */ /* 0x000ee20000300a00 */
[----:B------:R-:W-:-:S02]  /*60300*/  IMAD.MOV.U32 R5, RZ, RZ, R6 ;  /* 0x000000ffff057224 */ /* 0x000fc400078e0006 */
[----:B------:R-:W-:Y:S01]  /*60310*/  IMAD.MOV.U32 R4, RZ, RZ, R7 ;  /* 0x000000ffff047224 */ /* 0x000fe200078e0007 */
[----:B---3--:R-:W-:Y:S06]  /*60320*/  HMMA.16816.F32 R20, R16, R24, R20 ;  /* 0x000000181014723c */ /* 0x008fec0000001814 */
[----:B------:R-:W-:Y:S02]  /*60330*/  IMAD.MOV.U32 R7, RZ, RZ, R24 ;  /* 0x000000ffff077224 */ /* 0x000fe400078e0018 */
[----:B------:R-:W-:-:S15]  /*60340*/  IMAD.MOV.U32 R6, RZ, RZ, R25 ;  /* 0x000000ffff067224 */ /* 0x000fde00078e0019 */
[----:B------:R-:W-:Y:S04]  /*60350*/  STL.64 [R1+0x430], R20 ;  /* 0x0004301401007387 */ /* 0x000fe80000100a00 */
[----:B------:R0:W-:Y:S04]  /*60360*/  STL.64 [R1+0x438], R22 ;  /* 0x0004381601007387 */ /* 0x0001e80000100a00 */
[----:B0-----:R-:W3:Y:S04]  /*60370*/  LDL.LU.64 R22, [R1+0x6308] ;  /* 0x0063080001167983 */ /* 0x001ee80000300a00 */
[----:B------:R-:W3:Y:S04]  /*60380*/  LDL.LU.64 R20, [R1+0x6300] ;  /* 0x0063000001147983 */ /* 0x000ee80000300a00 */
[----:B------:R-:W3:Y:S01]  /*60390*/  LDL.LU.64 R24, [R1+0x62f8] ;  /* 0x0062f80001187983 */ /* 0x000ee20000300a00 */
[----:B-----5:R-:W-:-:S15]  /*603a0*/  HMMA.16816.F32 R8, R16, R2, R8 ;  /* 0x000000021008723c */ /* 0x020fde0000001808 */
[----:B------:R-:W-:-:S08]  /*603b0*/  NOP ;  /* 0x0000000000007918 */ /* 0x000fd00000000000 */
[----:B------:R0:W-:Y:S04]  /*603c0*/  STL.64 [R1+0x450], R8 ;  /* 0x0004500801007387 */ /* 0x0001e80000100a00 */
[----:B------:R1:W-:Y:S01]  /*603d0*/  STL.64 [R1+0x458], R10 ;  /* 0x0004580a01007387 */ /* 0x0003e20000100a00 */
[----:B0-----:R-:W-:Y:S02]  /*603e0*/  IMAD.MOV.U32 R8, RZ, RZ, R2 ;  /* 0x000000ffff087224 */ /* 0x001fe400078e0002 */
[----:B-1----:R-:W-:Y:S01]  /*603f0*/  IMAD.MOV.U32 R11, RZ, RZ, R3 ;  /* 0x000000ffff0b7224 */ /* 0x002fe200078e0003 */
[----:B---3--:R-:W-:Y:S06]  /*60400*/  HMMA.16816.F32 R20, R16, R24, R20 ;  /* 0x000000181014723c */ /* 0x008fec0000001814 */
[----:B------:R-:W-:-:S02]  /*60410*/  IMAD.MOV.U32 R2, RZ, RZ, R24 ;  /* 0x000000ffff027224 */ /* 0x000fc400078e0018 */
[----:B------:R-:W-:-:S15]  /*60420*/  IMAD.MOV.U32 R3, RZ, RZ, R25 ;  /* 0x000000ffff037224 */ /* 0x000fde00078e0019 */
[----:B------:R-:W-:Y:S04]  /*60430*/  STL.64 [R1+0x460], R20 ;  /* 0x0004601401007387 */ /* 0x000fe80000100a00 */
[----:B------:R0:W-:Y:S04]  /*60440*/  STL.64 [R1+0x468], R22 ;  /* 0x0004681601007387 */ /* 0x0001e80000100a00 */
[----:B0-----:R-:W3:Y:S04]  /*60450*/  LDL.LU.64 R22, [R1+0x62f0] ;  /* 0x0062f00001167983 */ /* 0x001ee80000300a00 */
[----:B------:R-:W3:Y:S04]  /*60460*/  LDL.LU.64 R20, [R1+0x62e8] ;  /* 0x0062e80001147983 */ /* 0x000ee80000300a00 */
[----:B------:R-:W2:Y:S01]  /*60470*/  LDL.LU.64 R24, [R1+0x62e0] ;  /* 0x0062e00001187983 */ /* 0x000ea20000300a00 */
[----:B------:R-:W-:-:S02]  /*60480*/  IMAD.MOV.U32 R9, RZ, RZ, R28 ;  /* 0x000000ffff097224 */ /* 0x000fc400078e001c */
[----:B------:R-:W-:Y:S01]  /*60490*/  IMAD.MOV.U32 R10, RZ, RZ, R29 ;  /* 0x000000ffff0a7224 */ /* 0x000fe200078e001d */
[----:B--2---:R-:W-:-:S15]  /*604a0*/  HMMA.16816.F32 R24, R16, R28, R24 ;  /* 0x0000001c1018723c */ /* 0x004fde0000001818 */
[----:B------:R-:W-:-:S08]  /*604b0*/  NOP ;  /* 0x0000000000007918 */ /* 0x000fd00000000000 */
[----:B------:R-:W-:Y:S04]  /*604c0*/  STL.64 [R1+0x480], R24 ;  /* 0x0004801801007387 */ /* 0x000fe80000100a00 */
[----:B------:R0:W-:Y:S04]  /*604d0*/  STL.64 [R1+0x488], R26 ;  /* 0x0004881a01007387 */ /* 0x0001e80000100a00 */
[----:B0-----:R-:W2:Y:S04]  /*604e0*/  LDL.LU.64 R26, [R1+0x62d8] ;  /* 0x0062d800011a7983 */ /* 0x001ea80000300a00 */
[----:B------:R-:W2:Y:S04]  /*604f0*/  LDL.LU.64 R24, [R1+0x62d0] ;  /* 0x0062d00001187983 */ /* 0x000ea80000300a00 */
[----:B------:R-:W2:Y:S02]  /*60500*/  LDL.LU.64 R28, [R1+0x62c8] ;  /* 0x0062c800011c7983 */ /* 0x000ea40000300a00 */
[----:B--2---:R-:W-:-:S15]  /*60510*/  HMMA.16816.F32 R24, R16, R28, R24 ;  /* 0x0000001c1018723c */ /* 0x004fde0000001818 */
[----:B------:R-:W-:-:S08]  /*60520*/  NOP ;  /* 0x0000000000007918 */ /* 0x000fd00000000000 */
[----:B------:R-:W-:Y:S04]  /*60530*/  STL.64 [R1+0x4a0], R24 ;  /* 0x0004a01801007387 */ /* 0x000fe80000100a00 */
[----:B------:R0:W-:Y:S04]  /*60540*/  STL.64 [R1+0x4a8], R26 ;  /* 0x0004a81a01007387 */ /* 0x0001e80000100a00 */
[----:B0-----:R-:W3:Y:S04]  /*60550*/  LDL.LU.64 R26, [R1+0x62c0] ;  /* 0x0062c000011a7983 */ /* 0x001ee80000300a00 */
[----:B------:R-:W2:Y:S01]  /*60560*/  LDL.LU.64 R24, [R1+0x62b8] ;  /* 0x0062b80001187983 */ /* 0x000ea20000300a00 */
        /* <DEDUP_REMOVED lines=29> */
[----:B------:R-:W3:Y:S04]  /*60740*/  LDL.LU.64 R12, [R1+0x6278] ;  /* 0x00627800010c7983 */ /* 0x000ee80000300a00 */
[----:B------:R-:W-:Y:S04]  /*60750*/  STL.64 [R1+0x61a8], R22 ;  /* 0x0061a81601007387 */ /* 0x000fe80000100a00 */
[----:B------:R0:W-:Y:S04]  /*60760*/  STL.64 [R1+0x61a0], R20 ;  /* 0x0061a01401007387 */ /* 0x0001e80000100a00 */
[----:B0-----:R-:W2:Y:S04]  /*60770*/  LDL.LU R20, [R1+0x7c0] ;  /* 0x0007c00001147983 */ /* 0x001ea80000300800 */
[----:B------:R-:W2:Y:S04]  /*60780*/  LDL.LU R21, [R1+0x7c4] ;  /* 0x0007c40001157983 */ /* 0x000ea80000300800 */
[----:B------:R-:W2:Y:S01]  /*60790*/  LDL.LU R22, [R1+0x7c8] ;  /* 0x0007c80001167983 */ /* 0x000ea20000300800 */
[----:B------:R-:W-:-:S07]  /*607a0*/  IMAD.MOV.U32 R23, RZ, RZ, R0 ;  /* 0x000000ffff177224 */ /* 0x000fce00078e0000 */
[----:B--2---:R-:W-:-:S15]  /*607b0*/  HMMA.16816.F32 R20, R16, R14, R20 ;  /* 0x0000000e1014723c */ /* 0x004fde0000001814 */
[----:B------:R-:W-:-:S08]  /*607c0*/  NOP ;  /* 0x0000000000007918 */ /* 0x000fd00000000000 */
[----:B------:R-:W-:Y:S01]  /*607d0*/  STL.64 [R1+0x530], R20 ;  /* 0x0005301401007387 */ /* 0x000fe20000100a00 */
[----:B------:R-:W-:-:S03]  /*607e0*/  IMAD.MOV.U32 R0, RZ, RZ, R23 ;  /* 0x000000ffff007224 */ /* 0x000fc600078e0017 */
[----:B------:R3:W-:Y:S02]  /*607f0*/  STL [R1+0x538], R22 ;  /* 0x0005381601007387 */ /* 0x0007e40000100800 */
[----:B---3--:R-:W-:Y:S02]  /*60800*/  HMMA.16816.F32 R20, R16, R12, R24 ;  /* 0x0000000c1014723c */ /* 0x008fe40000001818 */
[----:B------:R-:W-:Y:S05]  /*60810*/  STL [R1+0x5b38], R0 ;  /* 0x005b380001007387 */ /* 0x000fea0000100800 */
[----:B------:R-:W-:Y:S02]  /*60820*/  IMAD.MOV.U32 R26, RZ, RZ, R9 ;  /* 0x000000ffff1a7224 */ /* 0x000fe400078e0009 */
[----:B------:R-:W-:Y:S01]  /*60830*/  IMAD.MOV.U32 R27, RZ, RZ, R10 ;  /* 0x000000ffff1b7224 */ /* 0x000fe200078e000a */
[----:B------:R-:W2:-:S13]  /*60840*/  LDL.LU R9, [R1+0x6270] ;  /* 0x0062700001097983 */ /* 0x000e9a0000300800 */
[----:B------:R0:W-:Y:S04]  /*60850*/  STL.64 [R1+0x540], R20 ;  /* 0x0005401401007387 */ /* 0x0001e80000100a00 */
[----:B------:R1:W-:Y:S04]  /*60860*/  STL.64 [R1+0x548], R22 ;  /* 0x0005481601007387 */ /* 0x0003e80000100a00 */
[----:B------:R-:W3:Y:S04]  /*60870*/  LDL.LU R10, [R1+0x626c] ;  /* 0x00626c00010a7983 */ /* 0x000ee80000300800 */
[----:B------:R-:W-:Y:S04]  /*60880*/  STL.64 [R1+0x61b0], R26 ;  /* 0x0061b01a01007387 */ /* 0x000fe80000100a00 */
[----:B0-----:R-:W4:Y:S04]  /*60890*/  LDL.LU R20, [R1+0x8a0] ;  /* 0x0008a00001147983 */ /* 0x001f280000300800 */
[----:B------:R-:W4:Y:S04]  /*608a0*/  LDL.LU R21, [R1+0x8a4] ;  /* 0x0008a40001157983 */ /* 0x000f280000300800 */
[----:B-1----:R-:W5:Y:S04]  /*608b0*/  LDL.LU R22, [R1+0x8a8] ;  /* 0x0008a80001167983 */ /* 0x002f680000300800 */
[----:B------:R-:W5:Y:S01]  /*608c0*/  LDL.LU R23, [R1+0x8ac] ;  /* 0x0008ac0001177983 */ /* 0x000f620000300800 */
[----:B------:R-:W-:-:S02]  /*608d0*/  IMAD.MOV.U32 R24, RZ, RZ, R2 ;  /* 0x000000ffff187224 */ /* 0x000fc400078e0002 */
[----:B------:R-:W-:Y:S01]  /*608e0*/  IMAD.MOV.U32 R25, RZ, RZ, R3 ;  /* 0x000000ffff197224 */ /* 0x000fe200078e0003 */
[----:B-----5:R-:W-:Y:S04]  /*608f0*/  STL.64 [R1+0x61c0], R22 ;  /* 0x0061c01601007387 */ /* 0x020fe80000100a00 */
[----:B----4-:R0:W-:Y:S04]  /*60900*/  STL.64 [R1+0x61b8], R20 ;  /* 0x0061b81401007387 */ /* 0x0101e80000100a00 */
[----:B------:R-:W4:Y:S04]  /*60910*/  LDL.LU R2, [R1+0x6268] ;  /* 0x0062680001027983 */ /* 0x000f280000300800 */
[----:B------:R-:W4:Y:S04]  /*60920*/  LDL.LU R3, [R1+0x6264] ;  /* 0x0062640001037983 */ /* 0x000f280000300800 */
[----:B------:R-:W-:Y:S04]  /*60930*/  STL.64 [R1+0x61c8], R24 ;  /* 0x0061c81801007387 */ /* 0x000fe80000100a00 */
[----:B0-----:R-:W5:Y:S04]  /*60940*/  LDL.LU R20, [R1+0x8b0] ;  /* 0x0008b00001147983 */ /* 0x001f680000300800 */
[----:B------:R-:W5:Y:S04]  /*60950*/  LDL.LU R21, [R1+0x8b4] ;  /* 0x0008b40001157983 */ /* 0x000f680000300800 */
[----:B------:R-:W2:Y:S04]  /*60960*/  LDL.LU R22, [R1+0x8b8] ;  /* 0x0008b80001167983 */ /* 0x000ea80000300800 */
[----:B------:R-:W2:Y:S01]  /*60970*/  LDL.LU R23, [R1+0x8bc] ;  /* 0x0008bc0001177983 */ /* 0x000ea20000300800 */
[----:B------:R-:W-:-:S02]  /*60980*/  IMAD.MOV.U32 R26, RZ, RZ, R8 ;  /* 0x000000ffff1a7224 */ /* 0x000fc400078e0008 */
[----:B------:R-:W-:Y:S01]  /*60990*/  IMAD.MOV.U32 R27, RZ, RZ, R11 ;  /* 0x000000ffff1b7224 */ /* 0x000fe200078e000b */
[----:B--2---:R-:W-:Y:S04]  /*609a0*/  STL.64 [R1+0x61d8], R22 ;  /* 0x0061d81601007387 */ /* 0x004fe80000100a00 */
[----:B-----5:R0:W-:Y:S04]  /*609b0*/  STL.64 [R1+0x61d0], R20 ;  /* 0x0061d01401007387 */ /* 0x0201e80000100a00 */
[----:B------:R-:W2:Y:S04]  /*609c0*/  LDL.LU R8, [R1+0x6260] ;  /* 0x0062600001087983 */ /* 0x000ea80000300800 */
[----:B------:R1:W-:Y:S04]  /*609d0*/  STL.64 [R1+0x61e0], R26 ;  /* 0x0061e01a01007387 */ /* 0x0003e80000100a00 */
[----:B0-----:R-:W5:Y:S04]  /*609e0*/  LDL.LU R20, [R1+0x8c0] ;  /* 0x0008c00001147983 */ /* 0x001f680000300800 */
[----:B------:R-:W5:Y:S04]  /*609f0*/  LDL.LU R21, [R1+0x8c4] ;  /* 0x0008c40001157983 */ /* 0x000f680000300800 */
[----:B------:R-:W3:Y:S04]  /*60a00*/  LDL.LU R22, [R1+0x8c8] ;  /* 0x0008c80001167983 */ /* 0x000ee80000300800 */
[----:B------:R-:W3:Y:S01]  /*60a10*/  LDL.LU R23, [R1+0x8cc] ;  /* 0x0008cc0001177983 */ /* 0x000ee20000300800 */
[----:B------:R-:W-:-:S02]  /*60a20*/  IMAD.MOV.U32 R24, RZ, RZ, R7 ;  /* 0x000000ffff187224 */ /* 0x000fc400078e0007 */
[----:B------:R-:W-:Y:S02]  /*60a30*/  IMAD.MOV.U32 R25, RZ, RZ, R6 ;  /* 0x000000ffff197224 */ /* 0x000fe400078e0006 */
[----:B-1----:R-:W-:Y:S02]  /*60a40*/  IMAD.MOV.U32 R26, RZ, RZ, R5 ;  /* 0x000000ffff1a7224 */ /* 0x002fe400078e0005 */
[----:B------:R-:W-:Y:S01]  /*60a50*/  IMAD.MOV.U32 R27, RZ, RZ, R4 ;  /* 0x000000ffff1b7224 */ /* 0x000fe200078e0004 */
[----:B---3--:R-:W-:Y:S04]  /*60a60*/  STL.64 [R1+0x61f0], R22 ;  /* 0x0061f01601007387 */ /* 0x008fe80000100a00 */
[----:B-----5:R0:W-:Y:S04]  /*60a70*/  STL.64 [R1+0x61e8], R20 ;  /* 0x0061e81401007387 */ /* 0x0201e80000100a00 */
[----:B------:R1:W-:Y:S04]  /*60a80*/  STL.64 [R1+0x61f8], R24 ;  /* 0x0061f81801007387 */ /* 0x0003e80000100a00 */
[----:B0-----:R-:W3:Y:S04]  /*60a90*/  LDL.LU R20, [R1+0x8d0] ;  /* 0x0008d00001147983 */ /* 0x001ee80000300800 */
[----:B------:R-:W3:Y:S01]  /*60aa0*/  LDL.LU R21, [R1+0x8d4] ;  /* 0x0008d40001157983 */ /* 0x000ee20000300800 */
[----:B-1----:R-:W-:-:S03]  /*60ab0*/  IMAD.MOV.U32 R25, RZ, RZ, R9 ;  /* 0x000000ffff197224 */ /* 0x002fc600078e0009 */
[----:B------:R-:W5:Y:S01]  /*60ac0*/  LDL.LU R22, [R1+0x8d8] ;  /* 0x0008d80001167983 */ /* 0x000f620000300800 */
[----:B------:R-:W-:-:S03]  /*60ad0*/  IMAD.MOV.U32 R24, RZ, RZ, R10 ;  /* 0x000000ffff187224 */ /* 0x000fc600078e000a */
[----:B------:R-:W5:Y:S04]  /*60ae0*/  LDL.LU R23, [R1+0x8dc] ;  /* 0x0008dc0001177983 */ /* 0x000f680000300800 */
[----:B------:R-:W4:Y:S04]  /*60af0*/  LDL.LU R9, [R1+0x11bc] ;  /* 0x0011bc0001097983 */ /* 0x000f280000300800 */
[----:B------:R-:W4:Y:S04]  /*60b00*/  LDL.LU R6, [R1+0x11b8] ;  /* 0x0011b80001067983 */ /* 0x000f280000300800 */
[----:B------:R-:W2:Y:S04]  /*60b10*/  LDL.LU R0, [R1+0x11c4] ;  /* 0x0011c40001007983 */ /* 0x000ea80000300800 */
[----:B------:R-:W2:Y:S04]  /*60b20*/  LDL.LU R7, [R1+0x11c0] ;  /* 0x0011c00001077983 */ /* 0x000ea80000300800 */
[----:B------:R-:W-:Y:S04]  /*60b30*/  STL.64 [R1+0x6228], R26 ;  /* 0x0062281a01007387 */ /* 0x000fe80000100a00 */
[----:B------:R0:W-:Y:S04]  /*60b40*/  STL.64 [R1+0x6220], R24 ;  /* 0x0062201801007387 */ /* 0x0001e80000100a00 */
[----:B0-----:R-:W3:Y:S04]  /*60b50*/  LDL.LU R24, [R1+0x900] ;  /* 0x0009000001187983 */ /* 0x001ee80000300800 */
[----:B------:R-:W3:Y:S04]  /*60b60*/  LDL.LU R25, [R1+0x904] ;  /* 0x0009040001197983 */ /* 0x000ee80000300800 */
[----:B------:R-:W5:Y:S04]  /*60b70*/  LDL.LU R26, [R1+0x908] ;  /* 0x00090800011a7983 */ /* 0x000f680000300800 */
[----:B------:R-:W5:Y:S04]  /*60b80*/  LDL.LU R27, [R1+0x90c] ;  /* 0x00090c00011b7983 */ /* 0x000f680000300800 */
[----:B------:R-:W4:Y:S04]  /*60b90*/  LDL.LU R10, [R1+0x11ac] ;  /* 0x0011ac00010a7983 */ /* 0x000f280000300800 */
[----:B------:R-:W4:Y:S04]  /*60ba0*/  LDL.LU R4, [R1+0x11a8] ;  /* 0x0011a80001047983 */ /* 0x000f280000300800 */
[----:B------:R-:W2:Y:S04]  /*60bb0*/  LDL.LU R11, [R1+0x11b4] ;  /* 0x0011b400010b7983 */ /* 0x000ea80000300800 */
[----:B------:R-:W2:Y:S04]  /*60bc0*/  LDL.LU R5, [R1+0x11b0] ;  /* 0x0011b00001057983 */ /* 0x000ea80000300800 */
[----:B-----5:R-:W-:Y:S04]  /*60bd0*/  STL.64 [R1+0x6238], R26 ;  /* 0x0062381a01007387 */ /* 0x020fe80000100a00 */
[----:B---3--:R0:W-:Y:S04]  /*60be0*/  STL.64 [R1+0x6230], R24 ;  /* 0x0062301801007387 */ /* 0x0081e80000100a00 */
[----:B0-----:R-:W3:Y:S04]  /*60bf0*/  LDL.LU R24, [R1+0x7f0] ;  /* 0x0007f00001187983 */ /* 0x001ee80000300800 */
[----:B------:R-:W3:Y:S04]  /*60c00*/  LDL.LU R25, [R1+0x7f4] ;  /* 0x0007f40001197983 */ /* 0x000ee80000300800 */
[----:B------:R-:W5:Y:S04]  /*60c10*/  LDL.LU R26, [R1+0x7f8] ;  /* 0x0007f800011a7983 */ /* 0x000f680000300800 */
[----:B------:R-:W5:Y:S04]  /*60c20*/  LDL.LU R27, [R1+0x7fc] ;  /* 0x0007fc00011b7983 */ /* 0x000f680000300800 */
[----:B-----5:R-:W-:Y:S04]  /*60c30*/  STL.64 [R1+0x6250], R26 ;  /* 0x0062501a01007387 */ /* 0x020fe80000100a00 */
[----:B---3--:R0:W-:Y:S04]  /*60c40*/  STL.64 [R1+0x6248], R24 ;  /* 0x0062481801007387 */ /* 0x0081e80000100a00 */
[----:B0-----:R-:W3:Y:S04]  /*60c50*/  LDL.LU R24, [R1+0x7e0] ;  /* 0x0007e00001187983 */ /* 0x001ee80000300800 */
[----:B------:R-:W3:Y:S04]  /*60c60*/  LDL.LU R25, [R1+0x7e4] ;  /* 0x0007e40001197983 */ /* 0x000ee80000300800 */
[----:B------:R-:W3:Y:S04]  /*60c70*/  LDL.LU R26, [R1+0x7e8] ;  /* 0x0007e800011a7983 */ /* 0x000ee80000300800 */
[----:B------:R-:W3:Y:S04]  /*60c80*/  LDL.LU R27, [R1+0x7ec] ;  /* 0x0007ec00011b7983 */ /* 0x000ee80000300800 */
[----:B------:R-:W-:Y:S04]  /*60c90*/  STL.64 [R1+0x6208], R22 ;  /* 0x0062081601007387 */ /* 0x000fe80000100a00 */
[----:B------:R0:W-:Y:S04]  /*60ca0*/  STL.64 [R1+0x6200], R20 ;  /* 0x0062001401007387 */ /* 0x0001e80000100a00 */
[----:B0-----:R-:W5:Y:S04]  /*60cb0*/  LDL.LU R20, [R1+0x8e0] ;  /* 0x0008e00001147983 */ /* 0x001f680000300800 */
[----:B------:R-:W5:Y:S04]  /*60cc0*/  LDL.LU R21, [R1+0x8e4] ;  /* 0x0008e40001157983 */ /* 0x000f680000300800 */
[----:B------:R-:W3:Y:S04]  /*60cd0*/  LDL.LU R22, [R1+0x8e8] ;  /* 0x0008e80001167983 */ /* 0x000ee80000300800 */
[----:B------:R-:W3:Y:S01]  /*60ce0*/  LDL.LU R23, [R1+0x8ec] ;  /* 0x0008ec0001177983 */ /* 0x000ee20000300800 */
[----:B----4-:R-:W-:-:S02]  /*60cf0*/  IMAD R4, R4, 0x100, R10 ;  /* 0x0000010004047824 */ /* 0x010fc400078e020a */
[----:B--2---:R-:W-:Y:S01]  /*60d00*/  IMAD R5, R5, 0x100, R11 ;  /* 0x0000010005057824 */ /* 0x004fe200078e020b */
        /* <DEDUP_REMOVED lines=8> */
[----:B0-----:R-:W3:Y:S04]  /*60d90*/  LDL.LU R12, [R1+0x870] ;  /* 0x00087000010c7983 */ /* 0x001ee80000300800 */
[----:B------:R-:W3:Y:S04]  /*60da0*/  LDL.LU R13, [R1+0x874] ;  /* 0x00087400010d7983 */ /* 0x000ee80000300800 */
[----:B------:R-:W3:Y:S04]  /*60db0*/  LDL.LU R14, [R1+0x878] ;  /* 0x00087800010e7983 */ /* 0x000ee80000300800 */
[----:B------:R-:W3:Y:S04]  /*60dc0*/  LDL.LU R15, [R1+0x87c] ;  /* 0x00087c00010f7983 */ /* 0x000ee80000300800 */
[----:B------:R-:W4:Y:S04]  /*60dd0*/  LDL.LU R10, [R1+0x625c] ;  /* 0x00625c00010a7983 */ /* 0x000f280000300800 */
[----:B------:R-:W4:Y:S01]  /*60de0*/  LDL.LU R11, [R1+0x6258] ;  /* 0x00625800010b7983 */ /* 0x000f220000300800 */
[----:B------:R-:W-:Y:S01]  /*60df0*/  IMAD R6, R6, 0x100, R9 ;  /* 0x0000010006067824 */ /* 0x000fe200078e0209 */
[----:B----4-:R-:W-:-:S15]  /*60e00*/  HMMA.16816.F32 R24, R16, R10, R24 ;  /* 0x0000000a1018723c */ /* 0x010fde0000001818 */
[----:B------:R-:W-:-:S08]  /*60e10*/  NOP ;  /* 0x0000000000007918 */ /* 0x000fd00000000000 */
[----:B------:R-:W-:Y:S04]  /*60e20*/  STL.64 [R1+0x550], R24 ;  /* 0x0005501801007387 */ /* 0x000fe80000100a00 */
[----:B------:R0:W-:Y:S04]  /*60e30*/  STL.64 [R1+0x558], R26 ;  /* 0x0005581a01007387 */ /* 0x0001e80000100a00 */
[----:B0-----:R-:W4:Y:S04]  /*60e40*/  LDL.LU.64 R26, [R1+0x6250] ;  /* 0x00625000011a7983 */ /* 0x001f280000300a00 */
[----:B------:R-:W4:Y:S04]  /*60e50*/  LDL.LU.64 R24, [R1+0x6248] ;  /* 0x0062480001187983 */ /* 0x000f280000300a00 */
[----:B------:R-:W4:Y:S02]  /*60e60*/  LDL.LU R9, [R1+0x6240] ;  /* 0x0062400001097983 */ /* 0x000f240000300800 */
[----:B----4-:R-:W-:-:S15]  /*60e70*/  HMMA.16816.F32 R24, R16, R8, R24 ;  /* 0x000000081018723c */ /* 0x010fde0000001818 */
[----:B------:R-:W-:-:S08]  /*60e80*/  NOP ;  /* 0x0000000000007918 */ /* 0x000fd00000000000 */
[----:B------:R-:W-:Y:S04]  /*60e90*/  STL.64 [R1+0x560], R24 ;  /* 0x0005601801007387 */ /* 0x000fe80000100a00 */
[----:B------:R0:W-:Y:S04]  /*60ea0*/  STL.64 [R1+0x568], R26 ;  /* 0x0005681a01007387 */ /* 0x0001e80000100a00 */
[----:B0-----:R-:W4:Y:S04]  /*60eb0*/  LDL.LU.64 R26, [R1+0x6238] ;  /* 0x00623800011a7983 */ /* 0x001f280000300a00 */
[----:B------:R-:W4:Y:S04]  /*60ec0*/  LDL.LU.64 R24, [R1+0x6230] ;  /* 0x0062300001187983 */ /* 0x000f280000300a00 */
[----:B------:R-:W-:Y:S04]  /*60ed0*/  STL.64 [R1+0x6158], R10 ;  /* 0x0061580a01007387 */ /* 0x000fe80000100a00 */
[----:B------:R0:W-:Y:S04]  /*60ee0*/  STL.64 [R1+0x6150], R8 ;  /* 0x0061500801007387 */ /* 0x0001e80000100a00 */
[----:B0-----:R-:W5:Y:S04]  /*60ef0*/  LDL.LU R8, [R1+0x880] ;  /* 0x0008800001087983 */ /* 0x001f680000300800 */
[----:B------:R-:W5:Y:S04]  /*60f00*/  LDL.LU R9, [R1+0x884] ;  /* 0x0008840001097983 */ /* 0x000f680000300800 */
[----:B------:R-:W5:Y:S04]  /*60f10*/  LDL.LU R10, [R1+0x888] ;  /* 0x00088800010a7983 */ /* 0x000f680000300800 */
[----:B------:R-:W5:Y:S01]  /*60f20*/  LDL.LU R11, [R1+0x88c] ;  /* 0x00088c00010b7983 */ /* 0x000f620000300800 */
[----:B----4-:R-:W-:-:S15]  /*60f30*/  HMMA.16816.F32 R24, R16, R2, R24 ;  /* 0x000000021018723c */ /* 0x010fde0000001818 */
[----:B------:R-:W-:-:S08]  /*60f40*/  NOP ;  /* 0x0000000000007918 */ /* 0x000fd00000000000 */
[----:B------:R-:W-:Y:S04]  /*60f50*/  STL.64 [R1+0x650], R24 ;  /* 0x0006501801007387 */ /* 0x000fe80000100a00 */
[----:B------:R0:W-:Y:S04]  /*60f60*/  STL.64 [R1+0x658], R26 ;  /* 0x0006581a01007387 */ /* 0x0001e80000100a00 */
[----:B0-----:R-:W4:Y:S04]  /*60f70*/  LDL.LU.64 R26, [R1+0x6228] ;  /* 0x00622800011a7983 */ /* 0x001f280000300a00 */
[----:B------:R-:W2:Y:S04]  /*60f80*/  LDL.LU.64 R24, [R1+0x6220] ;  /* 0x0062200001187983 */ /* 0x000ea80000300a00 */
[----:B------:R-:W-:Y:S01]  /*60f90*/  STL [R1+0x6128], R3 ;  /* 0x0061280301007387 */ /* 0x000fe20000100800 */
[----:B------:R-:W-:Y:S01]  /*60fa0*/  IMAD R7, R7, 0x100, R0 ;  /* 0x0000010007077824 */ /* 0x000fe200078e0200 */
[----:B--2---:R-:W-:Y:S02]  /*60fb0*/  HMMA.16816.F32 R16, R16, R24, R20 ;  /* 0x000000181010723c */ /* 0x004fe40000001814 */
[----:B------:R-:W4:Y:S04]  /*60fc0*/  LDL.LU.64 R22, [R1+0x6218] ;  /* 0x0062180001167983 */ /* 0x000f280000300a00 */
[----:B------:R-:W4:Y:S01]  /*60fd0*/  LDL.LU.64 R20, [R1+0x6210] ;  /* 0x0062100001147983 */ /* 0x000f220000300a00 */
[----:B------:R-:W-:-:S02]  /*60fe0*/  F2FP.F16.E5M2.UNPACK_B R4, R4 ;  /* 0x00000004ff04723e */ /* 0x000fc400020004ff */
[----:B------:R-:W-:Y:S02]  /*60ff0*/  F2FP.F16.E5M2.UNPACK_B R5, R5 ;  /* 0x00000005ff05723e */ /* 0x000fe400020004ff */
[----:B------:R-:W-:Y:S02]  /*61000*/  F2FP.F16.E5M2.UNPACK_B R6, R6 ;  /* 0x00000006ff06723e */ /* 0x000fe400020004ff */
[----:B------:R-:W-:-:S10]  /*61010*/  F2FP.F16.E5M2.UNPACK_B R7, R7 ;  /* 0x00000007ff07723e */ /* 0x000fd400020004ff */
[----:B------:R0:W-:Y:S04]  /*61020*/  STL.64 [R1+0x640], R16 ;  /* 0x0006401001007387 */ /* 0x0001e80000100a00 */
[----:B------:R1:W-:Y:S04]  /*61030*/  STL.64 [R1+0x648], R18 ;  /* 0x0006481201007387 */ /* 0x0003e80000100a00 */
[----:B0-----:R-:W2:Y:S04]  /*61040*/  LDL.LU R16, [R1+0x890] ;  /* 0x0008900001107983 */ /* 0x001ea80000300800 */
[----:B------:R-:W2:Y:S04]  /*61050*/  LDL.LU R17, [R1+0x894] ;  /* 0x0008940001117983 */ /* 0x000ea80000300800 */
[----:B-1----:R-:W2:Y:S04]  /*61060*/  LDL.LU R18, [R1+0x898] ;  /* 0x0008980001127983 */ /* 0x002ea80000300800 */
[----:B------:R-:W2:Y:S01]  /*61070*/  LDL.LU R19, [R1+0x89c] ;  /* 0x00089c0001137983 */ /* 0x000ea20000300800 */
[----:B----4-:R-:W-:Y:S03]  /*61080*/  HMMA.16816.F32 R24, R4, R26, R20 ;  /* 0x0000001a0418723c */ /* 0x010fe60000001814 */
[----:B------:R-:W4:Y:S04]  /*61090*/  LDL.LU.64 R22, [R1+0x6208] ;  /* 0x0062080001167983 */ /* 0x000f280000300a00 */
[----:B------:R-:W4:-:S15]  /*610a0*/  LDL.LU.64 R20, [R1+0x6200] ;  /* 0x0062000001147983 */ /* 0x000f1e0000300a00 */
[----:B------:R-:W-:-:S01]  /*610b0*/  NOP ;  /* 0x0000000000007918 */ /* 0x000fc20000000000 */
[----:B------:R0:W-:Y:S04]  /*610c0*/  STL.64 [R1+0x630], R24 ;  /* 0x0006301801007387 */ /* 0x0001e80000100a00 */
[----:B------:R4:W-:Y:S04]  /*610d0*/  STL.64 [R1+0x638], R26 ;  /* 0x0006381a01007387 */ /* 0x0009e80000100a00 */
[----:B0-----:R-:W4:Y:S02]  /*610e0*/  LDL.LU.64 R24, [R1+0x61f8] ;  /* 0x0061f80001187983 */ /* 0x001f240000300a00 */
[----:B----4-:R-:W-:Y:S02]  /*610f0*/  HMMA.16816.F32 R24, R4, R24, R20 ;  /* 0x000000180418723c */ /* 0x010fe40000001814 */
[----:B------:R-:W4:Y:S04]  /*61100*/  LDL.LU.64 R22, [R1+0x61f0] ;  /* 0x0061f00001167983 */ /* 0x000f280000300a00 */
[----:B------:R-:W4:-:S15]  /*61110*/  LDL.LU.64 R20, [R1+0x61e8] ;  /* 0x0061e80001147983 */ /* 0x000f1e0000300a00 */
[----:B------:R-:W-:-:S02]  /*61120*/  NOP ;  /* 0x0000000000007918 */ /* 0x000fc40000000000 */
[----:B------:R-:W-:Y:S04]  /*61130*/  STL.64 [R1+0x620], R24 ;  /* 0x0006201801007387 */ /* 0x000fe80000100a00 */
[----:B------:R0:W-:Y:S04]  /*61140*/  STL.64 [R1+0x628], R26 ;  /* 0x0006281a01007387 */ /* 0x0001e80000100a00 */
[----:B0-----:R-:W4:Y:S02]  /*61150*/  LDL.LU.64 R26, [R1+0x61e0] ;  /* 0x0061e000011a7983 */ /* 0x001f240000300a00 */
[----:B----4-:R-:W-:Y:S02]  /*61160*/  HMMA.16816.F32 R24, R4, R26, R20 ;  /* 0x0000001a0418723c */ /* 0x010fe40000001814 */
[----:B------:R-:W4:Y:S04]  /*61170*/  LDL.LU.64 R22, [R1+0x61d8] ;  /* 0x0061d80001167983 */ /* 0x000f280000300a00 */
[----:B------:R-:W4:-:S15]  /*61180*/  LDL.LU.64 R20, [R1+0x61d0] ;  /* 0x0061d00001147983 */ /* 0x000f1e0000300a00 */
[----:B------:R-:W-:-:S02]  /*61190*/  NOP ;  /* 0x0000000000007918 */ /* 0x000fc40000000000 */
        /* <DEDUP_REMOVED lines=16> */
[----:B0-----:R-:W5:Y:S04]  /*612a0*/  LDL.LU.64 R26, [R1+0x6198] ;  /* 0x00619800011a7983 */ /* 0x001f680000300a00 */
[----:B------:R-:W3:Y:S01]  /*612b0*/  LDL.LU.64 R24, [R1+0x6190] ;  /* 0x0061900001187983 */ /* 0x000ee20000300a00 */
[----:B--2---:R-:W-:-:S15]  /*612c0*/  HMMA.16816.F32 R16, R4, R28, R16 ;  /* 0x0000001c0410723c */ /* 0x004fde0000001810 */
[----:B------:R-:W-:-:S08]  /*612d0*/  NOP ;  /* 0x0000000000007918 */ /* 0x000fd00000000000 */
[----:B------:R-:W-:Y:S04]  /*612e0*/  STL.64 [R1+0x5e0], R16 ;  /* 0x0005e01001007387 */ /* 0x000fe80000100a00 */
[----:B------:R5:W-:Y:S04]  /*612f0*/  STL.64 [R1+0x5e8], R18 ;  /* 0x0005e81201007387 */ /* 0x000be80000100a00 */
[----:B------:R-:W2:Y:S01]  /*61300*/  LDL R0, [R1+0xafc] ;  /* 0x000afc0001007983 */ /* 0x000ea20000100800 */
[C---:B-----5:R-:W-:Y:S06]  /*61310*/  HMMA.16816.F32 R16, R4.reuse, R26, R8 ;  /* 0x0000001a0410723c */ /* 0x060fec0000001808 */
[----:B---3--:R-:W-:-:S15]  /*61320*/  HMMA.16816.F32 R8, R4, R24, R12 ;  /* 0x000000180408723c */ /* 0x008fde000000180c */
[----:B------:R-:W-:-:S02]  /*61330*/  NOP ;  /* 0x0000000000007918 */ /* 0x000fc40000000000 */
[----:B------:R-:W-:Y:S04]  /*61340*/  STL.64 [R1+0x5d0], R16 ;  /* 0x0005d01001007387 */ /* 0x000fe80000100a00 */
[----:B------:R-:W-:Y:S04]  /*61350*/  STL.64 [R1+0x5d8], R18 ;  /* 0x0005d81201007387 */ /* 0x000fe80000100a00 */
[----:B------:R-:W3:Y:S04]  /*61360*/  LDL R28, [R1+0xb08] ;  /* 0x000b0800011c7983 */ /* 0x000ee80000100800 */
[----:B------:R0:W-:Y:S04]  /*61370*/  STL.64 [R1+0x5c0], R8 ;  /* 0x0005c00801007387 */ /* 0x0001e80000100a00 */
[----:B------:R1:W-:Y:S04]  /*61380*/  STL.64 [R1+0x5c8], R10 ;  /* 0x0005c80a01007387 */ /* 0x0003e80000100a00 */
[----:B------:R-:W5:Y:S04]  /*61390*/  LDL R29, [R1+0xb0c] ;  /* 0x000b0c00011d7983 */ /* 0x000f680000100800 */
[----:B------:R-:W2:Y:S04]  /*613a0*/  LDL.LU R24, [R1+0x950] ;  /* 0x0009500001187983 */ /* 0x000ea80000300800 */
[----:B------:R-:W2:Y:S04]  /*613b0*/  LDL.LU R25, [R1+0x954] ;  /* 0x0009540001197983 */ /* 0x000ea80000300800 */
[----:B------:R-:W3:Y:S04]  /*613c0*/  LDL.LU R26, [R1+0x958] ;  /* 0x00095800011a7983 */ /* 0x000ee80000300800 */
[----:B------:R-:W3:Y:S04]  /*613d0*/  LDL.LU R27, [R1+0x95c] ;  /* 0x00095c00011b7983 */ /* 0x000ee80000300800 */
[----:B0-----:R-:W4:Y:S04]  /*613e0*/  LDL.LU R8, [R1+0x830] ;  /* 0x0008300001087983 */ /* 0x001f280000300800 */
[----:B------:R-:W4:Y:S04]  /*613f0*/  LDL.LU R9, [R1+0x834] ;  /* 0x0008340001097983 */ /* 0x000f280000300800 */
[----:B-1----:R-:W5:Y:S04]  /*61400*/  LDL.LU R10, [R1+0x838] ;  /* 0x00083800010a7983 */ /* 0x002f680000300800 */
[----:B------:R-:W5:Y:S04]  /*61410*/  LDL.LU R11, [R1+0x83c] ;  /* 0x00083c00010b7983 */ /* 0x000f680000300800 */
[----:B-----5:R-:W-:Y:S04]  /*61420*/  STL.64 [R1+0x6168], R10 ;  /* 0x0061680a01007387 */ /* 0x020fe80000100a00 */
[----:B----4-:R0:W-:Y:S04]  /*61430*/  STL.64 [R1+0x6160], R8 ;  /* 0x0061600801007387 */ /* 0x0101e80000100a00 */
        /* <DEDUP_REMOVED lines=24> */
[----:B------:R-:W3:Y:S01]  /*615c0*/  LDL.LU R19, [R1+0x81c] ;  /* 0x00081c0001137983 */ /* 0x000ee20000300800 */
[C---:B----4-:R-:W-:Y:S03]  /*615d0*/  HMMA.16816.F32 R8, R4.reuse, R22, R8 ;  /* 0x000000160408723c */ /* 0x050fe60000001808 */
[----:B---3--:R-:W-:Y:S04]  /*615e0*/  STL.64 [R1+0x6148], R18 ;  /* 0x0061481201007387 */ /* 0x008fe80000100a00 */
[----:B--2---:R0:W-:Y:S04]  /*615f0*/  STL.64 [R1+0x6140], R16 ;  /* 0x0061401001007387 */ /* 0x0041e80000100a00 */
        /* <DEDUP_REMOVED lines=19> */
[----:B0-----:R-:W4:Y:S04]  /*61730*/  LDL.LU.64 R10, [R1+0x6188] ;  /* 0x00618800010a7983 */ /* 0x001f280000300a00 */
[----:B------:R-:W4:Y:S04]  /*61740*/  LDL.LU.64 R8, [R1+0x6180] ;  /* 0x0061800001087983 */ /* 0x000f280000300a00 */
[----:B------:R-:W4:Y:S04]  /*61750*/  LDL.LU.64 R14, [R1+0x6178] ;  /* 0x00617800010e7983 */ /* 0x000f280000300a00 */
[----:B------:R-:W5:Y:S04]  /*61760*/  LDL.LU.64 R12, [R1+0x6170] ;  /* 0x00617000010c7983 */ /* 0x000f680000300a00 */
[----:B------:R0:W-:Y:S04]  /*61770*/  STL.64 [R1+0x5a0], R20 ;  /* 0x0005a01401007387 */ /* 0x0001e80000100a00 */
[----:B------:R1:W-:Y:S04]  /*61780*/  STL.64 [R1+0x5a8], R22 ;  /* 0x0005a81601007387 */ /* 0x0003e80000100a00 */
[----:B0-----:R-:W3:Y:S04]  /*61790*/  LDL.LU R20, [R1+0x930] ;  /* 0x0009300001147983 */ /* 0x001ee80000300800 */
[----:B------:R-:W3:Y:S04]  /*617a0*/  LDL.LU R21, [R1+0x934] ;  /* 0x0009340001157983 */ /* 0x000ee80000300800 */
[----:B-1----:R-:W3:Y:S04]  /*617b0*/  LDL.LU R22, [R1+0x938] ;  /* 0x0009380001167983 */ /* 0x002ee80000300800 */
[----:B------:R-:W3:Y:S01]  /*617c0*/  LDL.LU R23, [R1+0x93c] ;  /* 0x00093c0001177983 */ /* 0x000ee20000300800 */
[----:B----4-:R-:W-:-:S15]  /*617d0*/  HMMA.16816.F32 R8, R4, R14, R8 ;  /* 0x0000000e0408723c */ /* 0x010fde0000001808 */
[----:B------:R-:W-:-:S08]  /*617e0*/  NOP ;  /* 0x0000000000007918 */ /* 0x000fd00000000000 */
[----:B------:R-:W-:Y:S04]  /*617f0*/  STL.64 [R1+0x590], R8 ;  /* 0x0005900801007387 */ /* 0x000fe80000100a00 */
[----:B------:R0:W-:Y:S04]  /*61800*/  STL.64 [R1+0x598], R10 ;  /* 0x0005980a01007387 */ /* 0x0001e80000100a00 */
[----:B0-----:R-:W5:Y:S04]  /*61810*/  LDL.LU.64 R10, [R1+0x6168] ;  /* 0x00616800010a7983 */ /* 0x001f680000300a00 */
[----:B------:R-:W5:Y:S04]  /*61820*/  LDL.LU.64 R8, [R1+0x6160] ;  /* 0x0061600001087983 */ /* 0x000f680000300a00 */
[----:B------:R-:W4:Y:S04]  /*61830*/  LDL R14, [R1+0xaec] ;  /* 0x000aec00010e7983 */ /* 0x000f280000100800 */
[----:B------:R-:W4:Y:S01]  /*61840*/  LDL R15, [R1+0xaf8] ;  /* 0x000af800010f7983 */ /* 0x000f220000100800 */
[----:B-----5:R-:W-:-:S15]  /*61850*/  HMMA.16816.F32 R8, R4, R12, R8 ;  /* 0x0000000c0408723c */ /* 0x020fde0000001808 */
[----:B------:R-:W-:-:S08]  /*61860*/  NOP ;  /* 0x0000000000007918 */ /* 0x000fd00000000000 */
[----:B------:R-:W-:Y:S04]  /*61870*/  STL.64 [R1+0x580], R8 ;  /* 0x0005800801007387 */ /* 0x000fe80000100a00 */
[----:B------:R0:W-:Y:S04]  /*61880*/  STL.64 [R1+0x588], R10 ;  /* 0x0005880a01007387 */ /* 0x0001e80000100a00 */
[----:B0-----:R-:W2:Y:S04]  /*61890*/  LDL.LU.64 R10, [R1+0x6158] ;  /* 0x00615800010a7983 */ /* 0x001ea80000300a00 */
[----:B------:R-:W5:Y:S04]  /*618a0*/  LDL.LU.64 R8, [R1+0x6150] ;  /* 0x0061500001087983 */ /* 0x000f680000300a00 */
[----:B------:R-:W4:Y:S04]  /*618b0*/  LDL.LU R12, [R1+0x20] ;  /* 0x00002000010c7983 */ /* 0x000f280000300800 */
[----:B------:R-:W4:Y:S01]  /*618c0*/  LDL.LU R13, [R1+0x24] ;  /* 0x00002400010d7983 */ /* 0x000f220000300800 */
[----:B--2---:R-:W-:-:S15]  /*618d0*/  HMMA.16816.F32 R16, R4, R10, R16 ;  /* 0x0000000a0410723c */ /* 0x004fde0000001810 */
[----:B------:R-:W-:-:S08]  /*618e0*/  NOP ;  /* 0x0000000000007918 */ /* 0x000fd00000000000 */
[----:B------:R-:W-:Y:S04]  /*618f0*/  STL.64 [R1+0x570], R16 ;  /* 0x0005701001007387 */ /* 0x000fe80000100a00 */
[----:B------:R0:W-:Y:S04]  /*61900*/  STL.64 [R1+0x578], R18 ;  /* 0x0005781201007387 */ /* 0x0001e80000100a00 */
[----:B0-----:R-:W5:Y:S04]  /*61910*/  LDL.LU.64 R18, [R1+0x6148] ;  /* 0x0061480001127983 */ /* 0x001f680000300a00 */
[----:B------:R-:W5:Y:S04]  /*61920*/  LDL.LU.64 R16, [R1+0x6140] ;  /* 0x0061400001107983 */ /* 0x000f680000300a00 */
[----:B------:R-:W2:Y:S04]  /*61930*/  LDL.LU R10, [R1+0x11e4] ;  /* 0x0011e400010a7983 */ /* 0x000ea80000300800 */
[----:B------:R-:W4:Y:S01]  /*61940*/  LDL R11, [R1+0xae8] ;  /* 0x000ae800010b7983 */ /* 0x000f220000100800 */
[----:B-----5:R-:W-:-:S15]  /*61950*/  HMMA.16816.F32 R16, R4, R8, R16 ;  /* 0x000000080410723c */ /* 0x020fde0000001810 */
[----:B------:R-:W-:-:S08]  /*61960*/  NOP ;  /* 0x0000000000007918 */ /* 0x000fd00000000000 */
[----:B------:R-:W-:Y:S04]  /*61970*/  STL.64 [R1+0x30], R16 ;  /* 0x0000301001007387 */ /* 0x000fe80000100a00 */
[----:B------:R0:W-:Y:S04]  /*61980*/  STL.64 [R1+0x38], R18 ;  /* 0x0000381201007387 */ /* 0x0001e80000100a00 */
[----:B0-----:R-:W5:Y:S04]  /*61990*/  LDL.LU.64 R18, [R1+0x6138] ;  /* 0x0061380001127983 */ /* 0x001f680000300a00 */
[----:B------:R-:W3:Y:S04]  /*619a0*/  LDL.LU.64 R16, [R1+0x6130] ;  /* 0x0061300001107983 */ /* 0x000ee80000300a00 */
[----:B------:R-:W2:Y:S04]  /*619b0*/  LDL.LU R8, [R1+0x11d4] ;  /* 0x0011d40001087983 */ /* 0x000ea80000300800 */
[----:B------:R-:W5:Y:S01]  /*619c0*/  LDL.LU R9, [R1+0x11dc] ;  /* 0x0011dc0001097983 */ /* 0x000f620000300800 */
[----:B---3--:R-:W-:-:S03]  /*619d0*/  IMAD R16, R16, 0x100, R3 ;  /* 0x0000010010107824 */ /* 0x008fc600078e0203 */
[----:B------:R-:W3:Y:S02]  /*619e0*/  LDL.LU R3, [R1+0x6128] ;  /* 0x0061280001037983 */ /* 0x000ee40000300800 */
[----:B---3--:R-:W-:-:S15]  /*619f0*/  HMMA.16816.F32 R24, R4, R2, R24 ;  /* 0x000000020418723c */ /* 0x008fde0000001818 */
[----:B------:R-:W-:-:S08]  /*61a00*/  NOP ;  /* 0x0000000000007918 */ /* 0x000fd00000000000 */
[----:B------:R-:W-:Y:S04]  /*61a10*/  STL.64 [R1+0x670], R24 ;  /* 0x0006701801007387 */ /* 0x000fe80000100a00 */
[----:B------:R0:W-:Y:S04]  /*61a20*/  STL.64 [R1+0x678], R26 ;  /* 0x0006781a01007387 */ /* 0x0001e80000100a00 */
[----:B0-----:R-:W3:Y:S04]  /*61a30*/  LDL.LU.64 R26, [R1+0x6120] ;  /* 0x00612000011a7983 */ /* 0x001ee80000300a00 */
[----:B------:R-:W3:Y:S01]  /*61a40*/  LDL.LU.64 R24, [R1+0x6118] ;  /* 0x0061180001187983 */ /* 0x000ee20000300a00 */
[----:B--2---:R-:W-:-:S02]  /*61a50*/  IMAD R17, R17, 0x100, R8 ;  /* 0x0000010011117824 */ /* 0x004fc400078e0208 */
[----:B-----5:R-:W-:Y:S02]  /*61a60*/  IMAD R18, R18, 0x100, R9 ;  /* 0x0000010012127824 */ /* 0x020fe400078e0209 */
[----:B------:R-:W-:Y:S01]  /*61a70*/  IMAD R19, R19, 0x100, R10 ;  /* 0x0000010013137824 */ /* 0x000fe200078e020a */
[----:B----4-:R-:W-:Y:S02]  /*61a80*/  F2FP.F16.E5M2.UNPACK_B R8, R11 ;  /* 0x0000000bff08723e */ /* 0x010fe400020004ff */
[----:B------:R-:W-:Y:S02]  /*61a90*/  F2FP.F16.E5M2.UNPACK_B R16, R16 ;  /* 0x00000010ff10723e */ /* 0x000fe400020004ff */
[----:B------:R-:W-:Y:S02]  /*61aa0*/  F2FP.F16.E5M2.UNPACK_B R17, R17 ;  /* 0x00000011ff11723e */ /* 0x000fe400020004ff */
[----:B------:R-:W-:Y:S02]  /*61ab0*/  F2FP.F16.E5M2.UNPACK_B R18, R18 ;  /* 0x00000012ff12723e */ /* 0x000fe400020004ff */
[----:B------:R-:W-:-:S02]  /*61ac0*/  F2FP.F16.E5M2.UNPACK_B R19, R19 ;  /* 0x00000013ff13723e */ /* 0x000fc400020004ff */
[----:B------:R-:W-:Y:S01]  /*61ad0*/  F2FP.F16.E5M2.UNPACK_B R9, R14 ;  /* 0x0000000eff09723e */ /* 0x000fe200020004ff */
[----:B---3--:R-:W-:Y:S01]  /*61ae0*/  HMMA.16816.F32 R4, R4, R12, R24 ;  /* 0x0000000c0404723c */ /* 0x008fe20000001818 */
[----:B------:R-:W2:Y:S04]  /*61af0*/  LDL.LU.64 R26, [R1+0x6110] ;  /* 0x00611000011a7983 */ /* 0x000ea80000300a00 */
[----:B------:R-:W2:Y:S04]  /*61b00*/  LDL.LU.64 R24, [R1+0x6108] ;  /* 0x0061080001187983 */ /* 0x000ea80000300a00 */
[----:B------:R-:W-:Y:S01]  /*61b10*/  STL [R1+0x28], R8 ;  /* 0x0000280801007387 */ /* 0x000fe20000100800 */
[----:B------:R-:W-:-:S13]  /*61b20*/  F2FP.F16.E5M2.UNPACK_B R2, R15 ;  /* 0x0000000fff02723e */ /* 0x000fda00020004ff */
[----:B------:R-:W-:Y:S04]  /*61b30*/  STL.64 [R1+0x660], R4 ;  /* 0x0006600401007387 */ /* 0x000fe80000100a00 */
[----:B------:R0:W-:Y:S02]  /*61b40*/  STL.64 [R1+0x668], R6 ;  /* 0x0006680601007387 */ /* 0x0001e40000100a00 */
[----:B0-----:R-:W-:Y:S01]  /*61b50*/  HMMA.16816.F32 R4, R16, R8, R20 ;  /* 0x000000081004723c */ /* 0x001fe20000001814 */
[----:B------:R-:W-:-:S05]  /*61b60*/  F2FP.F16.E5M2.UNPACK_B R3, R0 ;  /* 0x00000000ff03723e */ /* 0x000fca00020004ff */
[----:B------:R-:W-:Y:S04]  /*61b70*/  STL [R1+0x2c], R9 ;  /* 0x00002c0901007387 */ /* 0x000fe80000100800 */
[----:B------:R-:W-:Y:S01]  /*61b80*/  STL [R1+0x18], R2 ;  /* 0x0000180201007387 */ /* 0x000fe20000100800 */
[----:B------:R-:W-:-:S12]  /*61b90*/  IMAD.MOV.U32 R0, RZ, RZ, R9 ;  /* 0x000000ffff007224 */ /* 0x000fd800078e0009 */
[----:B------:R-:W-:Y:S04]  /*61ba0*/  STL.64 [R1+0x6d0], R4 ;  /* 0x0006d00401007387 */ /* 0x000fe80000100a00 */
[----:B------:R-:W-:Y:S01]  /*61bb0*/  STL.64 [R1+0x6d8], R6 ;  /* 0x0006d80601007387 */ /* 0x000fe20000100a00 */
[----:B------:R-:W-:-:S03]  /*61bc0*/  F2FP.F16.E5M2.UNPACK_B R8, R28 ;  /* 0x0000001cff08723e */ /* 0x000fc600020004ff */
[----:B------:R0:W-:Y:S04]  /*61bd0*/  STL [R1+0x6048], R0 ;  /* 0x0060480001007387 */ /* 0x0001e80000100800 */
[----:B------:R-:W-:Y:S04]  /*61be0*/  STL [R1+0x1c], R3 ;  /* 0x00001c0301007387 */ /* 0x000fe80000100800 */
[----:B------:R1:W-:Y:S01]  /*61bf0*/  STL [R1+0x10], R8 ;  /* 0x0000100801007387 */ /* 0x0003e20000100800 */
[----:B0-----:R-:W-:-:S03]  /*61c00*/  F2FP.F16.E5M2.UNPACK_B R0, R29 ;  /* 0x0000001dff00723e */ /* 0x001fc600020004ff */
[----:B-1----:R-:W3:Y:S04]  /*61c10*/  LDL.LU R8, [R1+0xa30] ;  /* 0x000a300001087983 */ /* 0x002ee80000300800 */
[----:B------:R-:W-:Y:S01]  /*61c20*/  STL [R1+0x14], R0 ;  /* 0x0000140001007387 */ /* 0x000fe20000100800 */
[----:B--2---:R-:W-:-:S15]  /*61c30*/  HMMA.16816.F32 R4, R16, R2, R24 ;  /* 0x000000021004723c */ /* 0x004fde0000001818 */
[----:B------:R-:W-:-:S08]  /*61c40*/  NOP ;  /* 0x0000000000007918 */ /* 0x000fd00000000000 */
[----:B------:R-:W-:Y:S04]  /*61c50*/  STL.64 [R1+0x740], R4 ;  /* 0x0007400401007387 */ /* 0x000fe80000100a00 */
[----:B------:R-:W-:Y:S04]  /*61c60*/  STL.64 [R1+0x748], R6 ;  /* 0x0007480601007387 */ /* 0x000fe80000100a00 */
        /* <DEDUP_REMOVED lines=8> */
[----:B------:R-:W3:Y:S04]  /*61cf0*/  LDL.LU R11, [R1+0xa0c] ;  /* 0x000a0c00010b7983 */ /* 0x000ee80000300800 */
[----:B------:R-:W4:Y:S04]  /*61d00*/  LDL R24, [R1+0xb58] ;  /* 0x000b580001187983 */ /* 0x000f280000100800 */
[----:B------:R-:W4:Y:S04]  /*61d10*/  LDL R25, [R1+0xb5c] ;  /* 0x000b5c0001197983 */ /* 0x000f280000100800 */
[----:B---3--:R-:W-:Y:S04]  /*61d20*/  STL.64 [R1+0x60b8], R10 ;  /* 0x0060b80a01007387 */ /* 0x008fe80000100a00 */
[----:B--2---:R0:W-:Y:S04]  /*61d30*/  STL.64 [R1+0x60b0], R8 ;  /* 0x0060b00801007387 */ /* 0x0041e80000100a00 */
[----:B0-----:R-:W2:Y:S04]  /*61d40*/  LDL.LU R8, [R1+0x9d0] ;  /* 0x0009d00001087983 */ /* 0x001ea80000300800 */
[----:B------:R-:W2:Y:S04]  /*61d50*/  LDL.LU R9, [R1+0x9d4] ;  /* 0x0009d40001097983 */ /* 0x000ea80000300800 */
[----:B------:R-:W3:Y:S04]  /*61d60*/  LDL.LU R10, [R1+0x9d8] ;  /* 0x0009d800010a7983 */ /* 0x000ee80000300800 */
[----:B------:R-:W3:Y:S04]  /*61d70*/  LDL.LU R11, [R1+0x9dc] ;  /* 0x0009dc00010b7983 */ /* 0x000ee80000300800 */
[----:B------:R-:W5:Y:S04]  /*61d80*/  LDL R28, [R1+0xb38] ;  /* 0x000b3800011c7983 */ /* 0x000f680000100800 */
[----:B------:R-:W5:Y:S04]  /*61d90*/  LDL R29, [R1+0xb3c] ;  /* 0x000b3c00011d7983 */ /* 0x000f680000100800 */
[----:B-----5:R0:W-:Y:S04]  /*61da0*/  STL.64 [R1+0x60f0], R28 ;  /* 0x0060f01c01007387 */ /* 0x0201e80000100a00 */
[----:B------:R-:W5:Y:S04]  /*61db0*/  LDL R26, [R1+0xb48] ;  /* 0x000b4800011a7983 */ /* 0x000f680000100800 */
[----:B------:R-:W5:Y:S04]  /*61dc0*/  LDL R27, [R1+0xb4c] ;  /* 0x000b4c00011b7983 */ /* 0x000f680000100800 */
[----:B0-----:R-:W2:Y:S04]  /*61dd0*/  LDL.64 R28, [R1+0x10] ;  /* 0x00001000011c7983 */ /* 0x001ea80000100a00 */
[----:B-----5:R-:W-:Y:S04]  /*61de0*/  STL.64 [R1+0x60d8], R26 ;  /* 0x0060d81a01007387 */ /* 0x020fe80000100a00 */
[----:B----4-:R0:W-:Y:S04]  /*61df0*/  STL.64 [R1+0x60d0], R24 ;  /* 0x0060d01801007387 */ /* 0x0101e80000100a00 */
[----:B0-----:R-:W4:Y:S04]  /*61e00*/  LDL.LU R24, [R1+0x9b0] ;  /* 0x0009b00001187983 */ /* 0x001f280000300800 */
[----:B------:R-:W4:Y:S04]  /*61e10*/  LDL.LU R25, [R1+0x9b4] ;  /* 0x0009b40001197983 */ /* 0x000f280000300800 */
[----:B------:R-:W5:Y:S04]  /*61e20*/  LDL.LU R26, [R1+0x9b8] ;  /* 0x0009b800011a7983 */ /* 0x000f680000300800 */
[----:B------:R-:W5:Y:S04]  /*61e30*/  LDL.LU R27, [R1+0x9bc] ;  /* 0x0009bc00011b7983 */ /* 0x000f680000300800 */
[----:B------:R-:W2:Y:S04]  /*61e40*/  LDL R12, [R1+0xb18] ;  /* 0x000b1800010c7983 */ /* 0x000ea80000100800 */
[----:B------:R-:W2:Y:S04]  /*61e50*/  LDL R13, [R1+0xb1c] ;  /* 0x000b1c00010d7983 */ /* 0x000ea80000100800 */
[----:B------:R-:W2:Y:S04]  /*61e60*/  LDL R2, [R1+0xb28] ;  /* 0x000b280001027983 */ /* 0x000ea80000100800 */
[----:B------:R-:W2:Y:S04]  /*61e70*/  LDL R3, [R1+0xb2c] ;  /* 0x000b2c0001037983 */ /* 0x000ea80000100800 */
        /* <DEDUP_REMOVED lines=12> */
[----:B---3--:R-:W-:Y:S04]  /*61f40*/  STL.64 [R1+0x60c8], R10 ;  /* 0x0060c80a01007387 */ /* 0x008fe80000100a00 */
[----:B--2---:R0:W-:Y:S04]  /*61f50*/  STL.64 [R1+0x60c0], R8 ;  /* 0x0060c00801007387 */ /* 0x0041e80000100a00 */
[----:B0-----:R-:W2:Y:S04]  /*61f60*/  LDL.LU R8, [R1+0x9c0] ;  /* 0x0009c00001087983 */ /* 0x001ea80000300800 */
[----:B------:R-:W2:Y:S04]  /*61f70*/  LDL.LU R9, [R1+0x9c4] ;  /* 0x0009c40001097983 */ /* 0x000ea80000300800 */
[----:B------:R-:W2:Y:S04]  /*61f80*/  LDL.LU R10, [R1+0x9c8] ;  /* 0x0009c800010a7983 */ /* 0x000ea80000300800 */
[----:B------:R-:W2:Y:S04]  /*61f90*/  LDL.LU R11, [R1+0x9cc] ;  /* 0x0009cc00010b7983 */ /* 0x000ea80000300800 */
[----:B------:R-:W3:Y:S04]  /*61fa0*/  LDL R22, [R1+0xb68] ;  /* 0x000b680001167983 */ /* 0x000ee80000100800 */
[----:B------:R-:W5:Y:S04]  /*61fb0*/  LDL R23, [R1+0xb6c] ;  /* 0x000b6c0001177983 */ /* 0x000f680000100800 */
[----:B------:R-:W5:Y:S04]  /*61fc0*/  LDL R20, [R1+0xb78] ;  /* 0x000b780001147983 */ /* 0x000f680000100800 */
[----:B------:R-:W5:Y:S04]  /*61fd0*/  LDL R21, [R1+0xb7c] ;  /* 0x000b7c0001157983 */ /* 0x000f680000100800 */
[----:B------:R-:W5:Y:S04]  /*61fe0*/  LDL.LU R4, [R1+0xa20] ;  /* 0x000a200001047983 */ /* 0x000f680000300800 */
[----:B------:R-:W5:Y:S04]  /*61ff0*/  LDL.LU R5, [R1+0xa24] ;  /* 0x000a240001057983 */ /* 0x000f680000300800 */
[----:B------:R-:W5:Y:S04]  /*62000*/  LDL.LU R6, [R1+0xa28] ;  /* 0x000a280001067983 */ /* 0x000f680000300800 */
[----:B------:R-:W5:Y:S04]  /*62010*/  LDL.LU R7, [R1+0xa2c] ;  /* 0x000a2c0001077983 */ /* 0x000f680000300800 */
[----:B------:R-:W5:Y:S04]  /*62020*/  LDL R14, [R1+0xb88] ;  /* 0x000b8800010e7983 */ /* 0x000f680000100800 */
[----:B------:R-:W5:Y:S01]  /*62030*/  LDL R15, [R1+0xb8c] ;  /* 0x000b8c00010f7983 */ /* 0x000f620000100800 */
[----:B----4-:R-:W-:-:S15]  /*62040*/  HMMA.16816.F32 R24, R16, R28, R24 ;  /* 0x0000001c1018723c */ /* 0x010fde0000001818 */
[----:B------:R-:W-:-:S08]  /*62050*/  NOP ;  /* 0x0000000000007918 */ /* 0x000fd00000000000 */
[----:B------:R-:W-:Y:S04]  /*62060*/  STL.64 [R1+0x790], R24 ;  /* 0x0007901801007387 */ /* 0x000fe80000100a00 */
[----:B------:R0:W-:Y:S04]  /*62070*/  STL.64 [R1+0x798], R26 ;  /* 0x0007981a01007387 */ /* 0x0001e80000100a00 */
[----:B0-----:R-:W4:Y:S04]  /*62080*/  LDL.LU.64 R26, [R1+0x6100] ;  /* 0x00610000011a7983 */ /* 0x001f280000300a00 */
[----:B------:R-:W4:Y:S01]  /*62090*/  LDL.LU.64 R24, [R1+0x60f8] ;  /* 0x0060f80001187983 */ /* 0x000f220000300a00 */
[----:B------:R-:W-:-:S02]  /*620a0*/  F2FP.F16.E5M2.UNPACK_B R12, R12 ;  /* 0x0000000cff0c723e */ /* 0x000fc400020004ff */
[----:B------:R-:W-:Y:S01]  /*620b0*/  F2FP.F16.E5M2.UNPACK_B R13, R13 ;  /* 0x0000000dff0d723e */ /* 0x000fe200020004ff */
[----:B------:R-:W-:Y:S02]  /*620c0*/  IMAD.MOV.U32 R0, RZ, RZ, R29 ;  /* 0x000000ffff007224 */ /* 0x000fe400078e001d */
[----:B------:R-:W2:Y:S04]  /*620d0*/  LDL.LU.64 R28, [R1+0x60f0] ;  /* 0x0060f000011c7983 */ /* 0x000ea80000300a00 */
[----:B------:R-:W-:Y:S04]  /*620e0*/  STL [R1+0x8], R12 ;  /* 0x0000080c01007387 */ /* 0x000fe80000100800 */
[----:B------:R-:W-:Y:S04]  /*620f0*/  STL [R1+0x604c], R0 ;  /* 0x00604c0001007387 */ /* 0x000fe80000100800 */
[----:B------:R-:W-:Y:S01]  /*62100*/  STL [R1+0xc], R13 ;  /* 0x00000c0d01007387 */ /* 0x000fe20000100800 */
[----:B----4-:R-:W-:-:S15]  /*62110*/  HMMA.16816.F32 R24, R16, R12, R24 ;  /* 0x0000000c1018723c */ /* 0x010fde0000001818 */
[----:B------:R-:W-:-:S08]  /*62120*/  NOP ;  /* 0x0000000000007918 */ /* 0x000fd00000000000 */
[----:B------:R-:W-:Y:S04]  /*62130*/  STL.64 [R1+0x7e0], R24 ;  /* 0x0007e01801007387 */ /* 0x000fe80000100a00 */
[----:B------:R0:W-:Y:S04]  /*62140*/  STL.64 [R1+0x7e8], R26 ;  /* 0x0007e81a01007387 */ /* 0x0001e80000100a00 */
[----:B0-----:R-:W4:Y:S04]  /*62150*/  LDL.LU.64 R26, [R1+0x60e8] ;  /* 0x0060e800011a7983 */ /* 0x001f280000300a00 */
[----:B------:R-:W4:Y:S01]  /*62160*/  LDL.LU.64 R24, [R1+0x60e0] ;  /* 0x0060e00001187983 */ /* 0x000f220000300a00 */
[----:B------:R-:W-:-:S02]  /*62170*/  F2FP.F16.E5M2.UNPACK_B R2, R2 ;  /* 0x00000002ff02723e */ /* 0x000fc400020004ff */
[----:B------:R-:W-:Y:S02]  /*62180*/  F2FP.F16.E5M2.UNPACK_B R3, R3 ;  /* 0x00000003ff03723e */ /* 0x000fe400020004ff */
[----:B--2---:R-:W-:Y:S02]  /*62190*/  F2FP.F16.E5M2.UNPACK_B R28, R28 ;  /* 0x0000001cff1c723e */ /* 0x004fe400020004ff */
[----:B------:R-:W-:-:S07]  /*621a0*/  F2FP.F16.E5M2.UNPACK_B R29, R29 ;  /* 0x0000001dff1d723e */ /* 0x000fce00020004ff */
[C---:B------:R-:W-:Y:S01]  /*621b0*/  HMMA.16816.F32 R8, R16.reuse, R28, R8 ;  /* 0x0000001c1008723c */ /* 0x040fe20000001808 */
[----:B------:R-:W-:Y:S04]  /*621c0*/  STL [R1], R2 ;  /* 0x0000000201007387 */ /* 0x000fe80000100800 */
[----:B------:R-:W-:Y:S01]  /*621d0*/  STL [R1+0x4], R3 ;  /* 0x0000040301007387 */ /* 0x000fe20000100800 */
[----:B------:R-:W-:Y:S01]  /*621e0*/  IMAD.MOV.U32 R0, RZ, RZ, R3 ;  /* 0x000000ffff007224 */ /* 0x000fe200078e0003 */
[----:B----4-:R-:W-:-:S15]  /*621f0*/  HMMA.16816.F32 R24, R16, R2, R24 ;  /* 0x000000021018723c */ /* 0x010fde0000001818 */
[----:B------:R-:W-:-:S08]  /*62200*/  NOP ;  /* 0x0000000000007918 */ /* 0x000fd00000000000 */
[----:B------:R-:W-:Y:S04]  /*62210*/  STL.64 [R1+0x820], R24 ;  /* 0x0008201801007387 */ /* 0x000fe80000100a00 */
[----:B------:R0:W-:Y:S04]  /*62220*/  STL.64 [R1+0x828], R26 ;  /* 0x0008281a01007387 */ /* 0x0001e80000100a00 */
[----:B0-----:R-:W2:Y:S04]  /*62230*/  LDL.LU.64 R26, [R1+0x60d8] ;  /* 0x0060d800011a7983 */ /* 0x001ea80000300a00 */
[----:B------:R-:W4:Y:S04]  /*62240*/  LDL.LU.64 R24, [R1+0x60d0] ;  /* 0x0060d00001187983 */ /* 0x000f280000300a00 */
[----:B------:R-:W-:Y:S04]  /*62250*/  STL [R1+0x6080], R0 ;  /* 0x0060800001007387 */ /* 0x000fe80000100800 */
[----:B------:R-:W-:Y:S04]  /*62260*/  STL.64 [R1+0x860], R8 ;  /* 0x0008600801007387 */ /* 0x000fe80000100a00 */
[----:B------:R0:W-:Y:S04]  /*62270*/  STL.64 [R1+0x868], R10 ;  /* 0x0008680a01007387 */ /* 0x0001e80000100a00 */
[----:B0-----:R-:W3:Y:S04]  /*62280*/  LDL.LU.64 R10, [R1+0x60c8] ;  /* 0x0060c800010a7983 */ /* 0x001ee80000300a00 */
[----:B------:R-:W3:Y:S04]  /*62290*/  LDL.LU.64 R8, [R1+0x60c0] ;  /* 0x0060c00001087983 */ /* 0x000ee80000300a00 */
[----:B------:R-:W-:Y:S04]  /*622a0*/  STL [R1+0x6088], R28 ;  /* 0x0060881c01007387 */ /* 0x000fe80000100800 */
[----:B------:R-:W-:Y:S01]  /*622b0*/  STL [R1+0x6084], R29 ;  /* 0x0060841d01007387 */ /* 0x000fe20000100800 */
[----:B--2---:R-:W-:-:S02]  /*622c0*/  F2FP.F16.E5M2.UNPACK_B R26, R26 ;  /* 0x0000001aff1a723e */ /* 0x004fc400020004ff */
[----:B------:R-:W-:-:S07]  /*622d0*/  F2FP.F16.E5M2.UNPACK_B R27, R27 ;  /* 0x0000001bff1b723e */ /* 0x000fce00020004ff */
[----:B---3--:R-:W-:-:S15]  /*622e0*/  HMMA.16816.F32 R8, R16, R26, R8 ;  /* 0x0000001a1008723c */ /* 0x008fde0000001808 */
[----:B------:R-:W-:-:S08]  /*622f0*/  NOP ;  /* 0x0000000000007918 */ /* 0x000fd00000000000 */
[----:B------:R-:W-:Y:S04]  /*62300*/  STL.64 [R1+0x890], R8 ;  /* 0x0008900801007387 */ /* 0x000fe80000100a00 */
[----:B------:R0:W-:Y:S04]  /*62310*/  STL.64 [R1+0x898], R10 ;  /* 0x0008980a01007387 */ /* 0x0001e80000100a00 */
[----:B0-----:R-:W2:Y:S04]  /*62320*/  LDL.LU.64 R10, [R1+0x60b8] ;  /* 0x0060b800010a7983 */ /* 0x001ea80000300a00 */
[----:B------:R-:W2:Y:S01]  /*62330*/  LDL.LU.64 R8, [R1+0x60b0] ;  /* 0x0060b00001087983 */ /* 0x000ea20000300a00 */
[----:B----4-:R-:W-:-:S02]  /*62340*/  F2FP.F16.E5M2.UNPACK_B R24, R24 ;  /* 0x00000018ff18723e */ /* 0x010fc400020004ff */
[----:B------:R-:W-:Y:S02]  /*62350*/  F2FP.F16.E5M2.UNPACK_B R25, R25 ;  /* 0x00000019ff19723e */ /* 0x000fe400020004ff */
[----:B------:R-:W-:Y:S02]  /*62360*/  F2FP.F16.E5M2.UNPACK_B R22, R22 ;  /* 0x00000016ff16723e */ /* 0x000fe400020004ff */
[----:B-----5:R-:W-:-:S03]  /*62370*/  F2FP.F16.E5M2.UNPACK_B R23, R23 ;  /* 0x00000017ff17723e */ /* 0x020fc600020004ff */
[----:B--2---:R-:W-:-:S15]  /*62380*/  HMMA.16816.F32 R8, R16, R24, R8 ;  /* 0x000000181008723c */ /* 0x004fde0000001808 */
[----:B------:R-:W-:-:S08]  /*62390*/  NOP ;  /* 0x0000000000007918 */ /* 0x000fd00000000000 */
[----:B------:R-:W-:Y:S04]  /*623a0*/  STL.64 [R1+0x8c0], R8 ;  /* 0x0008c00801007387 */ /* 0x000fe80000100a00 */
[----:B------:R0:W-:Y:S04]  /*623b0*/  STL.64 [R1+0x8c8], R10 ;  /* 0x0008c80a01007387 */ /* 0x0001e80000100a00 */
[----:B0-----:R-:W2:Y:S04]  /*623c0*/  LDL.LU.64 R10, [R1+0x60a8] ;  /* 0x0060a800010a7983 */ /* 0x001ea80000300a00 */
[----:B------:R-:W2:Y:S01]  /*623d0*/  LDL.LU.64 R8, [R1+0x60a0] ;  /* 0x0060a00001087983 */ /* 0x000ea20000300a00 */
[----:B------:R-:W-:Y:S01]  /*623e0*/  HMMA.16816.F32 R4, R16, R22, R4 ;  /* 0x000000161004723c */ /* 0x000fe20000001804 */
[----:B------:R-:W-:-:S02]  /*623f0*/  F2FP.F16.E5M2.UNPACK_B R20, R20 ;  /* 0x00000014ff14723e */ /* 0x000fc400020004ff */
[----:B------:R-:W-:Y:S01]  /*62400*/  F2FP.F16.E5M2.UNPACK_B R21, R21 ;  /* 0x00000015ff15723e */ /* 0x000fe200020004ff */
        /* <DEDUP_REMOVED lines=12> */
[----:B------:R-:W4:Y:S04]  /*624d0*/  LDL R12, [R1+0xb98] ;  /* 0x000b9800010c7983 */ /* 0x000f280000100800 */
[----:B------:R-:W5:Y:S04]  /*624e0*/  LDL R13, [R1+0xb9c] ;  /* 0x000b9c00010d7983 */ /* 0x000f680000100800 */
[----:B------:R-:W5:Y:S04]  /*624f0*/  LDL.LU R28, [R1+0x11ec] ;  /* 0x0011ec00011c7983 */ /* 0x000f680000300800 */
[----:B0-----:R-:W3:Y:S04]  /*62500*/  LDL.LU R4, [R1+0x11e8] ;  /* 0x0011e80001047983 */ /* 0x001ee80000300800 */
[----:B------:R-:W5:Y:S04]  /*62510*/  LDL.LU R29, [R1+0x11f4] ;  /* 0x0011f400011d7983 */ /* 0x000f680000300800 */
[----:B------:R-:W3:Y:S04]  /*62520*/  LDL.LU R5, [R1+0x11f0] ;  /* 0x0011f00001057983 */ /* 0x000ee80000300800 */
[----:B------:R-:W5:Y:S04]  /*62530*/  LDL.LU R0, [R1+0x11fc] ;  /* 0x0011fc0001007983 */ /* 0x000f680000300800 */
[----:B-1----:R-:W2:Y:S04]  /*62540*/  LDL.LU R6, [R1+0x11f8] ;  /* 0x0011f80001067983 */ /* 0x002ea80000300800 */
[----:B------:R-:W5:Y:S04]  /*62550*/  LDL R10, [R1+0xba8] ;  /* 0x000ba800010a7983 */ /* 0x000f680000100800 */
[----:B------:R-:W5:Y:S04]  /*62560*/  LDL R11, [R1+0xbac] ;  /* 0x000bac00010b7983 */ /* 0x000f680000100800 */
[----:B------:R-:W2:Y:S04]  /*62570*/  LDL.LU R7, [R1+0x1200] ;  /* 0x0012000001077983 */ /* 0x000ea80000300800 */
[----:B--2---:R-:W-:Y:S04]  /*62580*/  STL.64 [R1+0x6098], R6 ;  /* 0x0060980601007387 */ /* 0x004fe80000100a00 */
[----:B---3--:R0:W-:Y:S04]  /*62590*/  STL.64 [R1+0x6090], R4 ;  /* 0x0060900401007387 */ /* 0x0081e80000100a00 */
[----:B0-----:R-:W2:Y:S04]  /*625a0*/  LDL.LU R4, [R1+0xa50] ;  /* 0x000a500001047983 */ /* 0x001ea80000300800 */
[----:B------:R-:W2:Y:S04]  /*625b0*/  LDL.LU R5, [R1+0xa54] ;  /* 0x000a540001057983 */ /* 0x000ea80000300800 */
[----:B------:R-:W2:Y:S04]  /*625c0*/  LDL.LU R6, [R1+0xa58] ;  /* 0x000a580001067983 */ /* 0x000ea80000300800 */
[----:B------:R-:W2:Y:S04]  /*625d0*/  LDL.LU R7, [R1+0xa5c] ;  /* 0x000a5c0001077983 */ /* 0x000ea80000300800 */
[----:B------:R-:W3:Y:S04]  /*625e0*/  LDL R8, [R1+0xbb8] ;  /* 0x000bb80001087983 */ /* 0x000ee80000100800 */
[----:B------:R-:W3:Y:S04]  /*625f0*/  LDL R9, [R1+0xbbc] ;  /* 0x000bbc0001097983 */ /* 0x000ee80000100800 */
[----:B------:R-:W3:Y:S04]  /*62600*/  LDL R2, [R1+0xbc8] ;  /* 0x000bc80001027983 */ /* 0x000ee80000100800 */
[----:B------:R-:W3:Y:S04]  /*62610*/  LDL R3, [R1+0xbcc] ;  /* 0x000bcc0001037983 */ /* 0x000ee80000100800 */
[----:B------:R-:W-:Y:S04]  /*62620*/  STL.64 [R1+0x6058], R26 ;  /* 0x0060581a01007387 */ /* 0x000fe80000100a00 */
[----:B------:R0:W-:Y:S04]  /*62630*/  STL.64 [R1+0x6050], R24 ;  /* 0x0060501801007387 */ /* 0x0001e80000100a00 */
[----:B0-----:R-:W4:Y:S04]  /*62640*/  LDL.LU R24, [R1+0xad0] ;  /* 0x000ad00001187983 */ /* 0x001f280000300800 */
[----:B------:R-:W4:Y:S04]  /*62650*/  LDL.LU R25, [R1+0xad4] ;  /* 0x000ad40001197983 */ /* 0x000f280000300800 */
[----:B------:R-:W5:Y:S04]  /*62660*/  LDL.LU R26, [R1+0xad8] ;  /* 0x000ad800011a7983 */ /* 0x000f680000300800 */
[----:B------:R-:W5:Y:S01]  /*62670*/  LDL.LU R27, [R1+0xadc] ;  /* 0x000adc00011b7983 */ /* 0x000f620000300800 */
[----:B------:R-:W-:-:S02]  /*62680*/  F2FP.F16.E5M2.UNPACK_B R14, R14 ;  /* 0x0000000eff0e723e */ /* 0x000fc400020004ff */
[----:B------:R-:W-:Y:S01]  /*62690*/  F2FP.F16.E5M2.UNPACK_B R15, R15 ;  /* 0x0000000fff0f723e */ /* 0x000fe200020004ff */
[----:B-----5:R-:W-:Y:S04]  /*626a0*/  STL.64 [R1+0x6068], R26 ;  /* 0x0060681a01007387 */ /* 0x020fe80000100a00 */
[----:B----4-:R0:W-:Y:S04]  /*626b0*/  STL.64 [R1+0x6060], R24 ;  /* 0x0060601801007387 */ /* 0x0101e80000100a00 */
[----:B0-----:R-:W4:Y:S04]  /*626c0*/  LDL.LU R24, [R1+0xab0] ;  /* 0x000ab00001187983 */ /* 0x001f280000300800 */
[----:B------:R-:W4:Y:S04]  /*626d0*/  LDL.LU R25, [R1+0xab4] ;  /* 0x000ab40001197983 */ /* 0x000f280000300800 */
[----:B------:R-:W5:Y:S04]  /*626e0*/  LDL.LU R26, [R1+0xab8] ;  /* 0x000ab800011a7983 */ /* 0x000f680000300800 */
[----:B------:R-:W5:Y:S01]  /*626f0*/  LDL.LU R27, [R1+0xabc] ;  /* 0x000abc00011b7983 */ /* 0x000f620000300800 */
[----:B--2---:R-:W-:Y:S01]  /*62700*/  HMMA.16816.F32 R4, R16, R14, R4 ;  /* 0x0000000e1004723c */ /* 0x004fe20000001804 */
[----:B------:R-:W-:-:S02]  /*62710*/  F2FP.F16.E5M2.UNPACK_B R12, R12 ;  /* 0x0000000cff0c723e */ /* 0x000fc400020004ff */
        /* <DEDUP_REMOVED lines=16> */
[----:B------:R-:W-:-:S07]  /*62820*/  F2FP.F16.E5M2.UNPACK_B R13, R13 ;  /* 0x0000000dff0d723e */ /* 0x000fce00020004ff */
[----:B--2---:R-:W-:Y:S01]  /*62830*/  HMMA.16816.F32 R24, R16, R12, R24 ;  /* 0x0000000c1018723c */ /* 0x004fe20000001818 */
[----:B---3--:R-:W-:Y:S02]  /*62840*/  IMAD R4, R4, 0x100, R28 ;  /* 0x0000010004047824 */ /* 0x008fe400078e021c */
[----:B------:R-:W-:Y:S01]  /*62850*/  IMAD R5, R5, 0x100, R29 ;  /* 0x0000010005057824 */ /* 0x000fe200078e021d */
[----:B------:R-:W2:Y:S04]  /*62860*/  LDL.LU R28, [R1+0x6088] ;  /* 0x00608800011c7983 */ /* 0x000ea80000300800 */
[----:B------:R-:W2:Y:S01]  /*62870*/  LDL.LU R29, [R1+0x6084] ;  /* 0x00608400011d7983 */ /* 0x000ea20000300800 */
[----:B-----5:R-:W-:-:S03]  /*62880*/  IMAD R6, R6, 0x100, R0 ;  /* 0x0000010006067824 */ /* 0x020fc600078e0200 */
[----:B------:R-:W3:Y:S11]  /*62890*/  LDL.LU R0, [R1+0x6080] ;  /* 0x0060800001007983 */ /* 0x000ef60000300800 */
[----:B------:R-:W-:Y:S04]  /*628a0*/  STL.64 [R1+0x980], R24 ;  /* 0x0009801801007387 */ /* 0x000fe80000100a00 */
[----:B------:R0:W-:Y:S04]  /*628b0*/  STL.64 [R1+0x988], R26 ;  /* 0x0009881a01007387 */ /* 0x0001e80000100a00 */
[----:B0-----:R-:W5:Y:S04]  /*628c0*/  LDL.LU.64 R26, [R1+0x6078] ;  /* 0x00607800011a7983 */ /* 0x001f680000300a00 */
[----:B------:R-:W5:Y:S01]  /*628d0*/  LDL.LU.64 R24, [R1+0x6070] ;  /* 0x0060700001187983 */ /* 0x000f620000300a00 */
[----:B------:R-:W-:-:S02]  /*628e0*/  F2FP.F16.E5M2.UNPACK_B R10, R10 ;  /* 0x0000000aff0a723e */ /* 0x000fc400020004ff */
[----:B------:R-:W-:Y:S01]  /*628f0*/  F2FP.F16.E5M2.UNPACK_B R11, R11 ;  /* 0x0000000bff0b723e */ /* 0x000fe200020004ff */
[----:B------:R0:W-:Y:S04]  /*62900*/  STL.64 [R1+0x5f90], R14 ;  /* 0x005f900e01007387 */ /* 0x0001e80000100a00 */
[----:B0-----:R-:W4:Y:S04]  /*62910*/  LDL R14, [R1+0xbd8] ;  /* 0x000bd800010e7983 */ /* 0x001f280000100800 */
[----:B------:R-:W2:Y:S04]  /*62920*/  LDL R15, [R1+0xbdc] ;  /* 0x000bdc00010f7983 */ /* 0x000ea80000100800 */
        /* <DEDUP_REMOVED lines=8> */
[----:B------:R-:W-:-:S02]  /*629b0*/  F2FP.F16.E5M2.UNPACK_B R8, R8 ;  /* 0x00000008ff08723e */ /* 0x000fc400020004ff */
[----:B------:R-:W-:-:S07]  /*629c0*/  F2FP.F16.E5M2.UNPACK_B R9, R9 ;  /* 0x00000009ff09723e */ /* 0x000fce00020004ff */
[----:B-----5:R-:W-:-:S15]  /*629d0*/  HMMA.16816.F32 R24, R16, R8, R24 ;  /* 0x000000081018723c */ /* 0x020fde0000001818 */
[----:B------:R-:W-:-:S08]  /*629e0*/  NOP ;  /* 0x0000000000007918 */ /* 0x000fd00000000000 */
[----:B------:R-:W-:Y:S04]  /*629f0*/  STL.64 [R1+0xad0], R24 ;  /* 0x000ad01801007387 */ /* 0x000fe80000100a00 */
[----:B------:R0:W-:Y:S04]  /*62a00*/  STL.64 [R1+0xad8], R26 ;  /* 0x000ad81a01007387 */ /* 0x0001e80000100a00 */
[----:B0-----:R-:W5:Y:S04]  /*62a10*/  LDL.LU.64 R26, [R1+0x6058] ;  /* 0x00605800011a7983 */ /* 0x001f680000300a00 */
[----:B------:R-:W5:Y:S01]  /*62a20*/  LDL.LU.64 R24, [R1+0x6050] ;  /* 0x0060500001187983 */ /* 0x000f620000300a00 */
[----:B------:R-:W-:-:S02]  /*62a30*/  F2FP.F16.E5M2.UNPACK_B R2, R2 ;  /* 0x00000002ff02723e */ /* 0x000fc400020004ff */
[----:B------:R-:W-:Y:S02]  /*62a40*/  F2FP.F16.E5M2.UNPACK_B R3, R3 ;  /* 0x00000003ff03723e */ /* 0x000fe400020004ff */
[----:B----4-:R-:W-:Y:S01]  /*62a50*/  F2FP.F16.E5M2.UNPACK_B R12, R14 ;  /* 0x0000000eff0c723e */ /* 0x010fe200020004ff */
[----:B---3--:R-:W-:Y:S01]  /*62a60*/  IMAD R7, R7, 0x100, R13 ;  /* 0x0000010007077824 */ /* 0x008fe200078e020d */
[----:B--2---:R-:W-:Y:S01]  /*62a70*/  F2FP.F16.E5M2.UNPACK_B R13, R15 ;  /* 0x0000000fff0d723e */ /* 0x004fe200020004ff */
[----:B------:R-:W-:Y:S04]  /*62a80*/  STL [R1+0x5f70], R9 ;  /* 0x005f700901007387 */ /* 0x000fe80000100800 */
[----:B------:R-:W-:Y:S04]  /*62a90*/  STL [R1+0x20], R12 ;  /* 0x0000200c01007387 */ /* 0x000fe80000100800 */
[----:B------:R-:W-:Y:S01]  /*62aa0*/  STL.64 [R1+0x6000], R10 ;  /* 0x0060000a01007387 */ /* 0x000fe20000100a00 */
[----:B------:R-:W-:Y:S03]  /*62ab0*/  HMMA.16816.F32 R20, R16, R2, R20 ;  /* 0x000000021014723c */ /* 0x000fe60000001814 */
[----:B------:R-:W-:Y:S04]  /*62ac0*/  STL [R1+0x24], R13 ;  /* 0x0000240d01007387 */ /* 0x000fe80000100800 */
[----:B------:R-:W-:-:S15]  /*62ad0*/  STL [R1+0x5ff8], R8 ;  /* 0x005ff80801007387 */ /* 0x000fde0000100800 */
[----:B------:R-:W-:-:S01]  /*62ae0*/  NOP ;  /* 0x0000000000007918 */ /* 0x000fc20000000000 */
        /* <DEDUP_REMOVED lines=55> */
[----:B------:R-:W-:-:S02]  /*62e60*/  F2FP.F16.E5M2.UNPACK_B R4, R4 ;  /* 0x00000004ff04723e */ /* 0x000fc400020004ff */
[----:B------:R-:W-:Y:S02]  /*62e70*/  F2FP.F16.E5M2.UNPACK_B R5, R5 ;  /* 0x00000005ff05723e */ /* 0x000fe400020004ff */
[----:B------:R-:W-:Y:S02]  /*62e80*/  F2FP.F16.E5M2.UNPACK_B R6, R6 ;  /* 0x00000006ff06723e */ /* 0x000fe400020004ff */
[----:B------:R-:W-:Y:S01]  /*62e90*/  F2FP.F16.E5M2.UNPACK_B R7, R7 ;  /* 0x00000007ff07723e */ /* 0x000fe200020004ff */
[----:B--2---:R-:W-:Y:S01]  /*62ea0*/  IMAD.MOV.U32 R19, RZ, RZ, R0 ;  /* 0x000000ffff137224 */ /* 0x004fe200078e0000 */
        /* <DEDUP_REMOVED lines=131> */
[----:B--2---:R-:W-:-:S03]  /*636e0*/  IMAD.MOV.U32 R14, RZ, RZ, R9 ;  /* 0x000000ffff0e7224 */ /* 0x004fc600078e0009 */
[----:B----4-:R-:W-:Y:S04]  /*636f0*/  STL.64 [R1+0x5ef8], R26 ;  /* 0x005ef81a01007387 */ /* 0x010fe80000100a00 */
[----:B---3--:R1:W-:Y:S04]  /*63700*/  STL.64 [R1+0x5ef0], R24 ;  /* 0x005ef01801007387 */ /* 0x0083e80000100a00 */
[----:B------:R-:W2:Y:S04]  /*63710*/  LDL.LU R9, [R1+0x5f70] ;  /* 0x005f700001097983 */ /* 0x000ea80000300800 */
[----:B0-----:R-:W3:Y:S01]  /*63720*/  LDL.64 R12, [R1+0x10] ;  /* 0x00001000010c7983 */ /* 0x001ee20000100a00 */
[----:B------:R-:W-:-:S05]  /*63730*/  IMAD.MOV.U32 R15, RZ, RZ, R19 ;  /* 0x000000ffff0f7224 */ /* 0x000fca00078e0013 */
        /* <DEDUP_REMOVED lines=63> */
[----:B---3--:R-:W-:Y:S01]  /*63b30*/  HMMA.16816.F32 R20, R4, R2, R20 ;  /* 0x000000020414723c */ /* 0x008fe20000001814 */
[----:B-----5:R-:W-:-:S02]  /*63b40*/  IMAD R18, R18, 0x100, R10 ;  /* 0x0000010012127824 */ /* 0x020fc400078e020a */
[----:B------:R-:W3:Y:S04]  /*63b50*/  LDL.LU R10, [R1+0x6b8] ;  /* 0x0006b800010a7983 */ /* 0x000ee80000300800 */
[----:B------:R-:W3:-:S15]  /*63b60*/  LDL.LU R11, [R1+0x6bc] ;  /* 0x0006bc00010b7983 */ /* 0x000ede0000300800 */
[----:B------:R-:W-:-:S01]  /*63b70*/  NOP ;  /* 0x0000000000007918 */ /* 0x000fc20000000000 */
[----:B------:R0:W-:Y:S04]  /*63b80*/  STL.64 [R1+0xa90], R20 ;  /* 0x000a901401007387 */ /* 0x0001e80000100a00 */
[----:B------:R1:W-:Y:S04]  /*63b90*/  STL.64 [R1+0xa98], R22 ;  /* 0x000a981601007387 */ /* 0x0003e80000100a00 */
[----:B0-----:R-:W5:Y:S01]  /*63ba0*/  LDL.LU.64 R20, [R1+0x5f58] ;  /* 0x005f580001147983 */ /* 0x001f620000300a00 */
[----:B------:R-:W-:Y:S01]  /*63bb0*/  IMAD R19, R0, 0x100, R19 ;  /* 0x0000010000137824 */ /* 0x000fe200078e0213 */
[----:B------:R-:W-:-:S02]  /*63bc0*/  F2FP.F16.E5M2.UNPACK_B R16, R16 ;  /* 0x00000010ff10723e */ /* 0x000fc400020004ff */
[----:B------:R-:W-:Y:S02]  /*63bd0*/  F2FP.F16.E5M2.UNPACK_B R17, R17 ;  /* 0x00000011ff11723e */ /* 0x000fe400020004ff */
[----:B------:R-:W-:Y:S01]  /*63be0*/  F2FP.F16.E5M2.UNPACK_B R18, R18 ;  /* 0x00000012ff12723e */ /* 0x000fe200020004ff */
[----:B-----5:R-:W-:Y:S01]  /*63bf0*/  HMMA.16816.F32 R4, R4, R20, R12 ;  /* 0x000000140404723c */ /* 0x020fe2000000180c */
[----:B------:R-:W5:Y:S04]  /*63c00*/  LDL.LU.64 R14, [R1+0x5f50] ;  /* 0x005f5000010e7983 */ /* 0x000f680000300a00 */
[----:B------:R-:W2:Y:S01]  /*63c10*/  LDL.LU.64 R12, [R1+0x5f48] ;  /* 0x005f4800010c7983 */ /* 0x000ea20000300a00 */
[----:B------:R-:W-:Y:S01]  /*63c20*/  F2FP.F16.E5M2.UNPACK_B R19, R19 ;  /* 0x00000013ff13723e */ /* 0x000fe200020004ff */
[----:B-1----:R-:W-:-:S02]  /*63c30*/  IMAD.MOV.U32 R22, RZ, RZ, R20 ;  /* 0x000000ffff167224 */ /* 0x002fc400078e0014 */
[----:B------:R-:W-:-:S14]  /*63c40*/  IMAD.MOV.U32 R23, RZ, RZ, R21 ;  /* 0x000000ffff177224 */ /* 0x000fdc00078e0015 */
[----:B------:R0:W-:Y:S04]  /*63c50*/  STL.64 [R1+0x990], R4 ;  /* 0x0009900401007387 */ /* 0x0001e80000100a00 */
[----:B------:R1:W-:Y:S04]  /*63c60*/  STL.64 [R1+0x998], R6 ;  /* 0x0009980601007387 */ /* 0x0003e80000100a00 */
[----:B------:R-:W3:Y:S04]  /*63c70*/  LDL.LU.64 R20, [R1+0x5f40] ;  /* 0x005f400001147983 */ /* 0x000ee80000300a00 */
[----:B0-----:R-:W3:Y:S04]  /*63c80*/  LDL.LU R4, [R1+0x6c0] ;  /* 0x0006c00001047983 */ /* 0x001ee80000300800 */
[----:B------:R-:W3:Y:S04]  /*63c90*/  LDL.LU R5, [R1+0x6c4] ;  /* 0x0006c40001057983 */ /* 0x000ee80000300800 */
[----:B-1----:R-:W3:Y:S04]  /*63ca0*/  LDL.LU R6, [R1+0x6c8] ;  /* 0x0006c80001067983 */ /* 0x002ee80000300800 */
[----:B------:R-:W3:Y:S01]  /*63cb0*/  LDL.LU R7, [R1+0x6cc] ;  /* 0x0006cc0001077983 */ /* 0x000ee20000300800 */
[----:B--2---:R-:W-:-:S15]  /*63cc0*/  HMMA.16816.F32 R24, R16, R12, R24 ;  /* 0x0000000c1018723c */ /* 0x004fde0000001818 */
[----:B------:R-:W-:-:S08]  /*63cd0*/  NOP ;  /* 0x0000000000007918 */ /* 0x000fd00000000000 */
[----:B------:R-:W-:Y:S04]  /*63ce0*/  STL.64 [R1+0x970], R24 ;  /* 0x0009701801007387 */ /* 0x000fe80000100a00 */
[----:B------:R0:W-:Y:S04]  /*63cf0*/  STL.64 [R1+0x978], R26 ;  /* 0x0009781a01007387 */ /* 0x0001e80000100a00 */
[----:B0-----:R-:W5:Y:S04]  /*63d00*/  LDL.LU.64 R26, [R1+0x5f38] ;  /* 0x005f3800011a7983 */ /* 0x001f680000300a00 */
[----:B------:R-:W5:Y:S01]  /*63d10*/  LDL.LU.64 R24, [R1+0x5f30] ;  /* 0x005f300001187983 */ /* 0x000f620000300a00 */
[----:B------:R-:W-:-:S05]  /*63d20*/  IMAD.MOV.U32 R0, RZ, RZ, R13 ;  /* 0x000000ffff007224 */ /* 0x000fca00078e000d */
[----:B------:R-:W-:Y:S01]  /*63d30*/  STL [R1+0x5e50], R0 ;  /* 0x005e500001007387 */ /* 0x000fe20000100800 */
[----:B-----5:R-:W-:Y:S03]  /*63d40*/  HMMA.16816.F32 R12, R16, R14, R24 ;  /* 0x0000000e100c723c */ /* 0x020fe60000001818 */
[----:B------:R-:W2:Y:S04]  /*63d50*/  LDL.LU.64 R26, [R1+0x5f28] ;  /* 0x005f2800011a7983 */ /* 0x000ea80000300a00 */
[----:B------:R-:W2:-:S15]  /*63d60*/  LDL.LU.64 R24, [R1+0x5f20] ;  /* 0x005f200001187983 */ /* 0x000e9e0000300a00 */
[----:B------:R-:W-:-:S01]  /*63d70*/  NOP ;  /* 0x0000000000007918 */ /* 0x000fc20000000000 */
[----:B------:R-:W-:Y:S04]  /*63d80*/  STL.64 [R1+0x960], R12 ;  /* 0x0009600c01007387 */ /* 0x000fe80000100a00 */
[----:B------:R0:W-:Y:S04]  /*63d90*/  STL.64 [R1+0x968], R14 ;  /* 0x0009680e01007387 */ /* 0x0001e80000100a00 */
[----:B0-----:R-:W5:Y:S04]  /*63da0*/  LDL.LU.64 R14, [R1+0x5f18] ;  /* 0x005f1800010e7983 */ /* 0x001f680000300a00 */
[----:B------:R-:W2:Y:S02]  /*63db0*/  LDL.LU.64 R12, [R1+0x5f10] ;  /* 0x005f1000010c7983 */ /* 0x000ea40000300a00 */
[----:B--2---:R-:W-:-:S15]  /*63dc0*/  HMMA.16816.F32 R24, R16, R12, R24 ;  /* 0x0000000c1018723c */ /* 0x004fde0000001818 */
[----:B------:R-:W-:-:S08]  /*63dd0*/  NOP ;  /* 0x0000000000007918 */ /* 0x000fd00000000000 */
[----:B------:R-:W-:Y:S04]  /*63de0*/  STL.64 [R1+0x950], R24 ;  /* 0x0009501801007387 */ /* 0x000fe80000100a00 */
[----:B------:R0:W-:Y:S04]  /*63df0*/  STL.64 [R1+0x958], R26 ;  /* 0x0009581a01007387 */ /* 0x0001e80000100a00 */
[----:B0-----:R-:W5:Y:S04]  /*63e00*/  LDL.LU.64 R26, [R1+0x5f08] ;  /* 0x005f0800011a7983 */ /* 0x001f680000300a00 */
[----:B------:R-:W5:Y:S01]  /*63e10*/  LDL.LU.64 R24, [R1+0x5f00] ;  /* 0x005f000001187983 */ /* 0x000f620000300a00 */
[----:B------:R-:W-:-:S05]  /*63e20*/  IMAD.MOV.U32 R0, RZ, RZ, R13 ;  /* 0x000000ffff007224 */ /* 0x000fca00078e000d */
[----:B------:R4:W-:Y:S01]  /*63e30*/  STL [R1+0x5e54], R0 ;  /* 0x005e540001007387 */ /* 0x0009e20000100800 */
[----:B-----5:R-:W-:Y:S03]  /*63e40*/  HMMA.16816.F32 R12, R16, R14, R24 ;  /* 0x0000000e100c723c */ /* 0x020fe60000001818 */
[----:B------:R-:W2:Y:S04]  /*63e50*/  LDL.LU.64 R26, [R1+0x5ef8] ;  /* 0x005ef800011a7983 */ /* 0x000ea80000300a00 */
[----:B------:R-:W2:Y:S01]  /*63e60*/  LDL.LU.64 R24, [R1+0x5ef0] ;  /* 0x005ef00001187983 */ /* 0x000ea20000300a00 */
[----:B----4-:R-:W-:-:S15]  /*63e70*/  IMAD.MOV.U32 R0, RZ, RZ, R29 ;  /* 0x000000ffff007224 */ /* 0x010fde00078e001d */
        /* <DEDUP_REMOVED lines=9> */
[----:B------:R-:W4:Y:S04]  /*63f10*/  LDL.LU.64 R24, [R1+0x5ed0] ;  /* 0x005ed00001187983 */ /* 0x000f280000300a00 */
[----:B------:R-:W3:Y:S02]  /*63f20*/  LDL.LU.64 R28, [R1+0x5ec8] ;  /* 0x005ec800011c7983 */ /* 0x000ee40000300a00 */
[C---:B---3--:R-:W-:Y:S06]  /*63f30*/  HMMA.16816.F32 R4, R16.reuse, R28, R4 ;  /* 0x0000001c1004723c */ /* 0x048fec0000001804 */
[----:B----4-:R-:W-:-:S15]  /*63f40*/  HMMA.16816.F32 R12, R16, R24, R12 ;  /* 0x00000018100c723c */ /* 0x010fde000000180c */
        /* <DEDUP_REMOVED lines=41> */
[----:B------:R-:W-:Y:S01]  /*641e0*/  IMAD.MOV.U32 R27, RZ, RZ, R23 ;  /* 0x000000ffff1b7224 */ /* 0x000fe200078e0017 */
[----:B------:R-:W3:Y:S04]  /*641f0*/  LDL.LU R22, [R1+0x5ec4] ;  /* 0x005ec40001167983 */ /* 0x000ee80000300800 */
        /* <DEDUP_REMOVED lines=48> */
[----:B---3--:R-:W-:-:S02]  /*64500*/  IMAD R4, R4, 0x100, R10 ;  /* 0x0000010004047824 */ /* 0x008fc400078e020a */
[----:B-----5:R-:W-:Y:S01]  /*64510*/  IMAD R5, R5, 0x100, R11 ;  /* 0x0000010005057824 */ /* 0x020fe200078e020b */
[----:B------:R-:W2:Y:S04]  /*64520*/  LDL.LU R10, [R1+0x5e7c] ;  /* 0x005e7c00010a7983 */ /* 0x000ea80000300800 */
        /* <DEDUP_REMOVED lines=15> */
[----:B0-----:R-:W2:Y:S04]  /*64620*/  LDL.LU.64 R26, [R1+0x5e58] ;  /* 0x005e5800011a7983 */ /* 0x001ea80000300a00 */
[----:B------:R-:W-:Y:S04]  /*64630*/  STL [R1+0x5d58], R9 ;  /* 0x005d580901007387 */ /* 0x000fe80000100800 */
[----:B------:R-:W-:Y:S01]  /*64640*/  STL.64 [R1+0x5e28], R10 ;  /* 0x005e280a01007387 */ /* 0x000fe20000100a00 */
[C---:B------:R-:W-:Y:S03]  /*64650*/  HMMA.16816.F32 R12, R16.reuse, R2, R12 ;  /* 0x00000002100c723c */ /* 0x040fe6000000180c */
[----:B------:R2:W-:Y:S03]  /*64660*/  STL [R1+0x5e20], R8 ;  /* 0x005e200801007387 */ /* 0x0005e60000100800 */
[----:B--2---:R-:W-:Y:S01]  /*64670*/  HMMA.16816.F32 R8, R16, R26, R20 ;  /* 0x0000001a1008723c */ /* 0x004fe20000001814 */
[----:B------:R-:W2:-:S15]  /*64680*/  LDL.LU R20, [R1+0x1e0] ;  /* 0x0001e00001147983 */ /* 0x000e9e0000300800 */
[----:B------:R-:W-:-:S01]  /*64690*/  NOP ;  /* 0x0000000000007918 */ /* 0x000fc20000000000 */
[----:B------:R-:W-:Y:S04]  /*646a0*/  STL.64 [R1+0x830], R12 ;  /* 0x0008300c01007387 */ /* 0x000fe80000100a00 */
[----:B------:R-:W-:Y:S04]  /*646b0*/  STL.64 [R1+0x838], R14 ;  /* 0x0008380e01007387 */ /* 0x000fe80000100a00 */
        /* <DEDUP_REMOVED lines=16> */
[----:B------:R-:W3:Y:S04]  /*647c0*/  LDL.LU R27, [R1+0x20c] ;  /* 0x00020c00011b7983 */ /* 0x000ee80000300800 */
[----:B---3--:R-:W-:Y:S04]  /*647d0*/  STL.64 [R1+0x5de8], R26 ;  /* 0x005de81a01007387 */ /* 0x008fe80000100a00 */
[----:B--2---:R1:W-:Y:S04]  /*647e0*/  STL.64 [R1+0x5de0], R24 ;  /* 0x005de01801007387 */ /* 0x0043e80000100a00 */
[----:B0-----:R-:W2:Y:S01]  /*647f0*/  LDL R22, [R1] ;  /* 0x0000000001167983 */ /* 0x001ea20000100800 */
[----:B------:R-:W-:-:S03]  /*64800*/  IMAD.MOV.U32 R23, RZ, RZ, R0 ;  /* 0x000000ffff177224 */ /* 0x000fc600078e0000 */
[----:B------:R-:W3:Y:S04]  /*64810*/  LDL.LU R0, [R1+0x5e54] ;  /* 0x005e540001007983 */ /* 0x000ee80000300800 */
[----:B--2---:R-:W-:Y:S04]  /*64820*/  STL.64 [R1+0x5df0], R22 ;  /* 0x005df01601007387 */ /* 0x004fe80000100a00 */
[----:B-1----:R-:W2:Y:S04]  /*64830*/  LDL.LU R24, [R1+0x210] ;  /* 0x0002100001187983 */ /* 0x002ea80000300800 */
        /* <DEDUP_REMOVED lines=39> */
[----:B------:R-:W-:-:S02]  /*64ab0*/  F2FP.F16.E5M2.UNPACK_B R4, R4 ;  /* 0x00000004ff04723e */ /* 0x000fc400020004ff */
[----:B------:R-:W-:Y:S02]  /*64ac0*/  F2FP.F16.E5M2.UNPACK_B R5, R5 ;  /* 0x00000005ff05723e */ /* 0x000fe400020004ff */
[----:B------:R-:W-:Y:S02]  /*64ad0*/  F2FP.F16.E5M2.UNPACK_B R6, R6 ;  /* 0x00000006ff06723e */ /* 0x000fe400020004ff */
[----:B------:R-:W-:Y:S01]  /*64ae0*/  F2FP.F16.E5M2.UNPACK_B R7, R7 ;  /* 0x00000007ff07723e */ /* 0x000fe200020004ff */
[----:B---3--:R-:W-:Y:S01]  /*64af0*/  IMAD.MOV.U32 R11, RZ, RZ, R0 ;  /* 0x000000ffff0b7224 */ /* 0x008fe200078e0000 */
        /* <DEDUP_REMOVED lines=27> */
[----:B0-----:R-:W5:Y:S04]  /*64cb0*/  LDL.LU.64 R10, [R1+0x5e38] ;  /* 0x005e3800010a7983 */ /* 0x001f680000300a00 */
[----:B------:R-:W5:Y:S02]  /*64cc0*/  LDL.LU.64 R8, [R1+0x5e30] ;  /* 0x005e300001087983 */ /* 0x000f640000300a00 */
[----:B-----5:R-:W-:Y:S06]  /*64cd0*/  HMMA.16816.F32 R8, R4, R20, R8 ;  /* 0x000000140408723c */ /* 0x020fec0000001808 */
[----:B------:R-:W-:-:S15]  /*64ce0*/  IMAD.MOV.U32 R0, RZ, RZ, R21 ;  /* 0x000000ffff007224 */ /* 0x000fde00078e0015 */
[----:B------:R-:W-:-:S02]  /*64cf0*/  NOP ;  /* 0x0000000000007918 */ /* 0x000fc40000000000 */
[----:B------:R0:W-:Y:S02]  /*64d00*/  STL.64 [R1+0x7f0], R8 ;  /* 0x0007f00801007387 */ /* 0x0001e40000100a00 */
[----:B0-----:R-:W-:Y:S02]  /*64d10*/  IMAD.MOV.U32 R9, RZ, RZ, R20 ;  /* 0x000000ffff097224 */ /* 0x001fe400078e0014 */
[C---:B----4-:R-:W-:Y:S01]  /*64d20*/  HMMA.16816.F32 R20, R4.reuse, R22, R24 ;  /* 0x000000160414723c */ /* 0x050fe20000001818 */
[----:B------:R0:W-:Y:S04]  /*64d30*/  STL.64 [R1+0x7f8], R10 ;  /* 0x0007f80a01007387 */ /* 0x0001e80000100a00 */
[----:B0-----:R-:W4:Y:S04]  /*64d40*/  LDL.LU.64 R10, [R1+0x5e28] ;  /* 0x005e2800010a7983 */ /* 0x001f280000300a00 */
[----:B------:R-:W5:Y:S04]  /*64d50*/  LDL.LU R8, [R1+0x5e20] ;  /* 0x005e200001087983 */ /* 0x000f680000300800 */
[----:B------:R-:W2:Y:S04]  /*64d60*/  LDL.LU.64 R26, [R1+0x5e18] ;  /* 0x005e1800011a7983 */ /* 0x000ea80000300a00 */
[----:B------:R-:W2:Y:S06]  /*64d70*/  LDL.LU.64 R24, [R1+0x5e10] ;  /* 0x005e100001187983 */ /* 0x000eac0000300a00 */
        /* <DEDUP_REMOVED lines=22> */
[----:B0-----:R-:W3:Y:S04]  /*64ee0*/  LDL.LU.64 R26, [R1+0x5dc8] ;  /* 0x005dc800011a7983 */ /* 0x001ee80000300a00 */
[----:B------:R-:W2:Y:S04]  /*64ef0*/  LDL.LU.64 R24, [R1+0x5dc0] ;  /* 0x005dc00001187983 */ /* 0x000ea80000300a00 */
[----:B------:R0:W-:Y:S04]  /*64f00*/  STL.64 [R1+0x5cb8], R28 ;  /* 0x005cb81c01007387 */ /* 0x0001e80000100a00 */
[----:B0-----:R-:W5:Y:S04]  /*64f10*/  LDL.LU R28, [R1+0x125c] ;  /* 0x00125c00011c7983 */ /* 0x001f680000300800 */
[----:B------:R-:W5:Y:S01]  /*64f20*/  LDL.LU R29, [R1+0x1264] ;  /* 0x00126400011d7983 */ /* 0x000f620000300800 */
        /* <DEDUP_REMOVED lines=14> */
[----:B0-----:R-:W4:Y:S04]  /*65010*/  LDL.LU R24, [R1+0x190] ;  /* 0x0001900001187983 */ /* 0x001f280000300800 */
[----:B------:R-:W4:Y:S04]  /*65020*/  LDL.LU R25, [R1+0x194] ;  /* 0x0001940001197983 */ /* 0x000f280000300800 */
        /* <DEDUP_REMOVED lines=8> */
[----:B------:R0:W-:Y:S04]  /*650b0*/  STL [R1+0x5c80], R23 ;  /* 0x005c801701007387 */ /* 0x0001e80000100800 */
[----:B0-----:R-:W2:Y:S04]  /*650c0*/  LDL.LU R23, [R1+0x1254] ;  /* 0x0012540001177983 */ /* 0x001ea80000300800 */
[----:B------:R0:W-:Y:S04]  /*650d0*/  STL [R1+0x5ce8], R22 ;  /* 0x005ce81601007387 */ /* 0x0001e80000100800 */
[----:B0-----:R-:W5:Y:S01]  /*650e0*/  LDL.LU R22, [R1+0x124c] ;  /* 0x00124c0001167983 */ /* 0x001f620000300800 */
[----:B---3--:R-:W-:-:S15]  /*650f0*/  HMMA.16816.F32 R12, R4, R20, R12 ;  /* 0x00000014040c723c */ /* 0x008fde000000180c */
[----:B------:R-:W-:-:S08]  /*65100*/  NOP ;  /* 0x0000000000007918 */ /* 0x000fd00000000000 */
[----:B------:R-:W-:Y:S04]  /*65110*/  STL.64 [R1+0x750], R12 ;  /* 0x0007500c01007387 */ /* 0x000fe80000100a00 */
[----:B------:R0:W-:Y:S04]  /*65120*/  STL.64 [R1+0x758], R14 ;  /* 0x0007580e01007387 */ /* 0x0001e80000100a00 */
[----:B0-----:R-:W3:Y:S04]  /*65130*/  LDL.LU.64 R14, [R1+0x5d88] ;  /* 0x005d8800010e7983 */ /* 0x001ee80000300a00 */
[----:B------:R-:W4:Y:S04]  /*65140*/  LDL.LU.64 R12, [R1+0x5d80] ;  /* 0x005d8000010c7983 */ /* 0x000f280000300a00 */
[----:B------:R-:W-:Y:S01]  /*65150*/  STL.64 [R1+0x5cd0], R20 ;  /* 0x005cd01401007387 */ /* 0x000fe20000100a00 */
        /* <DEDUP_REMOVED lines=11> */
[----:B------:R-:W5:Y:S04]  /*65210*/  LDL.LU.64 R16, [R1+0x5d60] ;  /* 0x005d600001107983 */ /* 0x000f680000300a00 */
[----:B------:R-:W-:Y:S04]  /*65220*/  STL.64 [R1+0x5c78], R14 ;  /* 0x005c780e01007387 */ /* 0x000fe80000100a00 */
[----:B------:R0:W-:Y:S02]  /*65230*/  STL.64 [R1+0x5c70], R12 ;  /* 0x005c700c01007387 */ /* 0x0001e40000100a00 */
[----:B0-----:R-:W-:Y:S06]  /*65240*/  HMMA.16816.F32 R12, R4, R10, R24 ;  /* 0x0000000a040c723c */ /* 0x001fec0000001818 */
[----:B------:R-:W-:Y:S04]  /*65250*/  STL [R1+0x5c4c], R10 ;  /* 0x005c4c0a01007387 */ /* 0x000fe80000100800 */
[----:B------:R-:W-:-:S13]  /*65260*/  STL [R1+0x5c48], R11 ;  /* 0x005c480b01007387 */ /* 0x000fda0000100800 */
[----:B------:R0:W-:Y:S04]  /*65270*/  STL.64 [R1+0x710], R12 ;  /* 0x0007100c01007387 */ /* 0x0001e80000100a00 */
[----:B------:R1:W-:Y:S04]  /*65280*/  STL.64 [R1+0x718], R14 ;  /* 0x0007180e01007387 */ /* 0x0003e80000100a00 */
[----:B0-----:R-:W4:Y:S04]  /*65290*/  LDL.LU R12, [R1+0xf0] ;  /* 0x0000f000010c7983 */ /* 0x001f280000300800 */
[----:B------:R-:W4:Y:S04]  /*652a0*/  LDL.LU R13, [R1+0xf4] ;  /* 0x0000f400010d7983 */ /* 0x000f280000300800 */
[----:B-1----:R-:W4:Y:S04]  /*652b0*/  LDL.LU R14, [R1+0xf8] ;  /* 0x0000f800010e7983 */ /* 0x002f280000300800 */
        /* <DEDUP_REMOVED lines=11> */
[----:B-----5:R-:W-:-:S02]  /*65370*/  IMAD R16, R16, 0x100, R22 ;  /* 0x0000010010107824 */ /* 0x020fc400078e0216 */
[----:B------:R-:W-:Y:S02]  /*65380*/  IMAD R17, R17, 0x100, R23 ;  /* 0x0000010011117824 */ /* 0x000fe400078e0217 */
[----:B------:R-:W5:Y:S04]  /*65390*/  LDL.64 R22, [R1+0x10] ;  /* 0x0000100001167983 */ /* 0x000f680000100a00 */
        /* <DEDUP_REMOVED lines=17> */
[----:B0-----:R-:W4:Y:S04]  /*654b0*/  LDL.64 R26, [R1+0x20] ;  /* 0x00002000011a7983 */ /* 0x001f280000100a00 */
[----:B--2---:R0:W-:Y:S04]  /*654c0*/  STL.64 [R1+0x5d00], R24 ;  /* 0x005d001801007387 */ /* 0x0041e80000100a00 */
[----:B0-----:R-:W2:Y:S04]  /*654d0*/  LDL.64 R24, [R1+0x28] ;  /* 0x0000280001187983 */ /* 0x001ea80000100a00 */
[----:B----4-:R-:W-:Y:S04]  /*654e0*/  STL.64 [R1+0x5d40], R26 ;  /* 0x005d401a01007387 */ /* 0x010fe80000100a00 */
[----:B--2---:R0:W-:Y:S04]  /*654f0*/  STL.64 [R1+0x5d38], R24 ;  /* 0x005d381801007387 */ /* 0x0041e80000100a00 */
[----:B0-----:R-:W2:Y:S04]  /*65500*/  LDL.LU R24, [R1+0x2b0] ;  /* 0x0002b00001187983 */ /* 0x001ea80000300800 */
[----:B------:R-:W2:Y:S04]  /*65510*/  LDL.LU R25, [R1+0x2b4] ;  /* 0x0002b40001197983 */ /* 0x000ea80000300800 */
[----:B------:R-:W4:Y:S04]  /*65520*/  LDL.LU R26, [R1+0x2b8] ;  /* 0x0002b800011a7983 */ /* 0x000f280000300800 */
[----:B------:R-:W4:Y:S04]  /*65530*/  LDL.LU R27, [R1+0x2bc] ;  /* 0x0002bc00011b7983 */ /* 0x000f280000300800 */
[----:B----4-:R-:W-:Y:S04]  /*65540*/  STL.64 [R1+0x5d50], R26 ;  /* 0x005d501a01007387 */ /* 0x010fe80000100a00 */
[----:B--2---:R0:W-:Y:S04]  /*65550*/  STL.64 [R1+0x5d48], R24 ;  /* 0x005d481801007387 */ /* 0x0041e80000100a00 */
[----:B0-----:R-:W3:Y:S04]  /*65560*/  LDL.LU R24, [R1+0x2c0] ;  /* 0x0002c00001187983 */ /* 0x001ee80000300800 */
[----:B------:R-:W3:Y:S04]  /*65570*/  LDL.LU R25, [R1+0x2c4] ;  /* 0x0002c40001197983 */ /* 0x000ee80000300800 */
[----:B------:R-:W3:Y:S04]  /*65580*/  LDL.LU R26, [R1+0x2c8] ;  /* 0x0002c800011a7983 */ /* 0x000ee80000300800 */
[----:B------:R-:W3:Y:S04]  /*65590*/  LDL.LU R27, [R1+0x2cc] ;  /* 0x0002cc00011b7983 */ /* 0x000ee80000300800 */
[----:B------:R-:W2:Y:S04]  /*655a0*/  LDL.64 R20, [R1+0x8] ;  /* 0x0000080001147983 */ /* 0x000ea80000100a00 */
[----:B-----5:R-:W-:Y:S04]  /*655b0*/  STL.64 [R1+0x5d18], R22 ;  /* 0x005d181601007387 */ /* 0x020fe80000100a00 */
        /* <DEDUP_REMOVED lines=39> */
[----:B------:R-:W2:Y:S04]  /*65830*/  LDL.LU.64 R22, [R1+0x5d30] ;  /* 0x005d300001167983 */ /* 0x000ea80000300a00 */
[----:B------:R-:W2:Y:S01]  /*65840*/  LDL.LU.64 R20, [R1+0x5d28] ;  /* 0x005d280001147983 */ /* 0x000ea20000300a00 */
[----:B------:R-:W-:-:S02]  /*65850*/  IMAD.MOV.U32 R10, RZ, RZ, R26 ;  /* 0x000000ffff0a7224 */ /* 0x000fc400078e001a */
[----:B------:R-:W-:-:S13]  /*65860*/  IMAD.MOV.U32 R9, RZ, RZ, R27 ;  /* 0x000000ffff097224 */ /* 0x000fda00078e001b */
        /* <DEDUP_REMOVED lines=70> */
[----:B------:R-:W-:Y:S01]  /*65cd0*/  IMAD.MOV.U32 R27, RZ, RZ, R11 ;  /* 0x000000ffff1b7224 */ /* 0x000fe200078e000b */
[----:B------:R-:W2:Y:S04]  /*65ce0*/  LDL.LU R23, [R1+0x5c80] ;  /* 0x005c800001177983 */ /* 0x000ea80000300800 */
[----:B------:R0:W-:Y:S04]  /*65cf0*/  STL.64 [R1+0x5ba0], R24 ;  /* 0x005ba01801007387 */ /* 0x0001e80000100a00 */
[----:B------:R-:W-:Y:S01]  /*65d00*/  STL.64 [R1+0x5bd8], R26 ;  /* 0x005bd81a01007387 */ /* 0x000fe20000100a00 */
[----:B0-----:R-:W-:-:S02]  /*65d10*/  IMAD.MOV.U32 R24, RZ, RZ, R7 ;  /* 0x000000ffff187224 */ /* 0x001fc400078e0007 */
[----:B------:R-:W-:-:S05]  /*65d20*/  IMAD.MOV.U32 R25, RZ, RZ, R6 ;  /* 0x000000ffff197224 */ /* 0x000fca00078e0006 */
[----:B------:R0:W-:Y:S04]  /*65d30*/  STL.64 [R1+0x5bd0], R24 ;  /* 0x005bd01801007387 */ /* 0x0001e80000100a00 */
[----:B0-----:R-:W3:Y:S04]  /*65d40*/  LDL.LU R24, [R1+0xe0] ;  /* 0x0000e00001187983 */ /* 0x001ee80000300800 */
[----:B------:R-:W3:Y:S04]  /*65d50*/  LDL.LU R25, [R1+0xe4] ;  /* 0x0000e40001197983 */ /* 0x000ee80000300800 */
[----:B------:R-:W3:Y:S04]  /*65d60*/  LDL.LU R26, [R1+0xe8] ;  /* 0x0000e800011a7983 */ /* 0x000ee80000300800 */
[----:B------:R-:W3:Y:S01]  /*65d70*/  LDL.LU R27, [R1+0xec] ;  /* 0x0000ec00011b7983 */ /* 0x000ee20000300800 */
[C---:B--2---:R-:W-:Y:S06]  /*65d80*/  HMMA.16816.F32 R12, R16.reuse, R22, R12 ;  /* 0x00000016100c723c */ /* 0x044fec000000180c */
[----:B---3--:R-:W-:-:S15]  /*65d90*/  HMMA.16816.F32 R24, R16, R20, R24 ;  /* 0x000000141018723c */ /* 0x008fde0000001818 */
[----:B------:R-:W-:-:S02]  /*65da0*/  NOP ;  /* 0x0000000000007918 */ /* 0x000fc40000000000 */
[----:B------:R-:W-:Y:S04]  /*65db0*/  STL.64 [R1+0x4c0], R12 ;  /* 0x0004c00c01007387 */ /* 0x000fe80000100a00 */
[----:B------:R0:W-:Y:S04]  /*65dc0*/  STL.64 [R1+0x4c8], R14 ;  /* 0x0004c80e01007387 */ /* 0x0001e80000100a00 */
[----:B0-----:R-:W2:Y:S04]  /*65dd0*/  LDL.LU.64 R14, [R1+0x5c78] ;  /* 0x005c7800010e7983 */ /* 0x001ea80000300a00 */
[----:B------:R-:W3:Y:S04]  /*65de0*/  LDL.LU.64 R12, [R1+0x5c70] ;  /* 0x005c7000010c7983 */ /* 0x000ee80000300a00 */
[----:B------:R0:W-:Y:S04]  /*65df0*/  STL.64 [R1+0x490], R24 ;  /* 0x0004901801007387 */ /* 0x0001e80000100a00 */
[----:B------:R1:W-:Y:S04]  /*65e00*/  STL.64 [R1+0x498], R26 ;  /* 0x0004981a01007387 */ /* 0x0003e80000100a00 */
[----:B0-----:R-:W4:Y:S04]  /*65e10*/  LDL.LU R24, [R1+0x80] ;  /* 0x0000800001187983 */ /* 0x001f280000300800 */
[----:B------:R-:W4:Y:S04]  /*65e20*/  LDL.LU R25, [R1+0x84] ;  /* 0x0000840001197983 */ /* 0x000f280000300800 */
[----:B-1----:R-:W5:Y:S04]  /*65e30*/  LDL.LU R26, [R1+0x88] ;  /* 0x00008800011a7983 */ /* 0x002f680000300800 */
[----:B------:R-:W5:Y:S04]  /*65e40*/  LDL.LU R27, [R1+0x8c] ;  /* 0x00008c00011b7983 */ /* 0x000f680000300800 */
[----:B-----5:R0:W-:Y:S04]  /*65e50*/  STL.64 [R1+0x5be8], R26 ;  /* 0x005be81a01007387 */ /* 0x0201e80000100a00 */
[----:B----4-:R1:W-:Y:S01]  /*65e60*/  STL.64 [R1+0x5be0], R24 ;  /* 0x005be01801007387 */ /* 0x0103e20000100a00 */
        /* <DEDUP_REMOVED lines=8> */
[----:B0-----:R-:W4:Y:S04]  /*65ef0*/  LDL.LU R20, [R1+0x60] ;  /* 0x0000600001147983 */ /* 0x001f280000300800 */
[----:B------:R-:W4:Y:S04]  /*65f00*/  LDL.LU R21, [R1+0x64] ;  /* 0x0000640001157983 */ /* 0x000f280000300800 */
[----:B------:R-:W5:Y:S04]  /*65f10*/  LDL.LU R22, [R1+0x68] ;  /* 0x0000680001167983 */ /* 0x000f680000300800 */
[----:B------:R-:W5:Y:S04]  /*65f20*/  LDL.LU R23, [R1+0x6c] ;  /* 0x00006c0001177983 */ /* 0x000f680000300800 */
[----:B------:R-:W2:Y:S04]  /*65f30*/  LDL.LU R24, [R1+0x290] ;  /* 0x0002900001187983 */ /* 0x000ea80000300800 */
[----:B------:R-:W2:Y:S04]  /*65f40*/  LDL.LU R25, [R1+0x294] ;  /* 0x0002940001197983 */ /* 0x000ea80000300800 */
[----:B------:R-:W3:Y:S04]  /*65f50*/  LDL.LU R26, [R1+0x298] ;  /* 0x00029800011a7983 */ /* 0x000ee80000300800 */
[----:B------:R-:W3:Y:S04]  /*65f60*/  LDL.LU R27, [R1+0x29c] ;  /* 0x00029c00011b7983 */ /* 0x000ee80000300800 */
[----:B------:R-:W4:Y:S04]  /*65f70*/  LDL.LU R10, [R1+0x126c] ;  /* 0x00126c00010a7983 */ /* 0x000f280000300800 */
[----:B------:R-:W5:Y:S04]  /*65f80*/  LDL.LU R4, [R1+0x1268] ;  /* 0x0012680001047983 */ /* 0x000f680000300800 */
[----:B------:R-:W4:Y:S04]  /*65f90*/  LDL.LU R11, [R1+0x1274] ;  /* 0x00127400010b7983 */ /* 0x000f280000300800 */
[----:B------:R-:W5:Y:S04]  /*65fa0*/  LDL.LU R5, [R1+0x1270] ;  /* 0x0012700001057983 */ /* 0x000f680000300800 */
[----:B------:R-:W2:Y:S04]  /*65fb0*/  LDL.LU R9, [R1+0x127c] ;  /* 0x00127c0001097983 */ /* 0x000ea80000300800 */
        /* <DEDUP_REMOVED lines=8> */
[----:B0-----:R-:W2:Y:S04]  /*66040*/  LDL.LU R8, [R1+0xd0] ;  /* 0x0000d00001087983 */ /* 0x001ea80000300800 */
[----:B------:R-:W2:Y:S04]  /*66050*/  LDL.LU R9, [R1+0xd4] ;  /* 0x0000d40001097983 */ /* 0x000ea80000300800 */
[----:B------:R-:W2:Y:S04]  /*66060*/  LDL.LU R10, [R1+0xd8] ;  /* 0x0000d800010a7983 */ /* 0x000ea80000300800 */
[----:B------:R-:W2:Y:S04]  /*66070*/  LDL.LU R11, [R1+0xdc] ;  /* 0x0000dc00010b7983 */ /* 0x000ea80000300800 */
[----:B------:R-:W4:Y:S04]  /*66080*/  LDL.LU R6, [R1+0x1278] ;  /* 0x0012780001067983 */ /* 0x000f280000300800 */
[----:B------:R-:W4:Y:S04]  /*66090*/  LDL.LU R7, [R1+0x1280] ;  /* 0x0012800001077983 */ /* 0x000f280000300800 */
[----:B---3--:R-:W-:Y:S04]  /*660a0*/  STL.64 [R1+0x5c28], R26 ;  /* 0x005c281a01007387 */ /* 0x008fe80000100a00 */
[----:B------:R0:W-:Y:S04]  /*660b0*/  STL.64 [R1+0x5c20], R24 ;  /* 0x005c201801007387 */ /* 0x0001e80000100a00 */
        /* <DEDUP_REMOVED lines=14> */
[----:B------:R-:W4:Y:S04]  /*661a0*/  LDL.LU R22, [R1+0x98] ;  /* 0x0000980001167983 */ /* 0x000f280000300800 */
[----:B------:R-:W4:Y:S01]  /*661b0*/  LDL.LU R23, [R1+0x9c] ;  /* 0x00009c0001177983 */ /* 0x000f220000300800 */
[C---:B--2---:R-:W-:Y:S03]  /*661c0*/  HMMA.16816.F32 R8, R16.reuse, R14, R8 ;  /* 0x0000000e1008723c */ /* 0x044fe60000001808 */
[----:B----4-:R-:W-:Y:S04]  /*661d0*/  STL.64 [R1+0x5c08], R22 ;  /* 0x005c081601007387 */ /* 0x010fe80000100a00 */
[----:B-----5:R0:W-:Y:S04]  /*661e0*/  STL.64 [R1+0x5c00], R20 ;  /* 0x005c001401007387 */ /* 0x0201e80000100a00 */
[----:B0-----:R-:W2:Y:S04]  /*661f0*/  LDL.LU R20, [R1+0xa0] ;  /* 0x0000a00001147983 */ /* 0x001ea80000300800 */
[----:B------:R-:W2:Y:S04]  /*66200*/  LDL.LU R21, [R1+0xa4] ;  /* 0x0000a40001157983 */ /* 0x000ea80000300800 */
[----:B------:R-:W2:Y:S04]  /*66210*/  LDL.LU R22, [R1+0xa8] ;  /* 0x0000a80001167983 */ /* 0x000ea80000300800 */
[----:B------:R-:W2:Y:S04]  /*66220*/  LDL.LU R23, [R1+0xac] ;  /* 0x0000ac0001177983 */ /* 0x000ea80000300800 */
        /* <DEDUP_REMOVED lines=8> */
[----:B0-----:R-:W4:Y:S04]  /*662b0*/  LDL.LU.64 R10, [R1+0x5c58] ;  /* 0x005c5800010a7983 */ /* 0x001f280000300a00 */
[----:B------:R-:W5:Y:S04]  /*662c0*/  LDL.LU.64 R8, [R1+0x5c50] ;  /* 0x005c500001087983 */ /* 0x000f680000300a00 */
[----:B------:R-:W-:Y:S04]  /*662d0*/  STL.64 [R1+0x5b68], R14 ;  /* 0x005b680e01007387 */ /* 0x000fe80000100a00 */
[----:B------:R0:W-:Y:S04]  /*662e0*/  STL.64 [R1+0x5b60], R12 ;  /* 0x005b600c01007387 */ /* 0x0001e80000100a00 */
[----:B0-----:R-:W2:Y:S04]  /*662f0*/  LDL.LU R12, [R1+0x70] ;  /* 0x00007000010c7983 */ /* 0x001ea80000300800 */
[----:B------:R-:W2:Y:S04]  /*66300*/  LDL.LU R13, [R1+0x74] ;  /* 0x00007400010d7983 */ /* 0x000ea80000300800 */
[----:B------:R-:W2:Y:S04]  /*66310*/  LDL.LU R14, [R1+0x78] ;  /* 0x00007800010e7983 */ /* 0x000ea80000300800 */
[----:B------:R-:W2:Y:S01]  /*66320*/  LDL.LU R15, [R1+0x7c] ;  /* 0x00007c00010f7983 */ /* 0x000ea20000300800 */
[----:B----4-:R-:W-:-:S02]  /*66330*/  IMAD R4, R4, 0x100, R10 ;  /* 0x0000010004047824 */ /* 0x010fc400078e020a */
[----:B------:R-:W-:Y:S01]  /*66340*/  IMAD R5, R5, 0x100, R11 ;  /* 0x0000010005057824 */ /* 0x000fe200078e020b */
[----:B------:R-:W3:Y:S04]  /*66350*/  LDL.LU R10, [R1+0x5c4c] ;  /* 0x005c4c00010a7983 */ /* 0x000ee80000300800 */
[----:B------:R-:W3:Y:S01]  /*66360*/  LDL.LU R11, [R1+0x5c48] ;  /* 0x005c4800010b7983 */ /* 0x000ee20000300800 */
[----:B-----5:R-:W-:Y:S01]  /*66370*/  IMAD R6, R6, 0x100, R9 ;  /* 0x0000010006067824 */ /* 0x020fe200078e0209 */
[----:B---3--:R-:W-:-:S15]  /*66380*/  HMMA.16816.F32 R24, R16, R10, R24 ;  /* 0x0000000a1018723c */ /* 0x008fde0000001818 */
        /* <DEDUP_REMOVED lines=22> */
[----:B------:R-:W-:Y:S02]  /*664f0*/  F2FP.F16.E5M2.UNPACK_B R5, R5 ;  /* 0x00000005ff05723e */ /* 0x000fe400020004ff */
[----:B------:R-:W-:Y:S01]  /*66500*/  F2FP.F16.E5M2.UNPACK_B R6, R6 ;  /* 0x00000006ff06723e */ /* 0x000fe200020004ff */
[----:B--2---:R-:W-:Y:S01]  /*66510*/  HMMA.16816.F32 R16, R16, R24, R20 ;  /* 0x000000181010723c */ /* 0x004fe20000001814 */
[----:B------:R-:W3:Y:S04]  /*66520*/  LDL.LU.64 R22, [R1+0x5c08] ;  /* 0x005c080001167983 */ /* 0x000ee80000300a00 */
[----:B------:R-:W3:Y:S01]  /*66530*/  LDL.LU.64 R20, [R1+0x5c00] ;  /* 0x005c000001147983 */ /* 0x000ee20000300a00 */
[----:B------:R-:W-:-:S15]  /*66540*/  F2FP.F16.E5M2.UNPACK_B R7, R7 ;  /* 0x00000007ff07723e */ /* 0x000fde00020004ff */
[----:B------:R-:W-:-:S02]  /*66550*/  NOP ;  /* 0x0000000000007918 */ /* 0x000fc40000000000 */
        /* <DEDUP_REMOVED lines=332> */
[----:B------:R-:W-:Y:S04]  /*67a20*/  STL.64 [R1+0x160], R20 ;  /* 0x0001601401007387 */ /* 0x000fe80000100a00 */
[----:B------:R3:W-:Y:S01]  /*67a30*/  STL [R1+0x168], R22 ;  /* 0x0001681601007387 */ /* 0x0007e20000100800 */
[----:B------:R-:W-:Y:S02]  /*67a40*/  IMAD.MOV.U32 R0, RZ, RZ, R23 ;  /* 0x000000ffff007224 */ /* 0x000fe400078e0017 */
[----:B---3--:R-:W-:Y:S03]  /*67a50*/  HMMA.16816.F32 R20, R16, R12, R24 ;  /* 0x0000000c1014723c */ /* 0x008fe60000001818 */
[----:B------:R-:W-:Y:S04]  /*67a60*/  STL [R1+0x5308], R0 ;  /* 0x0053080001007387 */ /* 0x000fe80000100800 */
[----:B------:R-:W-:-:S02]  /*67a70*/  IMAD.MOV.U32 R26, RZ, RZ, R9 ;  /* 0x000000ffff1a7224 */ /* 0x000fc400078e0009 */
        /* <DEDUP_REMOVED lines=12> */
[----:B------:R-:W2:Y:S04]  /*67b40*/  LDL.LU R2, [R1+0x5a70] ;  /* 0x005a700001027983 */ /* 0x000ea80000300800 */
[----:B------:R-:W2:Y:S04]  /*67b50*/  LDL.LU R3, [R1+0x5a6c] ;  /* 0x005a6c0001037983 */ /* 0x000ea80000300800 */
[----:B------:R-:W-:Y:S04]  /*67b60*/  STL.64 [R1+0x59d0], R24 ;  /* 0x0059d01801007387 */ /* 0x000fe80000100a00 */
[----:B-----5:R-:W-:Y:S04]  /*67b70*/  STL.64 [R1+0x59b0], R22 ;  /* 0x0059b01601007387 */ /* 0x020fe80000100a00 */
[----:B----4-:R0:W-:Y:S04]  /*67b80*/  STL.64 [R1+0x59a8], R20 ;  /* 0x0059a81401007387 */ /* 0x0101e80000100a00 */
[----:B0-----:R-:W4:Y:S04]  /*67b90*/  LDL.LU R20, [R1+0x5f0] ;  /* 0x0005f00001147983 */ /* 0x001f280000300800 */
[----:B------:R-:W4:Y:S04]  /*67ba0*/  LDL.LU R21, [R1+0x5f4] ;  /* 0x0005f40001157983 */ /* 0x000f280000300800 */
[----:B------:R-:W5:Y:S04]  /*67bb0*/  LDL.LU R22, [R1+0x5f8] ;  /* 0x0005f80001167983 */ /* 0x000f680000300800 */
[----:B------:R-:W5:Y:S01]  /*67bc0*/  LDL.LU R23, [R1+0x5fc] ;  /* 0x0005fc0001177983 */ /* 0x000f620000300800 */
[----:B------:R-:W-:-:S02]  /*67bd0*/  IMAD.MOV.U32 R26, RZ, RZ, R8 ;  /* 0x000000ffff1a7224 */ /* 0x000fc400078e0008 */
[----:B------:R-:W-:Y:S01]  /*67be0*/  IMAD.MOV.U32 R27, RZ, RZ, R11 ;  /* 0x000000ffff1b7224 */ /* 0x000fe200078e000b */
        /* <DEDUP_REMOVED lines=9> */
[----:B------:R-:W-:Y:S02]  /*67c80*/  IMAD.MOV.U32 R25, RZ, RZ, R6 ;  /* 0x000000ffff197224 */ /* 0x000fe400078e0006 */
[----:B------:R-:W-:Y:S02]  /*67c90*/  IMAD.MOV.U32 R26, RZ, RZ, R5 ;  /* 0x000000ffff1a7224 */ /* 0x000fe400078e0005 */
[----:B------:R-:W-:Y:S01]  /*67ca0*/  IMAD.MOV.U32 R27, RZ, RZ, R4 ;  /* 0x000000ffff1b7224 */ /* 0x000fe200078e0004 */
[----:B------:R3:W-:Y:S02]  /*67cb0*/  STL.64 [R1+0x5a00], R24 ;  /* 0x005a001801007387 */ /* 0x0007e40000100a00 */
[----:B---3--:R-:W-:Y:S02]  /*67cc0*/  IMAD.MOV.U32 R24, RZ, RZ, R10 ;  /* 0x000000ffff187224 */ /* 0x008fe400078e000a */
[----:B--2---:R-:W-:Y:S01]  /*67cd0*/  IMAD.MOV.U32 R25, RZ, RZ, R9 ;  /* 0x000000ffff197224 */ /* 0x004fe200078e0009 */
[----:B-----5:R-:W-:Y:S04]  /*67ce0*/  STL.64 [R1+0x59e0], R22 ;  /* 0x0059e01601007387 */ /* 0x020fe80000100a00 */
[----:B----4-:R0:W-:Y:S04]  /*67cf0*/  STL.64 [R1+0x59d8], R20 ;  /* 0x0059d81401007387 */ /* 0x0101e80000100a00 */
[----:B0-----:R-:W2:Y:S04]  /*67d00*/  LDL.LU R20, [R1+0x610] ;  /* 0x0006100001147983 */ /* 0x001ea80000300800 */
[----:B------:R-:W2:Y:S04]  /*67d10*/  LDL.LU R21, [R1+0x614] ;  /* 0x0006140001157983 */ /* 0x000ea80000300800 */
[----:B------:R-:W3:Y:S04]  /*67d20*/  LDL.LU R22, [R1+0x618] ;  /* 0x0006180001167983 */ /* 0x000ee80000300800 */
[----:B------:R-:W3:Y:S04]  /*67d30*/  LDL.LU R23, [R1+0x61c] ;  /* 0x00061c0001177983 */ /* 0x000ee80000300800 */
        /* <DEDUP_REMOVED lines=38> */
[----:B------:R-:W-:-:S02]  /*67fa0*/  IMAD R4, R4, 0x100, R10 ;  /* 0x0000010004047824 */ /* 0x000fc400078e020a */
[----:B------:R-:W-:Y:S01]  /*67fb0*/  IMAD R5, R5, 0x100, R11 ;  /* 0x0000010005057824 */ /* 0x000fe200078e020b */
        /* <DEDUP_REMOVED lines=28> */
[----:B------:R-:W-:Y:S01]  /*68180*/  STL [R1+0x5930], R9 ;  /* 0x0059300901007387 */ /* 0x000fe20000100800 */
[----:B----4-:R-:W-:-:S15]  /*68190*/  HMMA.16816.F32 R24, R16, R2, R24 ;  /* 0x000000021018723c */ /* 0x010fde0000001818 */
[----:B------:R-:W-:-:S08]  /*681a0*/  NOP ;  /* 0x0000000000007918 */ /* 0x000fd00000000000 */
[----:B------:R-:W-:Y:S04]  /*681b0*/  STL.64 [R1+0x2a0], R24 ;  /* 0x0002a01801007387 */ /* 0x000fe80000100a00 */
[----:B------:R0:W-:Y:S04]  /*681c0*/  STL.64 [R1+0x2a8], R26 ;  /* 0x0002a81a01007387 */ /* 0x0001e80000100a00 */
[----:B0-----:R-:W4:Y:S04]  /*681d0*/  LDL.LU.64 R26, [R1+0x5a30] ;  /* 0x005a3000011a7983 */ /* 0x001f280000300a00 */
[----:B------:R-:W2:Y:S01]  /*681e0*/  LDL.LU.64 R24, [R1+0x5a28] ;  /* 0x005a280001187983 */ /* 0x000ea20000300a00 */
[----:B------:R-:W-:Y:S01]  /*681f0*/  IMAD R7, R7, 0x100, R0 ;  /* 0x0000010007077824 */ /* 0x000fe200078e0200 */
[----:B------:R-:W-:-:S02]  /*68200*/  F2FP.F16.E5M2.UNPACK_B R4, R4 ;  /* 0x00000004ff04723e */ /* 0x000fc400020004ff */
[----:B------:R-:W-:Y:S02]  /*68210*/  F2FP.F16.E5M2.UNPACK_B R5, R5 ;  /* 0x00000005ff05723e */ /* 0x000fe400020004ff */
[----:B------:R-:W-:Y:S01]  /*68220*/  F2FP.F16.E5M2.UNPACK_B R6, R6 ;  /* 0x00000006ff06723e */ /* 0x000fe200020004ff */
[----:B--2---:R-:W-:Y:S01]  /*68230*/  HMMA.16816.F32 R16, R16, R24, R20 ;  /* 0x000000181010723c */ /* 0x004fe20000001814 */
[----:B------:R-:W4:Y:S04]  /*68240*/  LDL.LU.64 R22, [R1+0x5a20] ;  /* 0x005a200001167983 */ /* 0x000f280000300a00 */
[----:B------:R-:W4:Y:S01]  /*68250*/  LDL.LU.64 R20, [R1+0x5a18] ;  /* 0x005a180001147983 */ /* 0x000f220000300a00 */
[----:B------:R-:W-:-:S15]  /*68260*/  F2FP.F16.E5M2.UNPACK_B R7, R7 ;  /* 0x00000007ff07723e */ /* 0x000fde00020004ff */
[----:B------:R-:W-:-:S02]  /*68270*/  NOP ;  /* 0x0000000000007918 */ /* 0x000fc40000000000 */
        /* <DEDUP_REMOVED lines=26> */
[----:B0-----:R-:W4:Y:S04]  /*68420*/  LDL.LU.64 R24, [R1+0x59d0] ;  /* 0x0059d00001187983 */ /* 0x001f280000300a00 */
[----:B------:R-:W5:Y:S01]  /*68430*/  LDL.LU R0, [R1+0xafc] ;  /* 0x000afc0001007983 */ /* 0x000f620000300800 */
[----:B----4-:R-:W-:Y:S03]  /*68440*/  HMMA.16816.F32 R24, R4, R24, R20 ;  /* 0x000000180418723c */ /* 0x010fe60000001814 */
[----:B------:R-:W4:Y:S04]  /*68450*/  LDL.LU.64 R22, [R1+0x59c8] ;  /* 0x0059c80001167983 */ /* 0x000f280000300a00 */
[----:B------:R-:W4:-:S15]  /*68460*/  LDL.LU.64 R20, [R1+0x59c0] ;  /* 0x0059c00001147983 */ /* 0x000f1e0000300a00 */
[----:B------:R-:W-:-:S01]  /*68470*/  NOP ;  /* 0x0000000000007918 */ /* 0x000fc20000000000 */
        /* <DEDUP_REMOVED lines=9> */
[----:B0-----:R-:W4:Y:S01]  /*68510*/  LDL.LU.64 R26, [R1+0x59a0] ;  /* 0x0059a000011a7983 */ /* 0x001f220000300a00 */
[----:B--2---:R-:W-:Y:S03]  /*68520*/  HMMA.16816.F32 R16, R4, R28, R16 ;  /* 0x0000001c0410723c */ /* 0x004fe60000001810 */
[----:B------:R-:W3:-:S15]  /*68530*/  LDL.LU.64 R24, [R1+0x5998] ;  /* 0x0059980001187983 */ /* 0x000ede0000300a00 */
[----:B------:R-:W-:-:S05]  /*68540*/  NOP ;  /* 0x0000000000007918 */ /* 0x000fca0000000000 */
[----:B------:R0:W-:Y:S04]  /*68550*/  STL.64 [R1+0xd0], R16 ;  /* 0x0000d01001007387 */ /* 0x0001e80000100a00 */
[----:B------:R1:W-:Y:S04]  /*68560*/  STL.64 [R1+0xd8], R18 ;  /* 0x0000d81201007387 */ /* 0x0003e80000100a00 */
[----:B0-----:R-:W2:Y:S04]  /*68570*/  LDL.LU R17, [R1+0x12d0] ;  /* 0x0012d00001117983 */ /* 0x001ea80000300800 */
[----:B-1----:R-:W5:Y:S04]  /*68580*/  LDL.LU R18, [R1+0x12d8] ;  /* 0x0012d80001127983 */ /* 0x002f680000300800 */
[----:B------:R-:W5:Y:S04]  /*68590*/  LDL.LU R19, [R1+0x12e0] ;  /* 0x0012e00001137983 */ /* 0x000f680000300800 */
[----:B------:R-:W2:Y:S04]  /*685a0*/  LDL.LU R28, [R1+0xaec] ;  /* 0x000aec00011c7983 */ /* 0x000ea80000300800 */
[----:B------:R-:W2:Y:S01]  /*685b0*/  LDL.LU R29, [R1+0xaf8] ;  /* 0x000af800011d7983 */ /* 0x000ea20000300800 */
[----:B----4-:R-:W-:-:S15]  /*685c0*/  HMMA.16816.F32 R20, R4, R26, R20 ;  /* 0x0000001a0414723c */ /* 0x010fde0000001814 */
[----:B------:R-:W-:-:S08]  /*685d0*/  NOP ;  /* 0x0000000000007918 */ /* 0x000fd00000000000 */
[----:B------:R-:W-:Y:S04]  /*685e0*/  STL.64 [R1+0xc0], R20 ;  /* 0x0000c01401007387 */ /* 0x000fe80000100a00 */
[----:B------:R0:W-:Y:S04]  /*685f0*/  STL.64 [R1+0xc8], R22 ;  /* 0x0000c81601007387 */ /* 0x0001e80000100a00 */
[----:B0-----:R-:W4:Y:S04]  /*68600*/  LDL.LU.64 R22, [R1+0x5990] ;  /* 0x0059900001167983 */ /* 0x001f280000300a00 */
[----:B------:R-:W4:Y:S04]  /*68610*/  LDL.LU.64 R20, [R1+0x5988] ;  /* 0x0059880001147983 */ /* 0x000f280000300a00 */
[----:B------:R-:W5:Y:S01]  /*68620*/  LDL.LU R9, [R1+0x12cc] ;  /* 0x0012cc0001097983 */ /* 0x000f620000300800 */
[----:B---3--:R-:W-:Y:S03]  /*68630*/  HMMA.16816.F32 R12, R4, R24, R12 ;  /* 0x00000018040c723c */ /* 0x008fe6000000180c */
[----:B------:R-:W-:-:S15]  /*68640*/  STL.64 [R1+0x5950], R10 ;  /* 0x0059500a01007387 */ /* 0x000fde0000100a00 */
[----:B------:R-:W-:-:S05]  /*68650*/  NOP ;  /* 0x0000000000007918 */ /* 0x000fca0000000000 */
[----:B------:R-:W-:Y:S04]  /*68660*/  STL.64 [R1+0xb0], R12 ;  /* 0x0000b00c01007387 */ /* 0x000fe80000100a00 */
[----:B------:R-:W-:Y:S04]  /*68670*/  STL.64 [R1+0xb8], R14 ;  /* 0x0000b80e01007387 */ /* 0x000fe80000100a00 */
[----:B-----5:R0:W-:Y:S04]  /*68680*/  STL.64 [R1+0x5948], R8 ;  /* 0x0059480801007387 */ /* 0x0201e80000100a00 */
        /* <DEDUP_REMOVED lines=14> */
[----:B-----5:R-:W-:Y:S04]  /*68770*/  STL.64 [R1+0x5960], R10 ;  /* 0x0059600a01007387 */ /* 0x020fe80000100a00 */
[----:B---3--:R0:W-:Y:S04]  /*68780*/  STL.64 [R1+0x5958], R8 ;  /* 0x0059580801007387 */ /* 0x0081e80000100a00 */
[----:B0-----:R-:W3:Y:S04]  /*68790*/  LDL.LU R8, [R1+0x590] ;  /* 0x0005900001087983 */ /* 0x001ee80000300800 */
[----:B------:R-:W3:Y:S04]  /*687a0*/  LDL.LU R9, [R1+0x594] ;  /* 0x0005940001097983 */ /* 0x000ee80000300800 */
[----:B------:R-:W3:Y:S04]  /*687b0*/  LDL.LU R10, [R1+0x598] ;  /* 0x00059800010a7983 */ /* 0x000ee80000300800 */
[----:B------:R-:W3:Y:S04]  /*687c0*/  LDL.LU R11, [R1+0x59c] ;  /* 0x00059c00010b7983 */ /* 0x000ee80000300800 */
[----:B------:R-:W4:Y:S04]  /*687d0*/  LDL.LU R16, [R1+0x12c8] ;  /* 0x0012c80001107983 */ /* 0x000f280000300800 */
[----:B------:R-:W-:Y:S04]  /*687e0*/  STL.64 [R1+0x5940], R18 ;  /* 0x0059401201007387 */ /* 0x000fe80000100a00 */
[----:B----4-:R0:W-:Y:S04]  /*687f0*/  STL.64 [R1+0x5938], R16 ;  /* 0x0059381001007387 */ /* 0x0101e80000100a00 */
[----:B0-----:R-:W4:Y:S04]  /*68800*/  LDL.LU R16, [R1+0x570] ;  /* 0x0005700001107983 */ /* 0x001f280000300800 */
[----:B------:R-:W4:Y:S04]  /*68810*/  LDL.LU R17, [R1+0x574] ;  /* 0x0005740001117983 */ /* 0x000f280000300800 */
[----:B------:R-:W4:Y:S04]  /*68820*/  LDL.LU R18, [R1+0x578] ;  /* 0x0005780001127983 */ /* 0x000f280000300800 */
[----:B------:R-:W4:Y:S04]  /*68830*/  LDL.LU R19, [R1+0x57c] ;  /* 0x00057c0001137983 */ /* 0x000f280000300800 */
[----:B------:R-:W5:Y:S04]  /*68840*/  LDL.LU R24, [R1+0x6d0] ;  /* 0x0006d00001187983 */ /* 0x000f680000300800 */
        /* <DEDUP_REMOVED lines=18> */
[----:B0-----:R-:W3:Y:S04]  /*68970*/  LDL.LU.64 R14, [R1+0x5980] ;  /* 0x00598000010e7983 */ /* 0x001ee80000300a00 */
[----:B------:R-:W3:Y:S04]  /*68980*/  LDL.LU.64 R12, [R1+0x5978] ;  /* 0x00597800010c7983 */ /* 0x000ee80000300a00 */
[----:B------:R-:W5:Y:S04]  /*68990*/  LDL.LU R22, [R1+0x20] ;  /* 0x0000200001167983 */ /* 0x000f680000300800 */
[----:B------:R-:W5:Y:S01]  /*689a0*/  LDL.LU R23, [R1+0x24] ;  /* 0x0000240001177983 */ /* 0x000f620000300800 */
[----:B---3--:R-:W-:-:S15]  /*689b0*/  HMMA.16816.F32 R12, R4, R20, R12 ;  /* 0x00000014040c723c */ /* 0x008fde000000180c */
[----:B------:R-:W-:-:S08]  /*689c0*/  NOP ;  /* 0x0000000000007918 */ /* 0x000fd00000000000 */
[----:B------:R-:W-:Y:S04]  /*689d0*/  STL.64 [R1+0x90], R12 ;  /* 0x0000900c01007387 */ /* 0x000fe80000100a00 */
[----:B------:R0:W-:Y:S04]  /*689e0*/  STL.64 [R1+0x98], R14 ;  /* 0x0000980e01007387 */ /* 0x0001e80000100a00 */
[----:B0-----:R-:W3:Y:S04]  /*689f0*/  LDL.LU.64 R14, [R1+0x5970] ;  /* 0x00597000010e7983 */ /* 0x001ee80000300a00 */
[----:B------:R-:W4:Y:S04]  /*68a00*/  LDL.LU.64 R12, [R1+0x5968] ;  /* 0x00596800010c7983 */ /* 0x000f280000300a00 */
[----:B------:R-:W5:Y:S04]  /*68a10*/  LDL.LU R20, [R1+0x12e4] ;  /* 0x0012e40001147983 */ /* 0x000f680000300800 */
[----:B------:R-:W5:Y:S01]  /*68a20*/  LDL.LU R21, [R1+0xae8] ;  /* 0x000ae80001157983 */ /* 0x000f620000300800 */
[----:B---3--:R-:W-:-:S15]  /*68a30*/  HMMA.16816.F32 R8, R4, R14, R8 ;  /* 0x0000000e0408723c */ /* 0x008fde0000001808 */
[----:B------:R-:W-:-:S08]  /*68a40*/  NOP ;  /* 0x0000000000007918 */ /* 0x000fd00000000000 */
[----:B------:R-:W-:Y:S04]  /*68a50*/  STL.64 [R1+0x80], R8 ;  /* 0x0000800801007387 */ /* 0x000fe80000100a00 */
[----:B------:R0:W-:Y:S04]  /*68a60*/  STL.64 [R1+0x88], R10 ;  /* 0x0000880a01007387 */ /* 0x0001e80000100a00 */
[----:B0-----:R-:W4:Y:S04]  /*68a70*/  LDL.LU.64 R10, [R1+0x5960] ;  /* 0x00596000010a7983 */ /* 0x001f280000300a00 */
[----:B------:R-:W4:Y:S02]  /*68a80*/  LDL.LU.64 R8, [R1+0x5958] ;  /* 0x0059580001087983 */ /* 0x000f240000300a00 */
[----:B----4-:R-:W-:Y:S02]  /*68a90*/  HMMA.16816.F32 R12, R4, R12, R8 ;  /* 0x0000000c040c723c */ /* 0x010fe40000001808 */
[----:B------:R-:W3:Y:S04]  /*68aa0*/  LDL.LU.64 R10, [R1+0x5950] ;  /* 0x00595000010a7983 */ /* 0x000ee80000300a00 */
[----:B------:R-:W4:-:S15]  /*68ab0*/  LDL.LU.64 R8, [R1+0x5948] ;  /* 0x0059480001087983 */ /* 0x000f1e0000300a00 */
[----:B------:R-:W-:-:S02]  /*68ac0*/  NOP ;  /* 0x0000000000007918 */ /* 0x000fc40000000000 */
[----:B------:R0:W-:Y:S04]  /*68ad0*/  STL.64 [R1+0x70], R12 ;  /* 0x0000700c01007387 */ /* 0x0001e80000100a00 */
[----:B------:R1:W-:Y:S04]  /*68ae0*/  STL.64 [R1+0x78], R14 ;  /* 0x0000780e01007387 */ /* 0x0003e80000100a00 */
[----:B0-----:R-:W5:Y:S04]  /*68af0*/  LDL.LU R12, [R1+0x660] ;  /* 0x00066000010c7983 */ /* 0x001f680000300800 */
[----:B------:R-:W5:Y:S04]  /*68b00*/  LDL.LU R13, [R1+0x664] ;  /* 0x00066400010d7983 */ /* 0x000f680000300800 */
[----:B-1----:R-:W5:Y:S04]  /*68b10*/  LDL.LU R14, [R1+0x668] ;  /* 0x00066800010e7983 */ /* 0x002f680000300800 */
[----:B------:R-:W5:Y:S01]  /*68b20*/  LDL.LU R15, [R1+0x66c] ;  /* 0x00066c00010f7983 */ /* 0x000f620000300800 */
[----:B---3--:R-:W-:-:S15]  /*68b30*/  HMMA.16816.F32 R16, R4, R10, R16 ;  /* 0x0000000a0410723c */ /* 0x008fde0000001810 */
[----:B------:R-:W-:-:S08]  /*68b40*/  NOP ;  /* 0x0000000000007918 */ /* 0x000fd00000000000 */
[----:B------:R-:W-:Y:S04]  /*68b50*/  STL.64 [R1+0x60], R16 ;  /* 0x0000601001007387 */ /* 0x000fe80000100a00 */
[----:B------:R0:W-:Y:S04]  /*68b60*/  STL.64 [R1+0x68], R18 ;  /* 0x0000681201007387 */ /* 0x0001e80000100a00 */
[----:B0-----:R-:W3:Y:S04]  /*68b70*/  LDL.LU.64 R18, [R1+0x5940] ;  /* 0x0059400001127983 */ /* 0x001ee80000300a00 */
[----:B------:R-:W4:Y:S04]  /*68b80*/  LDL.LU.64 R16, [R1+0x5938] ;  /* 0x0059380001107983 */ /* 0x000f280000300a00 */
[----:B------:R-:W3:Y:S04]  /*68b90*/  LDL.LU R10, [R1+0x12d4] ;  /* 0x0012d400010a7983 */ /* 0x000ee80000300800 */
[----:B------:R-:W3:Y:S01]  /*68ba0*/  LDL.LU R11, [R1+0x12dc] ;  /* 0x0012dc00010b7983 */ /* 0x000ee20000300800 */
[----:B----4-:R-:W-:-:S03]  /*68bb0*/  IMAD R16, R16, 0x100, R9 ;  /* 0x0000010010107824 */ /* 0x010fc600078e0209 */
[----:B------:R-:W2:Y:S02]  /*68bc0*/  LDL.LU R9, [R1+0x5930] ;  /* 0x0059300001097983 */ /* 0x000ea40000300800 */
        /* <DEDUP_REMOVED lines=12> */
[----:B-----5:R-:W-:Y:S01]  /*68c90*/  HMMA.16816.F32 R4, R4, R22, R12 ;  /* 0x000000160404723c */ /* 0x020fe2000000180c */
[----:B---3--:R-:W-:-:S02]  /*68ca0*/  IMAD R17, R17, 0x100, R10 ;  /* 0x0000010011117824 */ /* 0x008fc400078e020a */
[----:B------:R-:W-:Y:S02]  /*68cb0*/  IMAD R18, R18, 0x100, R11 ;  /* 0x0000010012127824 */ /* 0x000fe400078e020b */
[----:B------:R-:W-:Y:S01]  /*68cc0*/  IMAD R19, R19, 0x100, R20 ;  /* 0x0000010013137824 */ /* 0x000fe200078e0214 */
[----:B------:R-:W-:Y:S02]  /*68cd0*/  F2FP.F16.E5M2.UNPACK_B R10, R21.H1 ;  /* 0x00000015ff0a723e */ /* 0x000fe400030004ff */
[----:B------:R-:W-:Y:S02]  /*68ce0*/  F2FP.F16.E5M2.UNPACK_B R11, R28.H1 ;  /* 0x0000001cff0b723e */ /* 0x000fe400030004ff */
[----:B------:R-:W-:Y:S02]  /*68cf0*/  F2FP.F16.E5M2.UNPACK_B R16, R16 ;  /* 0x00000010ff10723e */ /* 0x000fe400020004ff */
[----:B------:R-:W-:Y:S02]  /*68d00*/  F2FP.F16.E5M2.UNPACK_B R17, R17 ;  /* 0x00000011ff11723e */ /* 0x000fe400020004ff */
[----:B------:R-:W-:-:S02]  /*68d10*/  F2FP.F16.E5M2.UNPACK_B R18, R18 ;  /* 0x00000012ff12723e */ /* 0x000fc400020004ff */
[----:B------:R-:W-:Y:S01]  /*68d20*/  F2FP.F16.E5M2.UNPACK_B R19, R19 ;  /* 0x00000013ff13723e */ /* 0x000fe200020004ff */
[----:B------:R-:W-:Y:S04]  /*68d30*/  STL [R1+0x28], R10 ;  /* 0x0000280a01007387 */ /* 0x000fe80000100800 */
[----:B------:R-:W-:Y:S04]  /*68d40*/  STL [R1+0x2c], R11 ;  /* 0x00002c0b01007387 */ /* 0x000fe80000100800 */
[----:B------:R-:W-:Y:S04]  /*68d50*/  STL.64 [R1+0x50], R4 ;  /* 0x0000500401007387 */ /* 0x000fe80000100a00 */
[----:B------:R2:W-:Y:S01]  /*68d60*/  STL.64 [R1+0x58], R6 ;  /* 0x0000580601007387 */ /* 0x0005e20000100a00 */
[----:B------:R-:W-:-:S02]  /*68d70*/  F2FP.F16.E5M2.UNPACK_B R8, R29.H1 ;  /* 0x0000001dff08723e */ /* 0x000fc400030004ff */
[----:B------:R-:W-:Y:S01]  /*68d80*/  F2FP.F16.E5M2.UNPACK_B R9, R0.H1 ;  /* 0x00000000ff09723e */ /* 0x000fe200030004ff */
[----:B------:R-:W3:Y:S04]  /*68d90*/  LDL.LU R22, [R1+0xb68] ;  /* 0x000b680001167983 */ /* 0x000ee80000300800 */
[----:B------:R-:W-:Y:S01]  /*68da0*/  STL [R1+0x18], R8 ;  /* 0x0000180801007387 */ /* 0x000fe20000100800 */
[----:B--2---:R-:W-:-:S15]  /*68db0*/  HMMA.16816.F32 R4, R16, R10, R24 ;  /* 0x0000000a1004723c */ /* 0x004fde0000001818 */
[----:B------:R-:W-:-:S08]  /*68dc0*/  NOP ;  /* 0x0000000000007918 */ /* 0x000fd00000000000 */
[----:B------:R0:W-:Y:S04]  /*68dd0*/  STL.64 [R1+0x2f0], R4 ;  /* 0x0002f00401007387 */ /* 0x0001e80000100a00 */
[----:B------:R1:W-:Y:S04]  /*68de0*/  STL.64 [R1+0x2f8], R6 ;  /* 0x0002f80601007387 */ /* 0x0003e80000100a00 */
[----:B------:R-:W2:Y:S04]  /*68df0*/  LDL.LU R23, [R1+0xb6c] ;  /* 0x000b6c0001177983 */ /* 0x000ea80000300800 */
[----:B------:R-:W-:Y:S04]  /*68e00*/  STL [R1+0x1c], R9 ;  /* 0x00001c0901007387 */ /* 0x000fe80000100800 */
[----:B0-----:R-:W4:Y:S04]  /*68e10*/  LDL.LU R4, [R1+0x8c0] ;  /* 0x0008c00001047983 */ /* 0x001f280000300800 */
[----:B------:R-:W4:Y:S04]  /*68e20*/  LDL.LU R5, [R1+0x8c4] ;  /* 0x0008c40001057983 */ /* 0x000f280000300800 */
[----:B-1----:R-:W5:Y:S04]  /*68e30*/  LDL.LU R6, [R1+0x8c8] ;  /* 0x0008c80001067983 */ /* 0x002f680000300800 */
[----:B------:R-:W5:Y:S04]  /*68e40*/  LDL.LU R7, [R1+0x8cc] ;  /* 0x0008cc0001077983 */ /* 0x000f680000300800 */
[----:B------:R-:W3:Y:S04]  /*68e50*/  LDL.LU R26, [R1+0xb48] ;  /* 0x000b4800011a7983 */ /* 0x000ee80000300800 */
[----:B------:R-:W3:Y:S04]  /*68e60*/  LDL.LU R27, [R1+0xb4c] ;  /* 0x000b4c00011b7983 */ /* 0x000ee80000300800 */
[----:B------:R-:W2:Y:S04]  /*68e70*/  LDL.LU R24, [R1+0xb58] ;  /* 0x000b580001187983 */ /* 0x000ea80000300800 */
        /* <DEDUP_REMOVED lines=33> */
[----:B-----5:R-:W-:Y:S04]  /*69090*/  STL.64 [R1+0x58b8], R6 ;  /* 0x0058b80601007387 */ /* 0x020fe80000100a00 */
[----:B----4-:R0:W-:Y:S04]  /*690a0*/  STL.64 [R1+0x58b0], R4 ;  /* 0x0058b00401007387 */ /* 0x0101e80000100a00 */
[----:B0-----:R-:W4:Y:S04]  /*690b0*/  LDL.LU R4, [R1+0x890] ;  /* 0x0008900001047983 */ /* 0x001f280000300800 */
[----:B------:R-:W4:Y:S04]  /*690c0*/  LDL.LU R5, [R1+0x894] ;  /* 0x0008940001057983 */ /* 0x000f280000300800 */
[----:B------:R-:W5:Y:S04]  /*690d0*/  LDL.LU R6, [R1+0x898] ;  /* 0x0008980001067983 */ /* 0x000f680000300800 */
[----:B------:R-:W5:Y:S01]  /*690e0*/  LDL.LU R7, [R1+0x89c] ;  /* 0x00089c0001077983 */ /* 0x000f620000300800 */
[----:B------:R-:W-:-:S02]  /*690f0*/  F2FP.F16.E5M2.UNPACK_B R14, R21.H1 ;  /* 0x00000015ff0e723e */ /* 0x000fc400030004ff */
[----:B------:R-:W-:Y:S01]  /*69100*/  F2FP.F16.E5M2.UNPACK_B R15, R0.H1 ;  /* 0x00000000ff0f723e */ /* 0x000fe200030004ff */
[C---:B--2---:R-:W-:Y:S01]  /*69110*/  HMMA.16816.F32 R8, R16.reuse, R8, R24 ;  /* 0x000000081008723c */ /* 0x044fe20000001818 */
[----:B-----5:R-:W-:Y:S04]  /*69120*/  STL.64 [R1+0x58c8], R6 ;  /* 0x0058c80601007387 */ /* 0x020fe80000100a00 */
[----:B----4-:R0:W-:Y:S04]  /*69130*/  STL.64 [R1+0x58c0], R4 ;  /* 0x0058c00401007387 */ /* 0x0101e80000100a00 */
[----:B0-----:R-:W2:Y:S04]  /*69140*/  LDL.LU R4, [R1+0x860] ;  /* 0x0008600001047983 */ /* 0x001ea80000300800 */
[----:B------:R-:W2:Y:S04]  /*69150*/  LDL.LU R5, [R1+0x864] ;  /* 0x0008640001057983 */ /* 0x000ea80000300800 */
[----:B------:R-:W2:Y:S04]  /*69160*/  LDL.LU R6, [R1+0x868] ;  /* 0x0008680001067983 */ /* 0x000ea80000300800 */
[----:B------:R-:W2:Y:S04]  /*69170*/  LDL.LU R7, [R1+0x86c] ;  /* 0x00086c0001077983 */ /* 0x000ea80000300800 */
[----:B------:R-:W4:Y:S04]  /*69180*/  LDL.LU R21, [R1+0xb78] ;  /* 0x000b780001157983 */ /* 0x000f280000300800 */
[----:B------:R-:W5:Y:S04]  /*69190*/  LDL.LU R0, [R1+0xb7c] ;  /* 0x000b7c0001007983 */ /* 0x000f680000300800 */
[----:B------:R-:W-:Y:S04]  /*691a0*/  STL [R1+0x10], R14 ;  /* 0x0000100e01007387 */ /* 0x000fe80000100800 */
[----:B------:R-:W3:Y:S04]  /*691b0*/  LDL.LU.64 R26, [R1+0x5908] ;  /* 0x00590800011a7983 */ /* 0x000ee80000300a00 */
[----:B------:R-:W3:Y:S04]  /*691c0*/  LDL.LU.64 R24, [R1+0x5900] ;  /* 0x0059000001187983 */ /* 0x000ee80000300a00 */
[----:B------:R-:W-:Y:S04]  /*691d0*/  STL [R1+0x14], R15 ;  /* 0x0000140f01007387 */ /* 0x000fe80000100800 */
[----:B------:R0:W-:Y:S04]  /*691e0*/  STL.64 [R1+0x300], R8 ;  /* 0x0003000801007387 */ /* 0x0001e80000100a00 */
[----:B------:R1:W-:Y:S04]  /*691f0*/  STL.64 [R1+0x308], R10 ;  /* 0x0003080a01007387 */ /* 0x0003e80000100a00 */
[----:B0-----:R-:W4:Y:S04]  /*69200*/  LDL.LU R8, [R1+0x8e0] ;  /* 0x0008e00001087983 */ /* 0x001f280000300800 */
[----:B------:R-:W4:Y:S04]  /*69210*/  LDL.LU R9, [R1+0x8e4] ;  /* 0x0008e40001097983 */ /* 0x000f280000300800 */
[----:B-1----:R-:W4:Y:S04]  /*69220*/  LDL.LU R10, [R1+0x8e8] ;  /* 0x0008e800010a7983 */ /* 0x002f280000300800 */
[----:B------:R-:W4:Y:S01]  /*69230*/  LDL.LU R11, [R1+0x8ec] ;  /* 0x0008ec00010b7983 */ /* 0x000f220000300800 */
[----:B---3--:R-:W-:-:S15]  /*69240*/  HMMA.16816.F32 R24, R16, R14, R24 ;  /* 0x0000000e1018723c */ /* 0x008fde0000001818 */
[----:B------:R-:W-:-:S08]  /*69250*/  NOP ;  /* 0x0000000000007918 */ /* 0x000fd00000000000 */
[----:B------:R-:W-:Y:S04]  /*69260*/  STL.64 [R1+0x320], R24 ;  /* 0x0003201801007387 */ /* 0x000fe80000100a00 */
[----:B------:R0:W-:Y:S04]  /*69270*/  STL.64 [R1+0x328], R26 ;  /* 0x0003281a01007387 */ /* 0x0001e80000100a00 */
[----:B0-----:R-:W3:Y:S04]  /*69280*/  LDL.LU.64 R26, [R1+0x58f8] ;  /* 0x0058f800011a7983 */ /* 0x001ee80000300a00 */
[----:B------:R-:W3:Y:S01]  /*69290*/  LDL.LU.64 R24, [R1+0x58f0] ;  /* 0x0058f00001187983 */ /* 0x000ee20000300a00 */
[----:B------:R-:W-:-:S02]  /*692a0*/  F2FP.F16.E5M2.UNPACK_B R12, R12.H1 ;  /* 0x0000000cff0c723e */ /* 0x000fc400030004ff */
[----:B------:R-:W-:Y:S01]  /*692b0*/  F2FP.F16.E5M2.UNPACK_B R13, R13.H1 ;  /* 0x0000000dff0d723e */ /* 0x000fe200030004ff */
[----:B------:R-:W5:Y:S04]  /*692c0*/  LDL.LU R14, [R1+0xb88] ;  /* 0x000b8800010e7983 */ /* 0x000f680000300800 */
[----:B------:R-:W-:Y:S04]  /*692d0*/  STL [R1+0x8], R12 ;  /* 0x0000080c01007387 */ /* 0x000fe80000100800 */
[----:B------:R-:W5:Y:S04]  /*692e0*/  LDL.LU R15, [R1+0xb8c] ;  /* 0x000b8c00010f7983 */ /* 0x000f680000300800 */
[----:B------:R-:W-:Y:S01]  /*692f0*/  STL [R1+0xc], R13 ;  /* 0x00000c0d01007387 */ /* 0x000fe20000100800 */
[----:B---3--:R-:W-:-:S15]  /*69300*/  HMMA.16816.F32 R24, R16, R12, R24 ;  /* 0x0000000c1018723c */ /* 0x008fde0000001818 */
[----:B------:R-:W-:-:S08]  /*69310*/  NOP ;  /* 0x0000000000007918 */ /* 0x000fd00000000000 */
[----:B------:R-:W-:Y:S04]  /*69320*/  STL.64 [R1+0x330], R24 ;  /* 0x0003301801007387 */ /* 0x000fe80000100a00 */
[----:B------:R0:W-:Y:S04]  /*69330*/  STL.64 [R1+0x338], R26 ;  /* 0x0003381a01007387 */ /* 0x0001e80000100a00 */
[----:B0-----:R-:W3:Y:S04]  /*69340*/  LDL.LU.64 R26, [R1+0x58e8] ;  /* 0x0058e800011a7983 */ /* 0x001ee80000300a00 */
[----:B------:R-:W3:Y:S01]  /*69350*/  LDL.LU.64 R24, [R1+0x58e0] ;  /* 0x0058e00001187983 */ /* 0x000ee20000300a00 */
[----:B------:R-:W-:-:S02]  /*69360*/  F2FP.F16.E5M2.UNPACK_B R2, R3.H1 ;  /* 0x00000003ff02723e */ /* 0x000fc400030004ff */
[----:B------:R-:W-:Y:S02]  /*69370*/  F2FP.F16.E5M2.UNPACK_B R3, R20.H1 ;  /* 0x00000014ff03723e */ /* 0x000fe400030004ff */
[----:B------:R-:W-:Y:S02]  /*69380*/  F2FP.F16.E5M2.UNPACK_B R28, R28.H1 ;  /* 0x0000001cff1c723e */ /* 0x000fe400030004ff */
[----:B------:R-:W-:-:S07]  /*69390*/  F2FP.F16.E5M2.UNPACK_B R29, R29.H1 ;  /* 0x0000001dff1d723e */ /* 0x000fce00030004ff */
[C---:B--2---:R-:W-:Y:S01]  /*693a0*/  HMMA.16816.F32 R4, R16.reuse, R28, R4 ;  /* 0x0000001c1004723c */ /* 0x044fe20000001804 */
[----:B------:R-:W-:Y:S04]  /*693b0*/  STL [R1], R2 ;  /* 0x0000000201007387 */ /* 0x000fe80000100800 */
[----:B------:R-:W-:Y:S01]  /*693c0*/  STL [R1+0x4], R3 ;  /* 0x0000040301007387 */ /* 0x000fe20000100800 */
        /* <DEDUP_REMOVED lines=8> */
[----:B0-----:R-:W4:Y:S04]  /*69450*/  LDL.LU.64 R6, [R1+0x58c8] ;  /* 0x0058c80001067983 */ /* 0x001f280000300a00 */
[----:B------:R-:W4:Y:S04]  /*69460*/  LDL.LU.64 R4, [R1+0x58c0] ;  /* 0x0058c00001047983 */ /* 0x000f280000300a00 */
[----:B------:R-:W-:Y:S04]  /*69470*/  STL [R1+0x587c], R28 ;  /* 0x00587c1c01007387 */ /* 0x000fe80000100800 */
[----:B------:R-:W-:Y:S01]  /*69480*/  STL [R1+0x5878], R29 ;  /* 0x0058781d01007387 */ /* 0x000fe20000100800 */
[----:B--2---:R-:W-:-:S02]  /*69490*/  F2FP.F16.E5M2.UNPACK_B R26, R26.H1 ;  /* 0x0000001aff1a723e */ /* 0x004fc400030004ff */
[----:B------:R-:W-:-:S07]  /*694a0*/  F2FP.F16.E5M2.UNPACK_B R27, R27.H1 ;  /* 0x0000001bff1b723e */ /* 0x000fce00030004ff */
[----:B----4-:R-:W-:-:S15]  /*694b0*/  HMMA.16816.F32 R4, R16, R26, R4 ;  /* 0x0000001a1004723c */ /* 0x010fde0000001804 */
[----:B------:R-:W-:-:S08]  /*694c0*/  NOP ;  /* 0x0000000000007918 */ /* 0x000fd00000000000 */
[----:B------:R-:W-:Y:S04]  /*694d0*/  STL.64 [R1+0x460], R4 ;  /* 0x0004600401007387 */ /* 0x000fe80000100a00 */
[----:B------:R0:W-:Y:S04]  /*694e0*/  STL.64 [R1+0x468], R6 ;  /* 0x0004680601007387 */ /* 0x0001e80000100a00 */
[----:B0-----:R-:W2:Y:S04]  /*694f0*/  LDL.LU.64 R6, [R1+0x58b8] ;  /* 0x0058b80001067983 */ /* 0x001ea80000300a00 */
[----:B------:R-:W2:Y:S01]  /*69500*/  LDL.LU.64 R4, [R1+0x58b0] ;  /* 0x0058b00001047983 */ /* 0x000ea20000300a00 */
[----:B---3--:R-:W-:-:S02]  /*69510*/  F2FP.F16.E5M2.UNPACK_B R24, R24.H1 ;  /* 0x00000018ff18723e */ /* 0x008fc400030004ff */
[----:B------:R-:W-:Y:S01]  /*69520*/  F2FP.F16.E5M2.UNPACK_B R25, R25.H1 ;  /* 0x00000019ff19723e */ /* 0x000fe200030004ff */
[----:B------:R-:W-:Y:S04]  /*69530*/  STL.64 [R1+0x57e0], R26 ;  /* 0x0057e01a01007387 */ /* 0x000fe80000100a00 */
[----:B------:R0:W-:Y:S02]  /*69540*/  STL.64 [R1+0x57d8], R24 ;  /* 0x0057d81801007387 */ /* 0x0001e40000100a00 */
[----:B--2---:R-:W-:-:S15]  /*69550*/  HMMA.16816.F32 R4, R16, R24, R4 ;  /* 0x000000181004723c */ /* 0x004fde0000001804 */
[----:B------:R-:W-:-:S08]  /*69560*/  NOP ;  /* 0x0000000000007918 */ /* 0x000fd00000000000 */
[----:B------:R-:W-:Y:S04]  /*69570*/  STL.64 [R1+0x4a0], R4 ;  /* 0x0004a00401007387 */ /* 0x000fe80000100a00 */
[----:B------:R1:W-:Y:S04]  /*69580*/  STL.64 [R1+0x4a8], R6 ;  /* 0x0004a80601007387 */ /* 0x0003e80000100a00 */
[----:B0-----:R-:W2:Y:S04]  /*69590*/  LDL.LU R24, [R1+0x910] ;  /* 0x0009100001187983 */ /* 0x001ea80000300800 */
[----:B------:R-:W2:Y:S04]  /*695a0*/  LDL.LU R25, [R1+0x914] ;  /* 0x0009140001197983 */ /* 0x000ea80000300800 */
[----:B------:R-:W2:Y:S04]  /*695b0*/  LDL.LU R26, [R1+0x918] ;  /* 0x00091800011a7983 */ /* 0x000ea80000300800 */
[----:B------:R-:W2:Y:S04]  /*695c0*/  LDL.LU R27, [R1+0x91c] ;  /* 0x00091c00011b7983 */ /* 0x000ea80000300800 */
[----:B------:R-:W3:Y:S01]  /*695d0*/  LDL.LU R28, [R1+0xbd8] ;  /* 0x000bd800011c7983 */ /* 0x000ee20000300800 */
[----:B------:R-:W-:-:S02]  /*695e0*/  F2FP.F16.E5M2.UNPACK_B R22, R22.H1 ;  /* 0x00000016ff16723e */ /* 0x000fc400030004ff */
[----:B------:R-:W-:-:S07]  /*695f0*/  F2FP.F16.E5M2.UNPACK_B R23, R23.H1 ;  /* 0x00000017ff17723e */ /* 0x000fce00030004ff */
[----:B-1----:R-:W-:Y:S01]  /*69600*/  HMMA.16816.F32 R4, R16, R22, R8 ;  /* 0x000000161004723c */ /* 0x002fe20000001808 */
[----:B------:R-:W-:Y:S02]  /*69610*/  F2FP.F16.E5M2.UNPACK_B R20, R21.H1 ;  /* 0x00000015ff14723e */ /* 0x000fe400030004ff */
[----:B-----5:R-:W-:Y:S01]  /*69620*/  F2FP.F16.E5M2.UNPACK_B R21, R0.H1 ;  /* 0x00000000ff15723e */ /* 0x020fe200030004ff */
[----:B---3--:R-:W-:-:S15]  /*69630*/  STL [R1+0x5890], R28 ;  /* 0x0058901c01007387 */ /* 0x008fde0000100800 */
[----:B------:R-:W-:-:S04]  /*69640*/  NOP ;  /* 0x0000000000007918 */ /* 0x000fc80000000000 */
[----:B------:R0:W-:Y:S04]  /*69650*/  STL.64 [R1+0x4d0], R4 ;  /* 0x0004d00401007387 */ /* 0x0001e80000100a00 */
[----:B------:R-:W-:Y:S04]  /*69660*/  STL.64 [R1+0x4d8], R6 ;  /* 0x0004d80601007387 */ /* 0x000fe80000100a00 */
[----:B------:R-:W3:Y:S04]  /*69670*/  LDL.LU R0, [R1+0xbdc] ;  /* 0x000bdc0001007983 */ /* 0x000ee80000300800 */
[----:B---3--:R1:W-:Y:S04]  /*69680*/  STL [R1+0x5894], R0 ;  /* 0x0058940001007387 */ /* 0x0083e80000100800 */
[----:B------:R-:W3:Y:S04]  /*69690*/  LDL.LU R12, [R1+0xb98] ;  /* 0x000b9800010c7983 */ /* 0x000ee80000300800 */
[----:B------:R-:W4:Y:S04]  /*696a0*/  LDL.LU R13, [R1+0xb9c] ;  /* 0x000b9c00010d7983 */ /* 0x000f280000300800 */
[----:B0-----:R-:W5:Y:S04]  /*696b0*/  LDL.LU R4, [R1+0x12e8] ;  /* 0x0012e80001047983 */ /* 0x001f680000300800 */
[----:B-1----:R-:W3:Y:S01]  /*696c0*/  LDL.LU R0, [R1+0x12f4] ;  /* 0x0012f40001007983 */ /* 0x002ee20000300800 */
[----:B--2---:R-:W-:Y:S03]  /*696d0*/  HMMA.16816.F32 R24, R16, R20, R24 ;  /* 0x000000141018723c */ /* 0x004fe60000001818 */
[----:B---3--:R0:W-:Y:S04]  /*696e0*/  STL [R1+0x5898], R0 ;  /* 0x0058980001007387 */ /* 0x0081e80000100800 */
[----:B0-----:R-:W2:Y:S04]  /*696f0*/  LDL.LU R0, [R1+0x12ec] ;  /* 0x0012ec0001007983 */ /* 0x001ea80000300800 */
[----:B------:R-:W5:Y:S04]  /*69700*/  LDL.LU R5, [R1+0x12f0] ;  /* 0x0012f00001057983 */ /* 0x000f680000300800 */
[----:B------:R-:W3:Y:S04]  /*69710*/  LDL.LU R28, [R1+0x12fc] ;  /* 0x0012fc00011c7983 */ /* 0x000ee80000300800 */
[----:B------:R-:W4:Y:S04]  /*69720*/  LDL.LU R6, [R1+0x12f8] ;  /* 0x0012f80001067983 */ /* 0x000f280000300800 */
[----:B------:R-:W3:Y:S04]  /*69730*/  LDL.LU R10, [R1+0xba8] ;  /* 0x000ba800010a7983 */ /* 0x000ee80000300800 */
[----:B------:R-:W3:Y:S04]  /*69740*/  LDL.LU R11, [R1+0xbac] ;  /* 0x000bac00010b7983 */ /* 0x000ee80000300800 */
[----:B------:R-:W3:Y:S04]  /*69750*/  LDL.LU R29, [R1+0x1304] ;  /* 0x00130400011d7983 */ /* 0x000ee80000300800 */
[----:B------:R-:W4:Y:S01]  /*69760*/  LDL.LU R7, [R1+0x1300] ;  /* 0x0013000001077983 */ /* 0x000f220000300800 */
[----:B------:R-:W-:-:S02]  /*69770*/  F2FP.F16.E5M2.UNPACK_B R14, R14.H1 ;  /* 0x0000000eff0e723e */ /* 0x000fc400030004ff */
[----:B------:R-:W-:Y:S01]  /*69780*/  F2FP.F16.E5M2.UNPACK_B R15, R15.H1 ;  /* 0x0000000fff0f723e */ /* 0x000fe200030004ff */
[----:B----4-:R-:W-:Y:S04]  /*69790*/  STL.64 [R1+0x58a8], R6 ;  /* 0x0058a80601007387 */ /* 0x010fe80000100a00 */
[----:B-----5:R0:W-:Y:S04]  /*697a0*/  STL.64 [R1+0x58a0], R4 ;  /* 0x0058a00401007387 */ /* 0x0201e80000100a00 */
        /* <DEDUP_REMOVED lines=8> */
[----:B------:R0:W-:Y:S04]  /*69830*/  STL.64 [R1+0x4f0], R24 ;  /* 0x0004f01801007387 */ /* 0x0001e80000100a00 */
[----:B------:R1:W-:Y:S04]  /*69840*/  STL.64 [R1+0x4f8], R26 ;  /* 0x0004f81a01007387 */ /* 0x0003e80000100a00 */
[----:B0-----:R-:W2:Y:S04]  /*69850*/  LDL.LU R24, [R1+0xab0] ;  /* 0x000ab00001187983 */ /* 0x001ea80000300800 */
[----:B------:R-:W2:Y:S04]  /*69860*/  LDL.LU R25, [R1+0xab4] ;  /* 0x000ab40001197983 */ /* 0x000ea80000300800 */
[----:B-1----:R-:W3:Y:S04]  /*69870*/  LDL.LU R26, [R1+0xab8] ;  /* 0x000ab800011a7983 */ /* 0x002ee80000300800 */
[----:B------:R-:W3:Y:S01]  /*69880*/  LDL.LU R27, [R1+0xabc] ;  /* 0x000abc00011b7983 */ /* 0x000ee20000300800 */
[----:B----4-:R-:W-:Y:S03]  /*69890*/  HMMA.16816.F32 R4, R16, R14, R4 ;  /* 0x0000000e1004723c */ /* 0x010fe60000001804 */
        /* <DEDUP_REMOVED lines=12> */
[----:B------:R-:W-:Y:S04]  /*69960*/  STL.64 [R1+0x530], R4 ;  /* 0x0005300401007387 */ /* 0x000fe80000100a00 */
[----:B------:R0:W-:Y:S04]  /*69970*/  STL.64 [R1+0x538], R6 ;  /* 0x0005380601007387 */ /* 0x0001e80000100a00 */
[----:B0-----:R-:W4:Y:S04]  /*69980*/  LDL.LU.64 R6, [R1+0x58a8] ;  /* 0x0058a80001067983 */ /* 0x001f280000300a00 */
[----:B------:R-:W5:Y:S01]  /*69990*/  LDL.LU.64 R4, [R1+0x58a0] ;  /* 0x0058a00001047983 */ /* 0x000f620000300a00 */
[----:B------:R-:W-:-:S02]  /*699a0*/  F2FP.F16.E5M2.UNPACK_B R12, R12.H1 ;  /* 0x0000000cff0c723e */ /* 0x000fc400030004ff */
[----:B------:R-:W-:Y:S01]  /*699b0*/  F2FP.F16.E5M2.UNPACK_B R13, R13.H1 ;  /* 0x0000000dff0d723e */ /* 0x000fe200030004ff */
[----:B-----5:R-:W-:Y:S02]  /*699c0*/  IMAD R4, R4, 0x100, R0 ;  /* 0x0000010004047824 */ /* 0x020fe400078e0200 */
[----:B------:R-:W5:Y:S04]  /*699d0*/  LDL.LU R0, [R1+0x5898] ;  /* 0x0058980001007983 */ /* 0x000f680000300800 */
[----:B--2---:R-:W-:Y:S01]  /*699e0*/  HMMA.16816.F32 R24, R16, R12, R24 ;  /* 0x0000000c1018723c */ /* 0x004fe20000001818 */
[----:B----4-:R-:W-:Y:S02]  /*699f0*/  IMAD R6, R6, 0x100, R28 ;  /* 0x0000010006067824 */ /* 0x010fe400078e021c */
[----:B-----5:R-:W-:-:S02]  /*69a00*/  IMAD R5, R5, 0x100, R0 ;  /* 0x0000010005057824 */ /* 0x020fc400078e0200 */
[----:B------:R-:W2:Y:S04]  /*69a10*/  LDL.LU R0, [R1+0x5894] ;  /* 0x0058940001007983 */ /* 0x000ea80000300800 */
[----:B------:R-:W4:-:S14]  /*69a20*/  LDL.LU R28, [R1+0x5890] ;  /* 0x00589000011c7983 */ /* 0x000f1c0000300800 */
[----:B------:R-:W-:Y:S04]  /*69a30*/  STL.64 [R1+0x540], R24 ;  /* 0x0005401801007387 */ /* 0x000fe80000100a00 */
[----:B------:R0:W-:Y:S04]  /*69a40*/  STL.64 [R1+0x548], R26 ;  /* 0x0005481a01007387 */ /* 0x0001e80000100a00 */
[----:B0-----:R-:W5:Y:S04]  /*69a50*/  LDL.LU.64 R26, [R1+0x5888] ;  /* 0x00588800011a7983 */ /* 0x001f680000300a00 */
[----:B------:R-:W5:Y:S04]  /*69a60*/  LDL.LU.64 R24, [R1+0x5880] ;  /* 0x0058800001187983 */ /* 0x000f680000300a00 */
[----:B------:R-:W-:Y:S04]  /*69a70*/  STL.64 [R1+0x57a0], R14 ;  /* 0x0057a00e01007387 */ /* 0x000fe80000100a00 */
[----:B------:R0:W-:Y:S04]  /*69a80*/  STL.64 [R1+0x5798], R12 ;  /* 0x0057980c01007387 */ /* 0x0001e80000100a00 */
[----:B0-----:R-:W3:Y:S04]  /*69a90*/  LDL.LU R12, [R1+0x9d0] ;  /* 0x0009d000010c7983 */ /* 0x001ee80000300800 */
[----:B------:R-:W3:Y:S04]  /*69aa0*/  LDL.LU R13, [R1+0x9d4] ;  /* 0x0009d400010d7983 */ /* 0x000ee80000300800 */
[----:B------:R-:W3:Y:S04]  /*69ab0*/  LDL.LU R14, [R1+0x9d8] ;  /* 0x0009d800010e7983 */ /* 0x000ee80000300800 */
[----:B------:R-:W3:Y:S01]  /*69ac0*/  LDL.LU R15, [R1+0x9dc] ;  /* 0x0009dc00010f7983 */ /* 0x000ee20000300800 */
[----:B------:R-:W-:-:S02]  /*69ad0*/  F2FP.F16.E5M2.UNPACK_B R10, R10.H1 ;  /* 0x0000000aff0a723e */ /* 0x000fc400030004ff */
[----:B------:R-:W-:Y:S02]  /*69ae0*/  F2FP.F16.E5M2.UNPACK_B R11, R11.H1 ;  /* 0x0000000bff0b723e */ /* 0x000fe400030004ff */
[----:B------:R-:W-:Y:S02]  /*69af0*/  F2FP.F16.E5M2.UNPACK_B R8, R8.H1 ;  /* 0x00000008ff08723e */ /* 0x000fe400030004ff */
[----:B------:R-:W-:Y:S01]  /*69b00*/  F2FP.F16.E5M2.UNPACK_B R9, R9.H1 ;  /* 0x00000009ff09723e */ /* 0x000fe200030004ff */
[----:B------:R-:W-:Y:S01]  /*69b10*/  IMAD R7, R7, 0x100, R29 ;  /* 0x0000010007077824 */ /* 0x000fe200078e021d */
[----:B------:R-:W-:Y:S02]  /*69b20*/  F2FP.F16.E5M2.UNPACK_B R2, R2.H1 ;  /* 0x00000002ff02723e */ /* 0x000fe400030004ff */
[----:B------:R-:W-:Y:S02]  /*69b30*/  F2FP.F16.E5M2.UNPACK_B R3, R3.H1 ;  /* 0x00000003ff03723e */ /* 0x000fe400030004ff */
[----:B------:R-:W-:-:S02]  /*69b40*/  F2FP.F16.E5M2.UNPACK_B R6, R6 ;  /* 0x00000006ff06723e */ /* 0x000fc400020004ff */
[----:B------:R-:W-:Y:S02]  /*69b50*/  F2FP.F16.E5M2.UNPACK_B R4, R4 ;  /* 0x00000004ff04723e */ /* 0x000fe400020004ff */
[----:B------:R-:W-:Y:S02]  /*69b60*/  F2FP.F16.E5M2.UNPACK_B R7, R7 ;  /* 0x00000007ff07723e */ /* 0x000fe400020004ff */
[----:B------:R-:W-:Y:S01]  /*69b70*/  F2FP.F16.E5M2.UNPACK_B R5, R5 ;  /* 0x00000005ff05723e */ /* 0x000fe200020004ff */
[----:B---3--:R-:W-:Y:S01]  /*69b80*/  HMMA.16816.F32 R12, R16, R10, R12 ;  /* 0x0000000a100c723c */ /* 0x008fe2000000180c */
[----:B----4-:R-:W-:Y:S02]  /*69b90*/  F2FP.F16.E5M2.UNPACK_B R28, R28.H1 ;  /* 0x0000001cff1c723e */ /* 0x010fe400030004ff */
[----:B--2---:R-:W-:-:S15]  /*69ba0*/  F2FP.F16.E5M2.UNPACK_B R29, R0.H1 ;  /* 0x00000000ff1d723e */ /* 0x004fde00030004ff */
[----:B------:R-:W-:-:S05]  /*69bb0*/  NOP ;  /* 0x0000000000007918 */ /* 0x000fca0000000000 */
[----:B------:R-:W-:Y:S04]  /*69bc0*/  STL.64 [R1+0x7e0], R12 ;  /* 0x0007e00c01007387 */ /* 0x000fe80000100a00 */
[----:B------:R0:W-:Y:S02]  /*69bd0*/  STL.64 [R1+0x7e8], R14 ;  /* 0x0007e80e01007387 */ /* 0x0001e40000100a00 */
[C---:B0-----:R-:W-:Y:S02]  /*69be0*/  HMMA.16816.F32 R12, R16.reuse, R8, R20 ;  /* 0x00000008100c723c */ /* 0x041fe40000001814 */
[----:B------:R-:W-:Y:S04]  /*69bf0*/  STL [R1+0x20], R28 ;  /* 0x0000201c01007387 */ /* 0x000fe80000100800 */
[----:B------:R-:W-:Y:S04]  /*69c00*/  STL [R1+0x24], R29 ;  /* 0x0000241d01007387 */ /* 0x000fe80000100800 */
[----:B------:R-:W-:Y:S04]  /*69c10*/  STL.64 [R1+0x5780], R10 ;  /* 0x0057800a01007387 */ /* 0x000fe80000100a00 */
[----:B------:R-:W-:Y:S09]  /*69c20*/  STL.64 [R1+0x5778], R8 ;  /* 0x0057780801007387 */ /* 0x000ff20000100a00 */
[----:B------:R0:W-:Y:S04]  /*69c30*/  STL.64 [R1+0xac0], R12 ;  /* 0x000ac00c01007387 */ /* 0x0001e80000100a00 */
[----:B------:R-:W-:Y:S04]  /*69c40*/  STL.64 [R1+0xac8], R14 ;  /* 0x000ac80e01007387 */ /* 0x000fe80000100a00 */
[----:B------:R-:W2:Y:S04]  /*69c50*/  LDL.LU R0, [R1+0x1320] ;  /* 0x0013200001007983 */ /* 0x000ea80000300800 */
        /* <DEDUP_REMOVED lines=17> */
[----:B------:R-:W4:Y:S04]  /*69d70*/  LDL.LU R27, [R1+0xa2c] ;  /* 0x000a2c00011b7983 */ /* 0x000f280000300800 */
[----:B----4-:R0:W-:Y:S04]  /*69d80*/  STL.64 [R1+0x57f0], R26 ;  /* 0x0057f01a01007387 */ /* 0x0101e80000100a00 */
[----:B0-----:R-:W4:Y:S04]  /*69d90*/  LDL R26, [R1] ;  /* 0x00000000011a7983 */ /* 0x001f280000100800 */
[----:B------:R-:W4:Y:S04]  /*69da0*/  LDL R27, [R1+0x4] ;  /* 0x00000400011b7983 */ /* 0x000f280000100800 */
[----:B---3--:R-:W-:Y:S04]  /*69db0*/  STL.64 [R1+0x57e8], R24 ;  /* 0x0057e81801007387 */ /* 0x008fe80000100a00 */
[----:B----4-:R-:W-:Y:S04]  /*69dc0*/  STL.64 [R1+0x5808], R26 ;  /* 0x0058081a01007387 */ /* 0x010fe80000100a00 */
[----:B--2---:R-:W-:Y:S04]  /*69dd0*/  STL.64 [R1+0x57d0], R22 ;  /* 0x0057d01601007387 */ /* 0x004fe80000100a00 */
[----:B-----5:R0:W-:Y:S04]  /*69de0*/  STL.64 [R1+0x57c8], R20 ;  /* 0x0057c81401007387 */ /* 0x0201e80000100a00 */
[----:B0-----:R-:W2:Y:S04]  /*69df0*/  LDL.LU R20, [R1+0xa10] ;  /* 0x000a100001147983 */ /* 0x001ea80000300800 */
[----:B------:R-:W2:Y:S04]  /*69e00*/  LDL.LU R21, [R1+0xa14] ;  /* 0x000a140001157983 */ /* 0x000ea80000300800 */
[----:B------:R-:W3:Y:S04]  /*69e10*/  LDL.LU R22, [R1+0xa18] ;  /* 0x000a180001167983 */ /* 0x000ee80000300800 */
[----:B------:R-:W3:Y:S04]  /*69e20*/  LDL.LU R23, [R1+0xa1c] ;  /* 0x000a1c0001177983 */ /* 0x000ee80000300800 */
[----:B------:R-:W4:Y:S04]  /*69e30*/  LDL R24, [R1+0x8] ;  /* 0x0000080001187983 */ /* 0x000f280000100800 */
[----:B------:R-:W4:Y:S04]  /*69e40*/  LDL R25, [R1+0xc] ;  /* 0x00000c0001197983 */ /* 0x000f280000100800 */
[----:B------:R-:W5:Y:S04]  /*69e50*/  LDL R26, [R1+0x10] ;  /* 0x00001000011a7983 */ /* 0x000f680000100800 */
[----:B------:R-:W5:Y:S04]  /*69e60*/  LDL R27, [R1+0x14] ;  /* 0x00001400011b7983 */ /* 0x000f680000100800 */
[----:B----4-:R-:W-:Y:S04]  /*69e70*/  STL.64 [R1+0x5820], R24 ;  /* 0x0058201801007387 */ /* 0x010fe80000100a00 */
[----:B-----5:R-:W-:Y:S04]  /*69e80*/  STL.64 [R1+0x5838], R26 ;  /* 0x0058381a01007387 */ /* 0x020fe80000100a00 */
[----:B---3--:R-:W-:Y:S04]  /*69e90*/  STL.64 [R1+0x5800], R22 ;  /* 0x0058001601007387 */ /* 0x008fe80000100a00 */
[----:B--2---:R0:W-:Y:S04]  /*69ea0*/  STL.64 [R1+0x57f8], R20 ;  /* 0x0057f81401007387 */ /* 0x0041e80000100a00 */
[----:B0-----:R-:W2:Y:S04]  /*69eb0*/  LDL.LU R20, [R1+0xa40] ;  /* 0x000a400001147983 */ /* 0x001ea80000300800 */
[----:B------:R-:W2:Y:S04]  /*69ec0*/  LDL.LU R21, [R1+0xa44] ;  /* 0x000a440001157983 */ /* 0x000ea80000300800 */
[----:B------:R-:W3:Y:S04]  /*69ed0*/  LDL.LU R22, [R1+0xa48] ;  /* 0x000a480001167983 */ /* 0x000ee80000300800 */
[----:B------:R-:W3:Y:S04]  /*69ee0*/  LDL.LU R23, [R1+0xa4c] ;  /* 0x000a4c0001177983 */ /* 0x000ee80000300800 */
[----:B------:R-:W4:Y:S04]  /*69ef0*/  LDL R24, [R1+0x18] ;  /* 0x0000180001187983 */ /* 0x000f280000100800 */
[----:B------:R-:W4:Y:S04]  /*69f00*/  LDL R25, [R1+0x1c] ;  /* 0x00001c0001197983 */ /* 0x000f280000100800 */
[----:B----4-:R-:W-:Y:S04]  /*69f10*/  STL.64 [R1+0x5850], R24 ;  /* 0x0058501801007387 */ /* 0x010fe80000100a00 */
[----:B---3--:R-:W-:Y:S04]  /*69f20*/  STL.64 [R1+0x5818], R22 ;  /* 0x0058181601007387 */ /* 0x008fe80000100a00 */
[----:B--2---:R0:W-:Y:S04]  /*69f30*/  STL.64 [R1+0x5810], R20 ;  /* 0x0058101401007387 */ /* 0x0041e80000100a00 */
[----:B0-----:R-:W2:Y:S04]  /*69f40*/  LDL.LU R20, [R1+0xa50] ;  /* 0x000a500001147983 */ /* 0x001ea80000300800 */
[----:B------:R-:W2:Y:S04]  /*69f50*/  LDL.LU R21, [R1+0xa54] ;  /* 0x000a540001157983 */ /* 0x000ea80000300800 */
[----:B------:R-:W3:Y:S04]  /*69f60*/  LDL.LU R22, [R1+0xa58] ;  /* 0x000a580001167983 */ /* 0x000ee80000300800 */
[----:B------:R-:W3:Y:S04]  /*69f70*/  LDL.LU R23, [R1+0xa5c] ;  /* 0x000a5c0001177983 */ /* 0x000ee80000300800 */
[----:B------:R-:W4:Y:S04]  /*69f80*/  LDL R26, [R1+0x28] ;  /* 0x00002800011a7983 */ /* 0x000f280000100800 */
[----:B------:R-:W4:Y:S01]  /*69f90*/  LDL R27, [R1+0x2c] ;  /* 0x00002c00011b7983 */ /* 0x000f220000100800 */
[----:B------:R-:W-:-:S03]  /*69fa0*/  IMAD.MOV.U32 R24, RZ, RZ, R28 ;  /* 0x000000ffff187224 */ /* 0x000fc600078e001c */
[----:B------:R-:W5:Y:S01]  /*69fb0*/  LDL.LU R28, [R1+0x587c] ;  /* 0x00587c00011c7983 */ /* 0x000f620000300800 */
[----:B------:R-:W-:-:S03]  /*69fc0*/  IMAD.MOV.U32 R25, RZ, RZ, R29 ;  /* 0x000000ffff197224 */ /* 0x000fc600078e001d */
[----:B------:R-:W5:Y:S04]  /*69fd0*/  LDL.LU R29, [R1+0x5878] ;  /* 0x00587800011d7983 */ /* 0x000f680000300800 */
        /* <DEDUP_REMOVED lines=28> */
[----:B------:R-:W5:Y:S04]  /*6a1a0*/  LDL.LU R8, [R1+0x9b0] ;  /* 0x0009b00001087983 */ /* 0x000f680000300800 */
[----:B------:R-:W5:Y:S04]  /*6a1b0*/  LDL.LU R9, [R1+0x9b4] ;  /* 0x0009b40001097983 */ /* 0x000f680000300800 */
[----:B------:R-:W2:Y:S04]  /*6a1c0*/  LDL.LU R10, [R1+0x9b8] ;  /* 0x0009b800010a7983 */ /* 0x000ea80000300800 */
[----:B------:R-:W2:Y:S01]  /*6a1d0*/  LDL.LU R11, [R1+0x9bc] ;  /* 0x0009bc00010b7983 */ /* 0x000ea20000300800 */
[----:B----4-:R-:W-:Y:S03]  /*6a1e0*/  HMMA.16816.F32 R16, R16, R24, R4 ;  /* 0x000000181010723c */ /* 0x010fe60000001804 */
[----:B--2---:R-:W-:Y:S04]  /*6a1f0*/  STL.64 [R1+0x5790], R10 ;  /* 0x0057900a01007387 */ /* 0x004fe80000100a00 */
[----:B-----5:R0:W-:Y:S04]  /*6a200*/  STL.64 [R1+0x5788], R8 ;  /* 0x0057880801007387 */ /* 0x0201e80000100a00 */
[----:B0-----:R-:W2:Y:S04]  /*6a210*/  LDL.LU R8, [R1+0x9c0] ;  /* 0x0009c00001087983 */ /* 0x001ea80000300800 */
[----:B------:R-:W2:Y:S04]  /*6a220*/  LDL.LU R9, [R1+0x9c4] ;  /* 0x0009c40001097983 */ /* 0x000ea80000300800 */
[----:B------:R-:W2:Y:S04]  /*6a230*/  LDL.LU R10, [R1+0x9c8] ;  /* 0x0009c800010a7983 */ /* 0x000ea80000300800 */
[----:B------:R-:W2:Y:S04]  /*6a240*/  LDL.LU R11, [R1+0x9cc] ;  /* 0x0009cc00010b7983 */ /* 0x000ea80000300800 */
[----:B------:R-:W4:Y:S04]  /*6a250*/  LDL.LU.64 R6, [R1+0x5870] ;  /* 0x0058700001067983 */ /* 0x000f280000300a00 */
[----:B------:R-:W4:Y:S04]  /*6a260*/  LDL.LU.64 R4, [R1+0x5868] ;  /* 0x0058680001047983 */ /* 0x000f280000300a00 */
[----:B------:R0:W-:Y:S04]  /*6a270*/  STL.64 [R1+0x890], R16 ;  /* 0x0008901001007387 */ /* 0x0001e80000100a00 */
[----:B------:R1:W-:Y:S04]  /*6a280*/  STL.64 [R1+0x898], R18 ;  /* 0x0008981201007387 */ /* 0x0003e80000100a00 */
[----:B0-----:R-:W5:Y:S04]  /*6a290*/  LDL.LU R16, [R1+0x1308] ;  /* 0x0013080001107983 */ /* 0x001f680000300800 */
[----:B------:R-:W5:Y:S04]  /*6a2a0*/  LDL.LU R17, [R1+0x1310] ;  /* 0x0013100001117983 */ /* 0x000f680000300800 */
[----:B-1----:R-:W5:Y:S04]  /*6a2b0*/  LDL.LU R18, [R1+0x1318] ;  /* 0x0013180001127983 */ /* 0x002f680000300800 */
[----:B------:R-:W5:Y:S01]  /*6a2c0*/  LDL.LU R19, [R1+0x1324] ;  /* 0x0013240001137983 */ /* 0x000f620000300800 */
        /* <DEDUP_REMOVED lines=41> */
[----:B------:R-:W3:Y:S04]  /*6a560*/  LDL.LU.64 R24, [R1+0x57d8] ;  /* 0x0057d80001187983 */ /* 0x000ee80000300a00 */
[----:B------:R0:W-:Y:S04]  /*6a570*/  STL.64 [R1+0x56e0], R28 ;  /* 0x0056e01c01007387 */ /* 0x0001e80000100a00 */
[----:B0-----:R-:W5:Y:S04]  /*6a580*/  LDL.LU R28, [R1+0x1314] ;  /* 0x00131400011c7983 */ /* 0x001f680000300800 */
[----:B------:R-:W5:Y:S01]  /*6a590*/  LDL.LU R29, [R1+0x131c] ;  /* 0x00131c00011d7983 */ /* 0x000f620000300800 */
        /* <DEDUP_REMOVED lines=29> */
[----:B------:R-:W3:Y:S04]  /*6a770*/  LDL.LU.64 R12, [R1+0x5798] ;  /* 0x00579800010c7983 */ /* 0x000ee80000300a00 */
[----:B------:R0:W-:Y:S04]  /*6a780*/  STL.64 [R1+0x56b8], R22 ;  /* 0x0056b81601007387 */ /* 0x0001e80000100a00 */
[----:B0-----:R-:W5:Y:S04]  /*6a790*/  LDL.LU R23, [R1+0x130c] ;  /* 0x00130c0001177983 */ /* 0x001f680000300800 */
[----:B------:R-:W-:Y:S01]  /*6a7a0*/  STL.64 [R1+0x56b0], R20 ;  /* 0x0056b01401007387 */ /* 0x000fe20000100a00 */
[----:B--2---:R-:W-:-:S15]  /*6a7b0*/  HMMA.16816.F32 R8, R4, R14, R8 ;  /* 0x0000000e0408723c */ /* 0x004fde0000001808 */
[----:B------:R-:W-:-:S08]  /*6a7c0*/  NOP ;  /* 0x0000000000007918 */ /* 0x000fd00000000000 */
[----:B------:R-:W-:Y:S04]  /*6a7d0*/  STL.64 [R1+0x9c0], R8 ;  /* 0x0009c00801007387 */ /* 0x000fe80000100a00 */
[----:B------:R0:W-:Y:S04]  /*6a7e0*/  STL.64 [R1+0x9c8], R10 ;  /* 0x0009c80a01007387 */ /* 0x0001e80000100a00 */
[----:B0-----:R-:W3:Y:S04]  /*6a7f0*/  LDL.LU.64 R10, [R1+0x5790] ;  /* 0x00579000010a7983 */ /* 0x001ee80000300a00 */
[----:B------:R-:W3:Y:S04]  /*6a800*/  LDL.LU.64 R8, [R1+0x5788] ;  /* 0x0057880001087983 */ /* 0x000ee80000300a00 */
[----:B------:R-:W-:Y:S04]  /*6a810*/  STL [R1+0x568c], R14 ;  /* 0x00568c0e01007387 */ /* 0x000fe80000100800 */
[----:B------:R-:W-:Y:S01]  /*6a820*/  STL [R1+0x5688], R15 ;  /* 0x0056880f01007387 */ /* 0x000fe20000100800 */
[----:B---3--:R-:W-:-:S15]  /*6a830*/  HMMA.16816.F32 R8, R4, R12, R8 ;  /* 0x0000000c0408723c */ /* 0x008fde0000001808 */
[----:B------:R-:W-:-:S08]  /*6a840*/  NOP ;  /* 0x0000000000007918 */ /* 0x000fd00000000000 */
[----:B------:R-:W-:Y:S04]  /*6a850*/  STL.64 [R1+0x9b0], R8 ;  /* 0x0009b00801007387 */ /* 0x000fe80000100a00 */
[----:B------:R0:W-:Y:S04]  /*6a860*/  STL.64 [R1+0x9b8], R10 ;  /* 0x0009b80a01007387 */ /* 0x0001e80000100a00 */
[----:B0-----:R-:W2:Y:S04]  /*6a870*/  LDL.LU.64 R10, [R1+0x5780] ;  /* 0x00578000010a7983 */ /* 0x001ea80000300a00 */
[----:B------:R-:W3:Y:S04]  /*6a880*/  LDL.LU.64 R8, [R1+0x5778] ;  /* 0x0057780001087983 */ /* 0x000ee80000300a00 */
[----:B------:R-:W-:Y:S04]  /*6a890*/  STL [R1+0x5694], R12 ;  /* 0x0056940c01007387 */ /* 0x000fe80000100800 */
[----:B------:R2:W-:Y:S01]  /*6a8a0*/  STL [R1+0x5690], R13 ;  /* 0x0056900d01007387 */ /* 0x0005e20000100800 */
[----:B-----5:R-:W-:Y:S01]  /*6a8b0*/  IMAD R16, R16, 0x100, R23 ;  /* 0x0000010010107824 */ /* 0x020fe200078e0217 */
[----:B--2---:R-:W-:Y:S06]  /*6a8c0*/  HMMA.16816.F32 R12, R4, R10, R24 ;  /* 0x0000000a040c723c */ /* 0x004fec0000001818 */
[----:B------:R-:W-:Y:S04]  /*6a8d0*/  STL [R1+0x5664], R10 ;  /* 0x0056640a01007387 */ /* 0x000fe80000100800 */
[----:B------:R-:W-:-:S13]  /*6a8e0*/  STL [R1+0x5660], R11 ;  /* 0x0056600b01007387 */ /* 0x000fda0000100800 */
[----:B------:R-:W-:Y:S04]  /*6a8f0*/  STL.64 [R1+0x9a0], R12 ;  /* 0x0009a00c01007387 */ /* 0x000fe80000100a00 */
[----:B------:R-:W-:Y:S04]  /*6a900*/  STL.64 [R1+0x9a8], R14 ;  /* 0x0009a80e01007387 */ /* 0x000fe80000100a00 */
        /* <DEDUP_REMOVED lines=14> */
[----:B--2---:R-:W-:Y:S04]  /*6a9f0*/  STL.64 [R1+0x56f8], R20 ;  /* 0x0056f81401007387 */ /* 0x004fe80000100a00 */
[----:B------:R-:W2:Y:S04]  /*6aa00*/  LDL.LU R22, [R1+0x928] ;  /* 0x0009280001167983 */ /* 0x000ea80000300800 */
[----:B------:R-:W2:Y:S04]  /*6aa10*/  LDL.LU R23, [R1+0x92c] ;  /* 0x00092c0001177983 */ /* 0x000ea80000300800 */
[----:B------:R-:W4:Y:S04]  /*6aa20*/  LDL.64 R14, [R1+0x18] ;  /* 0x00001800010e7983 */ /* 0x000f280000100a00 */
[----:B------:R-:W5:Y:S04]  /*6aa30*/  LDL.64 R12, [R1+0x10] ;  /* 0x00001000010c7983 */ /* 0x000f680000100a00 */
[----:B----4-:R-:W-:Y:S04]  /*6aa40*/  STL.64 [R1+0x5738], R14 ;  /* 0x0057380e01007387 */ /* 0x010fe80000100a00 */
[----:B-----5:R0:W-:Y:S04]  /*6aa50*/  STL.64 [R1+0x5730], R12 ;  /* 0x0057300c01007387 */ /* 0x0201e80000100a00 */
[----:B0-----:R-:W4:Y:S04]  /*6aa60*/  LDL.LU R12, [R1+0x970] ;  /* 0x00097000010c7983 */ /* 0x001f280000300800 */
[----:B------:R-:W4:Y:S04]  /*6aa70*/  LDL.LU R13, [R1+0x974] ;  /* 0x00097400010d7983 */ /* 0x000f280000300800 */
[----:B----4-:R0:W-:Y:S04]  /*6aa80*/  STL.64 [R1+0x5740], R12 ;  /* 0x0057400c01007387 */ /* 0x0101e80000100a00 */
[----:B------:R-:W4:Y:S04]  /*6aa90*/  LDL.LU R14, [R1+0x978] ;  /* 0x00097800010e7983 */ /* 0x000f280000300800 */
[----:B------:R-:W4:Y:S04]  /*6aaa0*/  LDL.LU R15, [R1+0x97c] ;  /* 0x00097c00010f7983 */ /* 0x000f280000300800 */
[----:B0-----:R-:W5:Y:S04]  /*6aab0*/  LDL.64 R12, [R1+0x20] ;  /* 0x00002000010c7983 */ /* 0x001f680000100a00 */
[----:B----4-:R-:W-:Y:S04]  /*6aac0*/  STL.64 [R1+0x5760], R14 ;  /* 0x0057600e01007387 */ /* 0x010fe80000100a00 */
[----:B-----5:R0:W-:Y:S04]  /*6aad0*/  STL.64 [R1+0x5758], R12 ;  /* 0x0057580c01007387 */ /* 0x0201e80000100a00 */
[----:B0-----:R-:W4:Y:S04]  /*6aae0*/  LDL.LU R12, [R1+0xa90] ;  /* 0x000a9000010c7983 */ /* 0x001f280000300800 */
[----:B------:R-:W4:Y:S04]  /*6aaf0*/  LDL.LU R13, [R1+0xa94] ;  /* 0x000a9400010d7983 */ /* 0x000f280000300800 */
[----:B------:R-:W5:Y:S04]  /*6ab00*/  LDL.LU R14, [R1+0xa98] ;  /* 0x000a9800010e7983 */ /* 0x000f680000300800 */
[----:B------:R-:W5:Y:S04]  /*6ab10*/  LDL.LU R15, [R1+0xa9c] ;  /* 0x000a9c00010f7983 */ /* 0x000f680000300800 */
[----:B-----5:R-:W-:Y:S04]  /*6ab20*/  STL.64 [R1+0x5770], R14 ;  /* 0x0057700e01007387 */ /* 0x020fe80000100a00 */
[----:B----4-:R0:W-:Y:S04]  /*6ab30*/  STL.64 [R1+0x5768], R12 ;  /* 0x0057680c01007387 */ /* 0x0101e80000100a00 */
[----:B0-----:R-:W3:Y:S04]  /*6ab40*/  LDL.LU R12, [R1+0xaa0] ;  /* 0x000aa000010c7983 */ /* 0x001ee80000300800 */
[----:B------:R-:W3:Y:S04]  /*6ab50*/  LDL.LU R13, [R1+0xaa4] ;  /* 0x000aa400010d7983 */ /* 0x000ee80000300800 */
[----:B------:R-:W3:Y:S04]  /*6ab60*/  LDL.LU R14, [R1+0xaa8] ;  /* 0x000aa800010e7983 */ /* 0x000ee80000300800 */
[----:B------:R-:W3:Y:S04]  /*6ab70*/  LDL.LU R15, [R1+0xaac] ;  /* 0x000aac00010f7983 */ /* 0x000ee80000300800 */
[----:B------:R-:W4:Y:S04]  /*6ab80*/  LDL.64 R20, [R1+0x8] ;  /* 0x0000080001147983 */ /* 0x000f280000100a00 */
        /* <DEDUP_REMOVED lines=22> */
[----:B------:R-:W4:Y:S04]  /*6acf0*/  LDL.LU R24, [R1+0x900] ;  /* 0x0009000001187983 */ /* 0x000f280000300800 */
        /* <DEDUP_REMOVED lines=18> */
[----:B0-----:R-:W5:Y:S04]  /*6ae20*/  LDL.LU.64 R14, [R1+0x5760] ;  /* 0x00576000010e7983 */ /* 0x001f680000300a00 */
[----:B------:R-:W2:Y:S01]  /*6ae30*/  LDL.LU.64 R12, [R1+0x5758] ;  /* 0x00575800010c7983 */ /* 0x000ea20000300a00 */
[----:B------:R-:W-:Y:S01]  /*6ae40*/  IMAD R19, R0, 0x100, R19 ;  /* 0x0000010000137824 */ /* 0x000fe200078e0213 */
[----:B--2---:R-:W-:Y:S02]  /*6ae50*/  HMMA.16816.F32 R4, R4, R12, R20 ;  /* 0x0000000c0404723c */ /* 0x004fe40000001814 */
[----:B------:R-:W2:Y:S04]  /*6ae60*/  LDL.LU.64 R22, [R1+0x5750] ;  /* 0x0057500001167983 */ /* 0x000ea80000300a00 */
[----:B------:R-:W2:Y:S01]  /*6ae70*/  LDL.LU.64 R20, [R1+0x5748] ;  /* 0x0057480001147983 */ /* 0x000ea20000300a00 */
[----:B------:R-:W-:-:S02]  /*6ae80*/  IMAD.MOV.U32 R10, RZ, RZ, R12 ;  /* 0x000000ffff0a7224 */ /* 0x000fc400078e000c */
[----:B------:R-:W-:-:S14]  /*6ae90*/  IMAD.MOV.U32 R0, RZ, RZ, R13 ;  /* 0x000000ffff007224 */ /* 0x000fdc00078e000d */
[----:B------:R-:W-:Y:S04]  /*6aea0*/  STL.64 [R1+0x990], R4 ;  /* 0x0009900401007387 */ /* 0x000fe80000100a00 */
[----:B------:R0:W-:Y:S04]  /*6aeb0*/  STL.64 [R1+0x998], R6 ;  /* 0x0009980601007387 */ /* 0x0001e80000100a00 */
[----:B------:R-:W5:Y:S04]  /*6aec0*/  LDL.LU.64 R12, [R1+0x5740] ;  /* 0x00574000010c7983 */ /* 0x000f680000300a00 */
[----:B0-----:R-:W5:Y:S01]  /*6aed0*/  LDL.64 R6, [R1+0x28] ;  /* 0x0000280001067983 */ /* 0x001f620000100a00 */
[----:B------:R-:W-:-:S02]  /*6aee0*/  F2FP.F16.E5M2.UNPACK_B R16, R16 ;  /* 0x00000010ff10723e */ /* 0x000fc400020004ff */
[----:B------:R-:W-:Y:S02]  /*6aef0*/  F2FP.F16.E5M2.UNPACK_B R17, R17 ;  /* 0x00000011ff11723e */ /* 0x000fe400020004ff */
[----:B------:R-:W-:Y:S02]  /*6af00*/  F2FP.F16.E5M2.UNPACK_B R18, R18 ;  /* 0x00000012ff12723e */ /* 0x000fe400020004ff */
[----:B------:R-:W-:-:S07]  /*6af10*/  F2FP.F16.E5M2.UNPACK_B R19, R19 ;  /* 0x00000013ff13723e */ /* 0x000fce00020004ff */
[----:B-----5:R-:W-:-:S15]  /*6af20*/  HMMA.16816.F32 R12, R16, R6, R12 ;  /* 0x00000006100c723c */ /* 0x020fde000000180c */
[----:B------:R-:W-:-:S08]  /*6af30*/  NOP ;  /* 0x0000000000007918 */ /* 0x000fd00000000000 */
[----:B------:R-:W-:Y:S04]  /*6af40*/  STL.64 [R1+0x970], R12 ;  /* 0x0009700c01007387 */ /* 0x000fe80000100a00 */
[----:B------:R0:W-:Y:S04]  /*6af50*/  STL.64 [R1+0x978], R14 ;  /* 0x0009780e01007387 */ /* 0x0001e80000100a00 */
[----:B0-----:R-:W2:Y:S04]  /*6af60*/  LDL.LU.64 R14, [R1+0x5738] ;  /* 0x00573800010e7983 */ /* 0x001ea80000300a00 */
[----:B------:R-:W5:Y:S01]  /*6af70*/  LDL.LU.64 R12, [R1+0x5730] ;  /* 0x00573000010c7983 */ /* 0x000f620000300a00 */
[----:B--2---:R-:W-:-:S15]  /*6af80*/  HMMA.16816.F32 R20, R16, R14, R20 ;  /* 0x0000000e1014723c */ /* 0x004fde0000001814 */
        /* <DEDUP_REMOVED lines=8> */
[----:B------:R-:W-:-:S05]  /*6b010*/  IMAD.MOV.U32 R6, RZ, RZ, R15 ;  /* 0x000000ffff067224 */ /* 0x000fca00078e000f */
[----:B------:R-:W-:Y:S04]  /*6b020*/  STL.64 [R1+0x56a8], R6 ;  /* 0x0056a80601007387 */ /* 0x000fe80000100a00 */
[----:B------:R0:W-:Y:S04]  /*6b030*/  STL.64 [R1+0x56a0], R4 ;  /* 0x0056a00401007387 */ /* 0x0001e80000100a00 */
[----:B0-----:R-:W2:Y:S04]  /*6b040*/  LDL.LU R4, [R1+0x8b0] ;  /* 0x0008b00001047983 */ /* 0x001ea80000300800 */
[----:B------:R-:W2:Y:S04]  /*6b050*/  LDL.LU R5, [R1+0x8b4] ;  /* 0x0008b40001057983 */ /* 0x000ea80000300800 */
[----:B------:R-:W2:Y:S04]  /*6b060*/  LDL.LU R6, [R1+0x8b8] ;  /* 0x0008b80001067983 */ /* 0x000ea80000300800 */
[----:B------:R-:W2:Y:S01]  /*6b070*/  LDL.LU R7, [R1+0x8bc] ;  /* 0x0008bc0001077983 */ /* 0x000ea20000300800 */
[----:B-----5:R-:W-:-:S15]  /*6b080*/  HMMA.16816.F32 R20, R16, R12, R20 ;  /* 0x0000000c1014723c */ /* 0x020fde0000001814 */
[----:B------:R-:W-:-:S08]  /*6b090*/  NOP ;  /* 0x0000000000007918 */ /* 0x000fd00000000000 */
[----:B------:R-:W-:Y:S04]  /*6b0a0*/  STL.64 [R1+0x950], R20 ;  /* 0x0009501401007387 */ /* 0x000fe80000100a00 */
[----:B------:R0:W-:Y:S04]  /*6b0b0*/  STL.64 [R1+0x958], R22 ;  /* 0x0009581601007387 */ /* 0x0001e80000100a00 */
[----:B0-----:R-:W5:Y:S04]  /*6b0c0*/  LDL.LU.64 R22, [R1+0x5718] ;  /* 0x0057180001167983 */ /* 0x001f680000300a00 */
[----:B------:R-:W4:Y:S01]  /*6b0d0*/  LDL.LU.64 R20, [R1+0x5710] ;  /* 0x0057100001147983 */ /* 0x000f220000300a00 */
[----:B------:R-:W-:Y:S01]  /*6b0e0*/  IMAD.MOV.U32 R11, RZ, RZ, R13 ;  /* 0x000000ffff0b7224 */ /* 0x000fe200078e000d */
[----:B----4-:R-:W-:Y:S06]  /*6b0f0*/  HMMA.16816.F32 R24, R16, R20, R24 ;  /* 0x000000141018723c */ /* 0x010fec0000001818 */
[----:B------:R-:W-:-:S02]  /*6b100*/  IMAD.MOV.U32 R13, RZ, RZ, R20 ;  /* 0x000000ffff0d7224 */ /* 0x000fc400078e0014 */
[----:B------:R-:W-:-:S15]  /*6b110*/  IMAD.MOV.U32 R14, RZ, RZ, R21 ;  /* 0x000000ffff0e7224 */ /* 0x000fde00078e0015 */
[----:B------:R-:W-:Y:S04]  /*6b120*/  STL.64 [R1+0x930], R24 ;  /* 0x0009301801007387 */ /* 0x000fe80000100a00 */
[----:B------:R0:W-:Y:S04]  /*6b130*/  STL.64 [R1+0x938], R26 ;  /* 0x0009381a01007387 */ /* 0x0001e80000100a00 */
[----:B0-----:R-:W4:Y:S04]  /*6b140*/  LDL.LU.64 R26, [R1+0x5708] ;  /* 0x00570800011a7983 */ /* 0x001f280000300a00 */
[----:B------:R-:W4:Y:S04]  /*6b150*/  LDL.LU.64 R24, [R1+0x5700] ;  /* 0x0057000001187983 */ /* 0x000f280000300a00 */
[----:B------:R-:W5:Y:S01]  /*6b160*/  LDL.LU.64 R20, [R1+0x56f8] ;  /* 0x0056f80001147983 */ /* 0x000f620000300a00 */
[----:B------:R-:W-:-:S02]  /*6b170*/  IMAD.MOV.U32 R15, RZ, RZ, R12 ;  /* 0x000000ffff0f7224 */ /* 0x000fc400078e000c */
[----:B---3--:R-:W-:Y:S02]  /*6b180*/  IMAD.MOV.U32 R9, RZ, RZ, R28 ;  /* 0x000000ffff097224 */ /* 0x008fe400078e001c */
[----:B------:R-:W-:Y:S01]  /*6b190*/  IMAD.MOV.U32 R12, RZ, RZ, R29 ;  /* 0x000000ffff0c7224 */ /* 0x000fe200078e001d */
[----:B-----5:R-:W-:-:S15]  /*6b1a0*/  HMMA.16816.F32 R20, R16, R28, R20 ;  /* 0x0000001c1014723c */ /* 0x020fde0000001814 */
[----:B------:R-:W-:-:S08]  /*6b1b0*/  NOP ;  /* 0x0000000000007918 */ /* 0x000fd00000000000 */
[----:B------:R-:W-:Y:S04]  /*6b1c0*/  STL.64 [R1+0x910], R20 ;  /* 0x0009101401007387 */ /* 0x000fe80000100a00 */
[----:B------:R0:W-:Y:S04]  /*6b1d0*/  STL.64 [R1+0x918], R22 ;  /* 0x0009181601007387 */ /* 0x0001e80000100a00 */
[----:B0-----:R-:W3:Y:S04]  /*6b1e0*/  LDL.LU.64 R22, [R1+0x56f0] ;  /* 0x0056f00001167983 */ /* 0x001ee80000300a00 */
[----:B------:R-:W3:Y:S04]  /*6b1f0*/  LDL.LU.64 R20, [R1+0x56e8] ;  /* 0x0056e80001147983 */ /* 0x000ee80000300a00 */
[----:B------:R-:W4:Y:S02]  /*6b200*/  LDL.LU.64 R28, [R1+0x56e0] ;  /* 0x0056e000011c7983 */ /* 0x000f240000300a00 */
[----:B----4-:R-:W-:-:S15]  /*6b210*/  HMMA.16816.F32 R24, R16, R28, R24 ;  /* 0x0000001c1018723c */ /* 0x010fde0000001818 */
[----:B------:R-:W-:-:S08]  /*6b220*/  NOP ;  /* 0x0000000000007918 */ /* 0x000fd00000000000 */
[----:B------:R-:W-:Y:S04]  /*6b230*/  STL.64 [R1+0x900], R24 ;  /* 0x0009001801007387 */ /* 0x000fe80000100a00 */
[----:B------:R0:W-:Y:S04]  /*6b240*/  STL.64 [R1+0x908], R26 ;  /* 0x0009081a01007387 */ /* 0x0001e80000100a00 */
[----:B0-----:R-:W3:Y:S04]  /*6b250*/  LDL.LU.64 R26, [R1+0x56d8] ;  /* 0x0056d800011a7983 */ /* 0x001ee80000300a00 */
[----:B------:R-:W4:Y:S01]  /*6b260*/  LDL.LU.64 R24, [R1+0x56d0] ;  /* 0x0056d00001187983 */ /* 0x000f220000300a00 */
        /* <DEDUP_REMOVED lines=12> */
[----:B------:R-:W-:Y:S04]  /*6b330*/  STL.64 [R1+0x5598], R26 ;  /* 0x0055981a01007387 */ /* 0x000fe80000100a00 */
        /* <DEDUP_REMOVED lines=14> */
[----:B------:R4:W-:Y:S01]  /*6b420*/  STL.64 [R1+0x8a8], R26 ;  /* 0x0008a81a01007387 */ /* 0x0009e20000100a00 */
[----:B0-----:R-:W-:-:S02]  /*6b430*/  IMAD.MOV.U32 R22, RZ, RZ, R9 ;  /* 0x000000ffff167224 */ /* 0x001fc400078e0009 */
[----:B------:R-:W-:Y:S01]  /*6b440*/  IMAD.MOV.U32 R23, RZ, RZ, R12 ;  /* 0x000000ffff177224 */ /* 0x000fe200078e000c */
[----:B------:R-:W5:Y:S04]  /*6b450*/  LDL.LU R9, [R1+0x5698] ;  /* 0x0056980001097983 */ /* 0x000f680000300800 */
[----:B------:R-:W5:Y:S04]  /*6b460*/  LDL.LU R12, [R1+0x5694] ;  /* 0x00569400010c7983 */ /* 0x000f680000300800 */
[----:B------:R0:W-:Y:S04]  /*6b470*/  STL.64 [R1+0x55a0], R20 ;  /* 0x0055a01401007387 */ /* 0x0001e80000100a00 */
[----:B------:R-:W-:Y:S04]  /*6b480*/  STL.64 [R1+0x55c0], R22 ;  /* 0x0055c01601007387 */ /* 0x000fe80000100a00 */
[----:B-1----:R-:W2:Y:S04]  /*6b490*/  LDL.LU R24, [R1+0x7a0] ;  /* 0x0007a00001187983 */ /* 0x002ea80000300800 */
[----:B------:R-:W2:Y:S04]  /*6b4a0*/  LDL.LU R25, [R1+0x7a4] ;  /* 0x0007a40001197983 */ /* 0x000ea80000300800 */
[----:B----4-:R-:W4:Y:S04]  /*6b4b0*/  LDL.LU R26, [R1+0x7a8] ;  /* 0x0007a800011a7983 */ /* 0x010f280000300800 */
[----:B------:R-:W4:Y:S01]  /*6b4c0*/  LDL.LU R27, [R1+0x7ac] ;  /* 0x0007ac00011b7983 */ /* 0x000f220000300800 */
[----:B0-----:R-:W-:-:S02]  /*6b4d0*/  IMAD.MOV.U32 R20, RZ, RZ, R13 ;  /* 0x000000ffff147224 */ /* 0x001fc400078e000d */
[----:B------:R-:W-:Y:S01]  /*6b4e0*/  IMAD.MOV.U32 R21, RZ, RZ, R14 ;  /* 0x000000ffff157224 */ /* 0x000fe200078e000e */
[----:B------:R-:W5:Y:S04]  /*6b4f0*/  LDL.LU R13, [R1+0x5690] ;  /* 0x00569000010d7983 */ /* 0x000f680000300800 */
[----:B------:R-:W5:Y:S04]  /*6b500*/  LDL.LU R14, [R1+0x568c] ;  /* 0x00568c00010e7983 */ /* 0x000f680000300800 */
[----:B------:R-:W-:Y:S04]  /*6b510*/  STL.64 [R1+0x55d8], R20 ;  /* 0x0055d81401007387 */ /* 0x000fe80000100a00 */
[----:B----4-:R-:W-:Y:S04]  /*6b520*/  STL.64 [R1+0x55b8], R26 ;  /* 0x0055b81a01007387 */ /* 0x010fe80000100a00 */
[----:B--2---:R0:W-:Y:S04]  /*6b530*/  STL.64 [R1+0x55b0], R24 ;  /* 0x0055b01801007387 */ /* 0x0041e80000100a00 */
[----:B0-----:R-:W2:Y:S04]  /*6b540*/  LDL.LU R24, [R1+0x7b0] ;  /* 0x0007b00001187983 */ /* 0x001ea80000300800 */
[----:B------:R-:W2:Y:S04]  /*6b550*/  LDL.LU R25, [R1+0x7b4] ;  /* 0x0007b40001197983 */ /* 0x000ea80000300800 */
[----:B------:R-:W4:Y:S04]  /*6b560*/  LDL.LU R26, [R1+0x7b8] ;  /* 0x0007b800011a7983 */ /* 0x000f280000300800 */
[----:B------:R-:W4:Y:S01]  /*6b570*/  LDL.LU R27, [R1+0x7bc] ;  /* 0x0007bc00011b7983 */ /* 0x000f220000300800 */
[----:B------:R-:W-:-:S02]  /*6b580*/  IMAD.MOV.U32 R22, RZ, RZ, R15 ;  /* 0x000000ffff167224 */ /* 0x000fc400078e000f */
[----:B------:R-:W-:Y:S01]  /*6b590*/  IMAD.MOV.U32 R23, RZ, RZ, R11 ;  /* 0x000000ffff177224 */ /* 0x000fe200078e000b */
        /* <DEDUP_REMOVED lines=9> */
[----:B------:R-:W-:-:S05]  /*6b630*/  IMAD.MOV.U32 R21, RZ, RZ, R6 ;  /* 0x000000ffff157224 */ /* 0x000fca00078e0006 */
[----:B------:R-:W-:Y:S04]  /*6b640*/  STL.64 [R1+0x5608], R20 ;  /* 0x0056081401007387 */ /* 0x000fe80000100a00 */
[----:B----4-:R-:W-:Y:S04]  /*6b650*/  STL.64 [R1+0x55e8], R26 ;  /* 0x0055e81a01007387 */ /* 0x010fe80000100a00 */
[----:B--2---:R0:W-:Y:S04]  /*6b660*/  STL.64 [R1+0x55e0], R24 ;  /* 0x0055e01801007387 */ /* 0x0041e80000100a00 */
[----:B0-----:R-:W2:Y:S04]  /*6b670*/  LDL.LU R24, [R1+0x7d0] ;  /* 0x0007d00001187983 */ /* 0x001ea80000300800 */
[----:B------:R-:W2:Y:S04]  /*6b680*/  LDL.LU R25, [R1+0x7d4] ;  /* 0x0007d40001197983 */ /* 0x000ea80000300800 */
[----:B------:R-:W4:Y:S04]  /*6b690*/  LDL.LU R26, [R1+0x7d8] ;  /* 0x0007d800011a7983 */ /* 0x000f280000300800 */
[----:B------:R-:W4:Y:S01]  /*6b6a0*/  LDL.LU R27, [R1+0x7dc] ;  /* 0x0007dc00011b7983 */ /* 0x000f220000300800 */
[----:B---3--:R-:W-:-:S02]  /*6b6b0*/  IMAD.MOV.U32 R22, RZ, RZ, R5 ;  /* 0x000000ffff167224 */ /* 0x008fc400078e0005 */
[----:B------:R-:W-:Y:S02]  /*6b6c0*/  IMAD.MOV.U32 R23, RZ, RZ, R4 ;  /* 0x000000ffff177224 */ /* 0x000fe400078e0004 */
[----:B------:R-:W-:Y:S02]  /*6b6d0*/  IMAD.MOV.U32 R20, RZ, RZ, R10 ;  /* 0x000000ffff147224 */ /* 0x000fe400078e000a */
[----:B------:R-:W-:Y:S01]  /*6b6e0*/  IMAD.MOV.U32 R21, RZ, RZ, R0 ;  /* 0x000000ffff157224 */ /* 0x000fe200078e0000 */
[----:B------:R-:W-:Y:S04]  /*6b6f0*/  STL.64 [R1+0x5638], R22 ;  /* 0x0056381601007387 */ /* 0x000fe80000100a00 */
[----:B------:R-:W-:Y:S04]  /*6b700*/  STL.64 [R1+0x5630], R20 ;  /* 0x0056301401007387 */ /* 0x000fe80000100a00 */
[----:B----4-:R-:W-:Y:S04]  /*6b710*/  STL.64 [R1+0x5600], R26 ;  /* 0x0056001a01007387 */ /* 0x010fe80000100a00 */
[----:B--2---:R0:W-:Y:S04]  /*6b720*/  STL.64 [R1+0x55f8], R24 ;  /* 0x0055f81801007387 */ /* 0x0041e80000100a00 */
[----:B0-----:R-:W2:Y:S04]  /*6b730*/  LDL.LU R24, [R1+0x7f0] ;  /* 0x0007f00001187983 */ /* 0x001ea80000300800 */
[----:B------:R-:W2:Y:S04]  /*6b740*/  LDL.LU R25, [R1+0x7f4] ;  /* 0x0007f40001197983 */ /* 0x000ea80000300800 */
[----:B------:R-:W3:Y:S04]  /*6b750*/  LDL.LU R26, [R1+0x7f8] ;  /* 0x0007f800011a7983 */ /* 0x000ee80000300800 */
[----:B------:R-:W3:Y:S04]  /*6b760*/  LDL.LU R27, [R1+0x7fc] ;  /* 0x0007fc00011b7983 */ /* 0x000ee80000300800 */
[----:B------:R-:W4:Y:S04]  /*6b770*/  LDL.LU R20, [R1+0x830] ;  /* 0x0008300001147983 */ /* 0x000f280000300800 */
[----:B------:R-:W4:Y:S04]  /*6b780*/  LDL.LU R21, [R1+0x834] ;  /* 0x0008340001157983 */ /* 0x000f280000300800 */
[----:B------:R-:W2:Y:S04]  /*6b790*/  LDL.LU R22, [R1+0x838] ;  /* 0x0008380001167983 */ /* 0x000ea80000300800 */
[----:B------:R-:W2:Y:S04]  /*6b7a0*/  LDL.LU R23, [R1+0x83c] ;  /* 0x00083c0001177983 */ /* 0x000ea80000300800 */
[----:B------:R-:W5:Y:S04]  /*6b7b0*/  LDL.LU R10, [R1+0x132c] ;  /* 0x00132c00010a7983 */ /* 0x000f680000300800 */
[----:B------:R-:W3:Y:S04]  /*6b7c0*/  LDL.LU R4, [R1+0x1328] ;  /* 0x0013280001047983 */ /* 0x000ee80000300800 */
[----:B------:R-:W5:Y:S04]  /*6b7d0*/  LDL.LU R11, [R1+0x1334] ;  /* 0x00133400010b7983 */ /* 0x000f680000300800 */
[----:B-----5:R-:W-:Y:S04]  /*6b7e0*/  STL.64 [R1+0x5670], R10 ;  /* 0x0056700a01007387 */ /* 0x020fe80000100a00 */
[----:B------:R0:W-:Y:S04]  /*6b7f0*/  STL.64 [R1+0x5668], R8 ;  /* 0x0056680801007387 */ /* 0x0001e80000100a00 */
[----:B0-----:R-:W5:Y:S04]  /*6b800*/  LDL.LU R8, [R1+0x870] ;  /* 0x0008700001087983 */ /* 0x001f680000300800 */
[----:B------:R-:W5:Y:S04]  /*6b810*/  LDL.LU R9, [R1+0x874] ;  /* 0x0008740001097983 */ /* 0x000f680000300800 */
[----:B------:R-:W4:Y:S04]  /*6b820*/  LDL.LU R10, [R1+0x878] ;  /* 0x00087800010a7983 */ /* 0x000f280000300800 */
[----:B------:R-:W4:Y:S04]  /*6b830*/  LDL.LU R11, [R1+0x87c] ;  /* 0x00087c00010b7983 */ /* 0x000f280000300800 */
        /* <DEDUP_REMOVED lines=10> */
[----:B--2---:R-:W-:Y:S04]  /*6b8e0*/  STL.64 [R1+0x5648], R22 ;  /* 0x0056481601007387 */ /* 0x004fe80000100a00 */
[----:B------:R0:W-:Y:S04]  /*6b8f0*/  STL.64 [R1+0x5640], R20 ;  /* 0x0056401401007387 */ /* 0x0001e80000100a00 */
        /* <DEDUP_REMOVED lines=14> */
[----:B------:R-:W5:Y:S04]  /*6b9e0*/  LDL.LU R26, [R1+0x808] ;  /* 0x00080800011a7983 */ /* 0x000f680000300800 */
[----:B------:R-:W5:Y:S01]  /*6b9f0*/  LDL.LU R27, [R1+0x80c] ;  /* 0x00080c00011b7983 */ /* 0x000f620000300800 */
[C---:B----4-:R-:W-:Y:S03]  /*6ba00*/  HMMA.16816.F32 R8, R16.reuse, R14, R8 ;  /* 0x0000000e1008723c */ /* 0x050fe60000001808 */
        /* <DEDUP_REMOVED lines=18> */
[----:B0-----:R-:W3:Y:S04]  /*6bb30*/  LDL.LU R12, [R1+0x770] ;  /* 0x00077000010c7983 */ /* 0x001ee80000300800 */
[----:B------:R-:W3:Y:S04]  /*6bb40*/  LDL.LU R13, [R1+0x774] ;  /* 0x00077400010d7983 */ /* 0x000ee80000300800 */
[----:B------:R-:W3:Y:S04]  /*6bb50*/  LDL.LU R14, [R1+0x778] ;  /* 0x00077800010e7983 */ /* 0x000ee80000300800 */
[----:B------:R-:W3:Y:S01]  /*6bb60*/  LDL.LU R15, [R1+0x77c] ;  /* 0x00077c00010f7983 */ /* 0x000ee20000300800 */
[----:B----4-:R-:W-:-:S02]  /*6bb70*/  IMAD R4, R4, 0x100, R10 ;  /* 0x0000010004047824 */ /* 0x010fc400078e020a */
[----:B------:R-:W-:Y:S01]  /*6bb80*/  IMAD R5, R5, 0x100, R11 ;  /* 0x0000010005057824 */ /* 0x000fe200078e020b */
[----:B------:R-:W2:Y:S04]  /*6bb90*/  LDL.LU R10, [R1+0x5664] ;  /* 0x00566400010a7983 */ /* 0x000ea80000300800 */
[----:B------:R-:W2:Y:S02]  /*6bba0*/  LDL.LU R11, [R1+0x5660] ;  /* 0x00566000010b7983 */ /* 0x000ea40000300800 */
[----:B--2---:R-:W-:-:S15]  /*6bbb0*/  HMMA.16816.F32 R20, R16, R10, R20 ;  /* 0x0000000a1014723c */ /* 0x004fde0000001814 */
[----:B------:R-:W-:-:S08]  /*6bbc0*/  NOP ;  /* 0x0000000000007918 */ /* 0x000fd00000000000 */
[----:B------:R-:W-:Y:S04]  /*6bbd0*/  STL.64 [R1+0x850], R20 ;  /* 0x0008501401007387 */ /* 0x000fe80000100a00 */
[----:B------:R0:W-:Y:S04]  /*6bbe0*/  STL.64 [R1+0x858], R22 ;  /* 0x0008581601007387 */ /* 0x0001e80000100a00 */
[----:B0-----:R-:W5:Y:S04]  /*6bbf0*/  LDL.LU.64 R22, [R1+0x5658] ;  /* 0x0056580001167983 */ /* 0x001f680000300a00 */
[----:B------:R-:W5:Y:S04]  /*6bc00*/  LDL.LU.64 R20, [R1+0x5650] ;  /* 0x0056500001147983 */ /* 0x000f680000300a00 */
[----:B------:R0:W-:Y:S04]  /*6bc10*/  STL [R1+0x5548], R11 ;  /* 0x0055480b01007387 */ /* 0x0001e80000100800 */
[----:B0-----:R-:W2:Y:S01]  /*6bc20*/  LDL.LU R11, [R1+0x133c] ;  /* 0x00133c00010b7983 */ /* 0x001ea20000300800 */
[----:B-----5:R-:W-:-:S15]  /*6bc30*/  HMMA.16816.F32 R20, R16, R8, R20 ;  /* 0x000000081014723c */ /* 0x020fde0000001814 */
        /* <DEDUP_REMOVED lines=10> */
[----:B------:R-:W3:Y:S01]  /*6bce0*/  LDL.LU.64 R20, [R1+0x5630] ;  /* 0x0056300001147983 */ /* 0x000ee20000300a00 */
[----:B--2---:R-:W-:-:S02]  /*6bcf0*/  IMAD R6, R6, 0x100, R11 ;  /* 0x0000010006067824 */ /* 0x004fc400078e020b */
[----:B------:R-:W-:Y:S01]  /*6bd00*/  IMAD R7, R0, 0x100, R7 ;  /* 0x0000010000077824 */ /* 0x000fe200078e0207 */
[----:B------:R-:W-:Y:S02]  /*6bd10*/  F2FP.F16.E5M2.UNPACK_B R4, R4 ;  /* 0x00000004ff04723e */ /* 0x000fe400020004ff */
[----:B------:R-:W-:Y:S01]  /*6bd20*/  F2FP.F16.E5M2.UNPACK_B R5, R5 ;  /* 0x00000005ff05723e */ /* 0x000fe200020004ff */
[----:B---3--:R-:W-:Y:S01]  /*6bd30*/  HMMA.16816.F32 R16, R16, R20, R24 ;  /* 0x000000141010723c */ /* 0x008fe20000001818 */
[----:B------:R-:W4:Y:S04]  /*6bd40*/  LDL.LU.64 R26, [R1+0x5628] ;  /* 0x00562800011a7983 */ /* 0x000f280000300a00 */
[----:B------:R-:W4:Y:S01]  /*6bd50*/  LDL.LU.64 R24, [R1+0x5620] ;  /* 0x0056200001187983 */ /* 0x000f220000300a00 */
[----:B------:R-:W-:-:S02]  /*6bd60*/  F2FP.F16.E5M2.UNPACK_B R6, R6 ;  /* 0x00000006ff06723e */ /* 0x000fc400020004ff */
[----:B------:R-:W-:-:S15]  /*6bd70*/  F2FP.F16.E5M2.UNPACK_B R7, R7 ;  /* 0x00000007ff07723e */ /* 0x000fde00020004ff */
[----:B------:R0:W-:Y:S04]  /*6bd80*/  STL.64 [R1+0x810], R16 ;  /* 0x0008101001007387 */ /* 0x0001e80000100a00 */
[----:B------:R1:W-:Y:S04]  /*6bd90*/  STL.64 [R1+0x818], R18 ;  /* 0x0008181201007387 */ /* 0x0003e80000100a00 */
[----:B0-----:R-:W2:Y:S04]  /*6bda0*/  LDL.LU R16, [R1+0x780] ;  /* 0x0007800001107983 */ /* 0x001ea80000300800 */
[----:B------:R-:W2:Y:S04]  /*6bdb0*/  LDL.LU R17, [R1+0x784] ;  /* 0x0007840001117983 */ /* 0x000ea80000300800 */
[----:B-1----:R-:W2:Y:S04]  /*6bdc0*/  LDL.LU R18, [R1+0x788] ;  /* 0x0007880001127983 */ /* 0x002ea80000300800 */
[----:B------:R-:W2:Y:S01]  /*6bdd0*/  LDL.LU R19, [R1+0x78c] ;  /* 0x00078c0001137983 */ /* 0x000ea20000300800 */
[----:B----4-:R-:W-:Y:S03]  /*6bde0*/  HMMA.16816.F32 R20, R4, R22, R24 ;  /* 0x000000160414723c */ /* 0x010fe60000001818 */
[----:B------:R-:W3:Y:S04]  /*6bdf0*/  LDL.LU.64 R26, [R1+0x5618] ;  /* 0x00561800011a7983 */ /* 0x000ee80000300a00 */
[----:B------:R-:W3:-:S15]  /*6be00*/  LDL.LU.64 R24, [R1+0x5610] ;  /* 0x0056100001187983 */ /* 0x000ede0000300a00 */
[----:B------:R-:W-:-:S01]  /*6be10*/  NOP ;  /* 0x0000000000007918 */ /* 0x000fc20000000000 */
[----:B------:R0:W-:Y:S04]  /*6be20*/  STL.64 [R1+0x800], R20 ;  /* 0x0008001401007387 */ /* 0x0001e80000100a00 */
[----:B------:R3:W-:Y:S04]  /*6be30*/  STL.64 [R1+0x808], R22 ;  /* 0x0008081601007387 */ /* 0x0007e80000100a00 */
[----:B0-----:R-:W3:Y:S02]  /*6be40*/  LDL.LU.64 R20, [R1+0x5608] ;  /* 0x0056080001147983 */ /* 0x001ee40000300a00 */
[----:B---3--:R-:W-:Y:S02]  /*6be50*/  HMMA.16816.F32 R20, R4, R20, R24 ;  /* 0x000000140414723c */ /* 0x008fe40000001818 */
[----:B------:R-:W3:Y:S04]  /*6be60*/  LDL.LU.64 R26, [R1+0x5600] ;  /* 0x00560000011a7983 */ /* 0x000ee80000300a00 */
[----:B------:R-:W3:-:S15]  /*6be70*/  LDL.LU.64 R24, [R1+0x55f8] ;  /* 0x0055f80001187983 */ /* 0x000ede0000300a00 */
[----:B------:R-:W-:-:S02]  /*6be80*/  NOP ;  /* 0x0000000000007918 */ /* 0x000fc40000000000 */
[----:B------:R-:W-:Y:S04]  /*6be90*/  STL.64 [R1+0x7f0], R20 ;  /* 0x0007f01401007387 */ /* 0x000fe80000100a00 */
[----:B------:R0:W-:Y:S04]  /*6bea0*/  STL.64 [R1+0x7f8], R22 ;  /* 0x0007f81601007387 */ /* 0x0001e80000100a00 */
[----:B0-----:R-:W3:Y:S02]  /*6beb0*/  LDL.LU.64 R22, [R1+0x55f0] ;  /* 0x0055f00001167983 */ /* 0x001ee40000300a00 */
[----:B---3--:R-:W-:Y:S02]  /*6bec0*/  HMMA.16816.F32 R20, R4, R22, R24 ;  /* 0x000000160414723c */ /* 0x008fe40000001818 */
[----:B------:R-:W3:Y:S04]  /*6bed0*/  LDL.LU.64 R26, [R1+0x55e8] ;  /* 0x0055e800011a7983 */ /* 0x000ee80000300a00 */
[----:B------:R-:W3:-:S15]  /*6bee0*/  LDL.LU.64 R24, [R1+0x55e0] ;  /* 0x0055e00001187983 */ /* 0x000ede0000300a00 */
[----:B------:R-:W-:-:S02]  /*6bef0*/  NOP ;  /* 0x0000000000007918 */ /* 0x000fc40000000000 */
        /* <DEDUP_REMOVED lines=16> */
[----:B0-----:R-:W4:Y:S04]  /*6c000*/  LDL.LU.64 R22, [R1+0x55a8] ;  /* 0x0055a80001167983 */ /* 0x001f280000300a00 */
[----:B------:R-:W5:Y:S01]  /*6c010*/  LDL.LU.64 R20, [R1+0x55a0] ;  /* 0x0055a00001147983 */ /* 0x000f620000300a00 */
[----:B---3--:R-:W-:-:S15]  /*6c020*/  HMMA.16816.F32 R24, R4, R28, R24 ;  /* 0x0000001c0418723c */ /* 0x008fde0000001818 */
[----:B------:R-:W-:-:S08]  /*6c030*/  NOP ;  /* 0x0000000000007918 */ /* 0x000fd00000000000 */
[----:B------:R-:W-:Y:S04]  /*6c040*/  STL.64 [R1+0x790], R24 ;  /* 0x0007901801007387 */ /* 0x000fe80000100a00 */
[----:B------:R0:W-:Y:S04]  /*6c050*/  STL.64 [R1+0x798], R26 ;  /* 0x0007981a01007387 */ /* 0x0001e80000100a00 */
[----:B0-----:R-:W2:Y:S04]  /*6c060*/  LDL.LU.64 R26, [R1+0x5598] ;  /* 0x00559800011a7983 */ /* 0x001ea80000300a00 */
[----:B------:R-:W3:Y:S04]  /*6c070*/  LDL.LU.64 R24, [R1+0x5590] ;  /* 0x0055900001187983 */ /* 0x000ee80000300a00 */
[----:B------:R-:W-:Y:S01]  /*6c080*/  STL.64 [R1+0x54c8], R28 ;  /* 0x0054c81c01007387 */ /* 0x000fe20000100a00 */
[C---:B--2---:R-:W-:Y:S06]  /*6c090*/  HMMA.16816.F32 R16, R4.reuse, R26, R16 ;  /* 0x0000001a0410723c */ /* 0x044fec0000001810 */
[----:B---3--:R-:W-:-:S15]  /*6c0a0*/  HMMA.16816.F32 R12, R4, R24, R12 ;  /* 0x00000018040c723c */ /* 0x008fde000000180c */
[----:B------:R-:W-:-:S02]  /*6c0b0*/  NOP ;  /* 0x0000000000007918 */ /* 0x000fc40000000000 */
[----:B------:R-:W-:Y:S04]  /*6c0c0*/  STL.64 [R1+0x780], R16 ;  /* 0x0007801001007387 */ /* 0x000fe80000100a00 */
[----:B------:R0:W-:Y:S04]  /*6c0d0*/  STL.64 [R1+0x788], R18 ;  /* 0x0007881201007387 */ /* 0x0001e80000100a00 */
[----:B0-----:R-:W2:Y:S04]  /*6c0e0*/  LDL.LU R18, [R1+0x1358] ;  /* 0x0013580001127983 */ /* 0x001ea80000300800 */
[----:B------:R-:W3:Y:S04]  /*6c0f0*/  LDL.LU R19, [R1+0x1364] ;  /* 0x0013640001137983 */ /* 0x000ee80000300800 */
[----:B------:R-:W-:Y:S04]  /*6c100*/  STL.64 [R1+0x770], R12 ;  /* 0x0007700c01007387 */ /* 0x000fe80000100a00 */
[----:B------:R-:W-:Y:S04]  /*6c110*/  STL.64 [R1+0x778], R14 ;  /* 0x0007780e01007387 */ /* 0x000fe80000100a00 */
[----:B------:R-:W3:Y:S04]  /*6c120*/  LDL.LU R0, [R1+0x1360] ;  /* 0x0013600001007983 */ /* 0x000ee80000300800 */
[----:B------:R-:W3:Y:S04]  /*6c130*/  LDL.64 R28, [R1+0x28] ;  /* 0x00002800011c7983 */ /* 0x000ee80000100a00 */
        /* <DEDUP_REMOVED lines=17> */
[----:B---3--:R-:W-:Y:S04]  /*6c250*/  STL.64 [R1+0x5558], R10 ;  /* 0x0055580a01007387 */ /* 0x008fe80000100a00 */
[----:B------:R0:W-:Y:S04]  /*6c260*/  STL.64 [R1+0x5550], R8 ;  /* 0x0055500801007387 */ /* 0x0001e80000100a00 */
[----:B0-----:R-:W3:Y:S04]  /*6c270*/  LDL.LU R8, [R1+0x720] ;  /* 0x0007200001087983 */ /* 0x001ee80000300800 */
[----:B------:R-:W3:Y:S04]  /*6c280*/  LDL.LU R9, [R1+0x724] ;  /* 0x0007240001097983 */ /* 0x000ee80000300800 */
[----:B------:R-:W4:Y:S04]  /*6c290*/  LDL.LU R10, [R1+0x728] ;  /* 0x00072800010a7983 */ /* 0x000f280000300800 */
[----:B------:R-:W4:Y:S04]  /*6c2a0*/  LDL.LU R11, [R1+0x72c] ;  /* 0x00072c00010b7983 */ /* 0x000f280000300800 */
[----:B----4-:R-:W-:Y:S04]  /*6c2b0*/  STL.64 [R1+0x5568], R10 ;  /* 0x0055680a01007387 */ /* 0x010fe80000100a00 */
[----:B---3--:R0:W-:Y:S04]  /*6c2c0*/  STL.64 [R1+0x5560], R8 ;  /* 0x0055600801007387 */ /* 0x0081e80000100a00 */
[----:B0-----:R-:W3:Y:S04]  /*6c2d0*/  LDL.LU R8, [R1+0x730] ;  /* 0x0007300001087983 */ /* 0x001ee80000300800 */
[----:B------:R-:W3:Y:S04]  /*6c2e0*/  LDL.LU R9, [R1+0x734] ;  /* 0x0007340001097983 */ /* 0x000ee80000300800 */
[----:B------:R-:W3:Y:S04]  /*6c2f0*/  LDL.LU R10, [R1+0x738] ;  /* 0x00073800010a7983 */ /* 0x000ee80000300800 */
[----:B------:R-:W3:Y:S04]  /*6c300*/  LDL.LU R11, [R1+0x73c] ;  /* 0x00073c00010b7983 */ /* 0x000ee80000300800 */
[----:B------:R-:W4:Y:S04]  /*6c310*/  LDL.LU R16, [R1+0x1348] ;  /* 0x0013480001107983 */ /* 0x000f280000300800 */
[----:B------:R-:W4:Y:S04]  /*6c320*/  LDL.LU R17, [R1+0x1350] ;  /* 0x0013500001117983 */ /* 0x000f280000300800 */
[----:B-----5:R-:W-:Y:S04]  /*6c330*/  STL.64 [R1+0x5520], R26 ;  /* 0x0055201a01007387 */ /* 0x020fe80000100a00 */
        /* <DEDUP_REMOVED lines=28> */
[----:B------:R0:W-:Y:S04]  /*6c500*/  STL.64 [R1+0x54a0], R22 ;  /* 0x0054a01601007387 */ /* 0x0001e80000100a00 */
[----:B0-----:R-:W2:Y:S04]  /*6c510*/  LDL.64 R22, [R1+0x20] ;  /* 0x0000200001167983 */ /* 0x001ea80000100a00 */
[----:B------:R0:W-:Y:S04]  /*6c520*/  STL.64 [R1+0x5498], R20 ;  /* 0x0054981401007387 */ /* 0x0001e80000100a00 */
[----:B0-----:R-:W2:Y:S04]  /*6c530*/  LDL.LU R20, [R1+0x1354] ;  /* 0x0013540001147983 */ /* 0x001ea80000300800 */
[----:B------:R-:W2:Y:S01]  /*6c540*/  LDL.LU R21, [R1+0x135c] ;  /* 0x00135c0001157983 */ /* 0x000ea20000300800 */
        /* <DEDUP_REMOVED lines=10> */
[----:B0-----:R-:W4:Y:S04]  /*6c5f0*/  LDL.LU.64 R10, [R1+0x5558] ;  /* 0x00555800010a7983 */ /* 0x001f280000300a00 */
[----:B------:R-:W3:Y:S04]  /*6c600*/  LDL.LU.64 R8, [R1+0x5550] ;  /* 0x0055500001087983 */ /* 0x000ee80000300a00 */
[----:B------:R-:W-:Y:S04]  /*6c610*/  STL.64 [R1+0x5480], R14 ;  /* 0x0054800e01007387 */ /* 0x000fe80000100a00 */
[----:B------:R0:W-:Y:S04]  /*6c620*/  STL.64 [R1+0x5478], R12 ;  /* 0x0054780c01007387 */ /* 0x0001e80000100a00 */
[----:B0-----:R-:W5:Y:S04]  /*6c630*/  LDL.LU R12, [R1+0x6e0] ;  /* 0x0006e000010c7983 */ /* 0x001f680000300800 */
[----:B------:R-:W5:Y:S04]  /*6c640*/  LDL.LU R13, [R1+0x6e4] ;  /* 0x0006e400010d7983 */ /* 0x000f680000300800 */
[----:B------:R-:W5:Y:S04]  /*6c650*/  LDL.LU R14, [R1+0x6e8] ;  /* 0x0006e800010e7983 */ /* 0x000f680000300800 */
[----:B------:R-:W5:Y:S01]  /*6c660*/  LDL.LU R15, [R1+0x6ec] ;  /* 0x0006ec00010f7983 */ /* 0x000f620000300800 */
[----:B----4-:R-:W-:-:S03]  /*6c670*/  IMAD R16, R16, 0x100, R11 ;  /* 0x0000010010107824 */ /* 0x010fc600078e020b */
[----:B------:R-:W2:Y:S02]  /*6c680*/  LDL.LU R11, [R1+0x5548] ;  /* 0x00554800010b7983 */ /* 0x000ea40000300800 */
        /* <DEDUP_REMOVED lines=12> */
[----:B------:R-:W-:Y:S04]  /*6c750*/  STL [R1+0x5444], R8 ;  /* 0x0054440801007387 */ /* 0x000fe80000100800 */
[----:B------:R-:W-:Y:S01]  /*6c760*/  STL [R1+0x5440], R9 ;  /* 0x0054400901007387 */ /* 0x000fe20000100800 */
[----:B--2---:R-:W-:-:S15]  /*6c770*/  HMMA.16816.F32 R24, R4, R2, R24 ;  /* 0x000000020418723c */ /* 0x004fde0000001818 */
[----:B------:R-:W-:-:S08]  /*6c780*/  NOP ;  /* 0x0000000000007918 */ /* 0x000fd00000000000 */
[----:B------:R-:W-:Y:S04]  /*6c790*/  STL.64 [R1+0x650], R24 ;  /* 0x0006501801007387 */ /* 0x000fe80000100a00 */
[----:B------:R0:W-:Y:S04]  /*6c7a0*/  STL.64 [R1+0x658], R26 ;  /* 0x0006581a01007387 */ /* 0x0001e80000100a00 */
[----:B0-----:R-:W2:Y:S04]  /*6c7b0*/  LDL.LU.64 R26, [R1+0x5520] ;  /* 0x00552000011a7983 */ /* 0x001ea80000300a00 */
[----:B------:R-:W2:Y:S01]  /*6c7c0*/  LDL.LU.64 R24, [R1+0x5518] ;  /* 0x0055180001187983 */ /* 0x000ea20000300a00 */
[----:B------:R-:W-:-:S02]  /*6c7d0*/  IMAD R17, R17, 0x100, R20 ;  /* 0x0000010011117824 */ /* 0x000fc400078e0214 */
[----:B------:R-:W-:Y:S02]  /*6c7e0*/  IMAD R18, R18, 0x100, R21 ;  /* 0x0000010012127824 */ /* 0x000fe400078e0215 */
[----:B------:R-:W-:Y:S01]  /*6c7f0*/  IMAD R19, R0, 0x100, R19 ;  /* 0x0000010000137824 */ /* 0x000fe200078e0213 */
[----:B------:R-:W-:Y:S02]  /*6c800*/  F2FP.F16.E5M2.UNPACK_B R16, R16 ;  /* 0x00000010ff10723e */ /* 0x000fe400020004ff */
[----:B------:R-:W-:Y:S02]  /*6c810*/  F2FP.F16.E5M2.UNPACK_B R17, R17 ;  /* 0x00000011ff11723e */ /* 0x000fe400020004ff */
[----:B------:R-:W-:Y:S02]  /*6c820*/  F2FP.F16.E5M2.UNPACK_B R18, R18 ;  /* 0x00000012ff12723e */ /* 0x000fe400020004ff */
[----:B------:R-:W-:Y:S01]  /*6c830*/  F2FP.F16.E5M2.UNPACK_B R19, R19 ;  /* 0x00000013ff13723e */ /* 0x000fe200020004ff */
[----:B-----5:R-:W-:Y:S01]  /*6c840*/  HMMA.16816.F32 R4, R4, R22, R12 ;  /* 0x000000160404723c */ /* 0x020fe2000000180c */
[----:B------:R-:W-:Y:S04]  /*6c850*/  STL [R1+0x544c], R2 ;  /* 0x00544c0201007387 */ /* 0x000fe80000100800 */
[----:B------:R-:W-:Y:S01]  /*6c860*/  STL [R1+0x5448], R3 ;  /* 0x0054480301007387 */ /* 0x000fe20000100800 */
[----:B------:R-:W-:-:S02]  /*6c870*/  IMAD.MOV.U32 R9, RZ, RZ, R22 ;  /* 0x000000ffff097224 */ /* 0x000fc400078e0016 */
[----:B------:R-:W-:-:S15]  /*6c880*/  IMAD.MOV.U32 R0, RZ, RZ, R23 ;  /* 0x000000ffff007224 */ /* 0x000fde00078e0017 */
[----:B------:R0:W-:Y:S04]  /*6c890*/  STL.64 [R1+0x640], R4 ;  /* 0x0006400401007387 */ /* 0x0001e80000100a00 */
[----:B------:R-:W-:Y:S04]  /*6c8a0*/  STL.64 [R1+0x648], R6 ;  /* 0x0006480601007387 */ /* 0x000fe80000100a00 */
[----:B0-----:R-:W3:Y:S04]  /*6c8b0*/  LDL.LU R4, [R1+0x1368] ;  /* 0x0013680001047983 */ /* 0x001ee80000300800 */
[----:B------:R-:W3:Y:S04]  /*6c8c0*/  LDL.LU R5, [R1+0x1370] ;  /* 0x0013700001057983 */ /* 0x000ee80000300800 */
[----:B------:R-:W-:Y:S01]  /*6c8d0*/  STL [R1+0x5450], R9 ;  /* 0x0054500901007387 */ /* 0x000fe20000100800 */
[----:B--2---:R-:W-:-:S15]  /*6c8e0*/  HMMA.16816.F32 R12, R16, R28, R24 ;  /* 0x0000001c100c723c */ /* 0x004fde0000001818 */
[----:B------:R-:W-:-:S08]  /*6c8f0*/  NOP ;  /* 0x0000000000007918 */ /* 0x000fd00000000000 */
        /* <DEDUP_REMOVED lines=18> */
[----:B----4-:R0:W-:Y:S04]  /*6ca20*/  STL.64 [R1+0x54e8], R22 ;  /* 0x0054e81601007387 */ /* 0x0101e80000100a00 */
[----:B------:R-:W4:Y:S04]  /*6ca30*/  LDL.64 R8, [R1+0x10] ;  /* 0x0000100001087983 */ /* 0x000f280000100a00 */
[----:B0-----:R-:W5:Y:S04]  /*6ca40*/  LDL R22, [R1+0x8] ;  /* 0x0000080001167983 */ /* 0x001f680000100800 */
[----:B------:R-:W5:Y:S04]  /*6ca50*/  LDL R23, [R1+0xc] ;  /* 0x00000c0001177983 */ /* 0x000f680000100800 */
[----:B------:R-:W-:Y:S01]  /*6ca60*/  STL.64 [R1+0x5510], R10 ;  /* 0x0055100a01007387 */ /* 0x000fe20000100a00 */
[----:B------:R-:W-:-:S02]  /*6ca70*/  IMAD.MOV.U32 R7, RZ, RZ, R28 ;  /* 0x000000ffff077224 */ /* 0x000fc400078e001c */
[----:B------:R-:W-:Y:S01]  /*6ca80*/  IMAD.MOV.U32 R6, RZ, RZ, R29 ;  /* 0x000000ffff067224 */ /* 0x000fe200078e001d */
[----:B----4-:R-:W-:Y:S04]  /*6ca90*/  STL.64 [R1+0x5508], R8 ;  /* 0x0055080801007387 */ /* 0x010fe80000100a00 */
[----:B--2---:R0:W-:Y:S04]  /*6caa0*/  STL.64 [R1+0x54e0], R20 ;  /* 0x0054e01401007387 */ /* 0x0041e80000100a00 */
[----:B-----5:R1:W-:Y:S04]  /*6cab0*/  STL.64 [R1+0x5500], R22 ;  /* 0x0055001601007387 */ /* 0x0203e80000100a00 */
[----:B0-----:R-:W2:Y:S04]  /*6cac0*/  LDL.LU R20, [R1+0x6a0] ;  /* 0x0006a00001147983 */ /* 0x001ea80000300800 */
[----:B------:R-:W2:Y:S04]  /*6cad0*/  LDL.LU R21, [R1+0x6a4] ;  /* 0x0006a40001157983 */ /* 0x000ea80000300800 */
[----:B-1----:R-:W2:Y:S04]  /*6cae0*/  LDL.LU R22, [R1+0x6a8] ;  /* 0x0006a80001167983 */ /* 0x002ea80000300800 */
[----:B------:R-:W2:Y:S04]  /*6caf0*/  LDL.LU R23, [R1+0x6ac] ;  /* 0x0006ac0001177983 */ /* 0x000ea80000300800 */
[----:B------:R-:W4:Y:S04]  /*6cb00*/  LDL R2, [R1+0x18] ;  /* 0x0000180001027983 */ /* 0x000f280000100800 */
[----:B------:R-:W4:Y:S04]  /*6cb10*/  LDL R3, [R1+0x1c] ;  /* 0x00001c0001037983 */ /* 0x000f280000100800 */
[----:B------:R-:W4:Y:S04]  /*6cb20*/  LDL.LU R8, [R1+0x6b0] ;  /* 0x0006b00001087983 */ /* 0x000f280000300800 */
[----:B------:R-:W4:Y:S04]  /*6cb30*/  LDL.LU R9, [R1+0x6b4] ;  /* 0x0006b40001097983 */ /* 0x000f280000300800 */
[----:B------:R-:W4:Y:S04]  /*6cb40*/  LDL.LU R10, [R1+0x6b8] ;  /* 0x0006b800010a7983 */ /* 0x000f280000300800 */
[----:B------:R-:W4:Y:S04]  /*6cb50*/  LDL.LU R11, [R1+0x6bc] ;  /* 0x0006bc00010b7983 */ /* 0x000f280000300800 */
[----:B------:R-:W5:Y:S04]  /*6cb60*/  LDL.64 R28, [R1] ;  /* 0x00000000011c7983 */ /* 0x000f680000100a00 */
        /* <DEDUP_REMOVED lines=50> */
[----:B------:R-:W-:-:S02]  /*6ce90*/  IMAD.MOV.U32 R3, RZ, RZ, R8 ;  /* 0x000000ffff037224 */ /* 0x000fc400078e0008 */
[----:B------:R-:W-:Y:S02]  /*6cea0*/  IMAD.MOV.U32 R8, RZ, RZ, R9 ;  /* 0x000000ffff087224 */ /* 0x000fe400078e0009 */
[----:B------:R-:W-:Y:S02]  /*6ceb0*/  IMAD.MOV.U32 R9, RZ, RZ, R28 ;  /* 0x000000ffff097224 */ /* 0x000fe400078e001c */
[----:B------:R-:W-:Y:S01]  /*6cec0*/  IMAD.MOV.U32 R2, RZ, RZ, R29 ;  /* 0x000000ffff027224 */ /* 0x000fe200078e001d */
[----:B---3--:R-:W-:-:S15]  /*6ced0*/  HMMA.16816.F32 R20, R16, R28, R20 ;  /* 0x0000001c1014723c */ /* 0x008fde0000001814 */
[----:B------:R-:W-:-:S08]  /*6cee0*/  NOP ;  /* 0x0000000000007918 */ /* 0x000fd00000000000 */
[----:B------:R-:W-:Y:S04]  /*6cef0*/  STL.64 [R1+0x5f0], R20 ;  /* 0x0005f01401007387 */ /* 0x000fe80000100a00 */
[----:B------:R0:W-:Y:S04]  /*6cf00*/  STL.64 [R1+0x5f8], R22 ;  /* 0x0005f81601007387 */ /* 0x0001e80000100a00 */
[----:B0-----:R-:W3:Y:S04]  /*6cf10*/  LDL.LU.64 R22, [R1+0x54d8] ;  /* 0x0054d80001167983 */ /* 0x001ee80000300a00 */
[----:B------:R-:W3:Y:S04]  /*6cf20*/  LDL.LU.64 R20, [R1+0x54d0] ;  /* 0x0054d00001147983 */ /* 0x000ee80000300a00 */
        /* <DEDUP_REMOVED lines=37> */
[----:B------:R0:W-:Y:S04]  /*6d180*/  STL.64 [R1+0x5388], R22 ;  /* 0x0053881601007387 */ /* 0x0001e80000100a00 */
[----:B0-----:R-:W3:Y:S04]  /*6d190*/  LDL.LU R22, [R1+0x136c] ;  /* 0x00136c0001167983 */ /* 0x001ee80000300800 */
[----:B------:R-:W3:Y:S04]  /*6d1a0*/  LDL.LU R23, [R1+0x1374] ;  /* 0x0013740001177983 */ /* 0x000ee80000300800 */
[----:B------:R-:W-:Y:S01]  /*6d1b0*/  STL.64 [R1+0x5380], R20 ;  /* 0x0053801401007387 */ /* 0x000fe20000100a00 */
        /* <DEDUP_REMOVED lines=13> */
[----:B------:R5:W-:Y:S02]  /*6d290*/  STL.64 [R1+0x5370], R12 ;  /* 0x0053700c01007387 */ /* 0x000be40000100a00 */
[----:B-----5:R-:W-:Y:S02]  /*6d2a0*/  HMMA.16816.F32 R12, R16, R10, R24 ;  /* 0x0000000a100c723c */ /* 0x020fe40000001818 */
[----:B------:R-:W4:-:S15]  /*6d2b0*/  LDL.LU R24, [R1+0x290] ;  /* 0x0002900001187983 */ /* 0x000f1e0000300800 */
[----:B------:R-:W-:-:S06]  /*6d2c0*/  NOP ;  /* 0x0000000000007918 */ /* 0x000fcc0000000000 */
[----:B------:R-:W-:Y:S04]  /*6d2d0*/  STL.64 [R1+0x570], R12 ;  /* 0x0005700c01007387 */ /* 0x000fe80000100a00 */
[----:B------:R-:W-:Y:S04]  /*6d2e0*/  STL.64 [R1+0x578], R14 ;  /* 0x0005780e01007387 */ /* 0x000fe80000100a00 */
[----:B------:R-:W4:Y:S04]  /*6d2f0*/  LDL.LU R25, [R1+0x294] ;  /* 0x0002940001197983 */ /* 0x000f280000300800 */
[----:B------:R-:W5:Y:S04]  /*6d300*/  LDL.LU R26, [R1+0x298] ;  /* 0x00029800011a7983 */ /* 0x000f680000300800 */
[----:B------:R-:W5:Y:S01]  /*6d310*/  LDL.LU R27, [R1+0x29c] ;  /* 0x00029c00011b7983 */ /* 0x000f620000300800 */
[----:B---3--:R-:W-:-:S02]  /*6d320*/  IMAD R4, R4, 0x100, R22 ;  /* 0x0000010004047824 */ /* 0x008fc400078e0216 */
[----:B------:R-:W-:Y:S01]  /*6d330*/  IMAD R5, R5, 0x100, R23 ;  /* 0x0000010005057824 */ /* 0x000fe200078e0217 */
[----:B-----5:R0:W-:Y:S02]  /*6d340*/  STL.64 [R1+0x53a8], R26 ;  /* 0x0053a81a01007387 */ /* 0x0201e40000100a00 */
[----:B0-----:R-:W-:Y:S02]  /*6d350*/  IMAD.MOV.U32 R26, RZ, RZ, R9 ;  /* 0x000000ffff1a7224 */ /* 0x001fe400078e0009 */
[----:B------:R-:W-:Y:S01]  /*6d360*/  IMAD.MOV.U32 R27, RZ, RZ, R2 ;  /* 0x000000ffff1b7224 */ /* 0x000fe200078e0002 */
[----:B------:R-:W3:Y:S04]  /*6d370*/  LDL.LU R9, [R1+0x5450] ;  /* 0x0054500001097983 */ /* 0x000ee80000300800 */
[----:B------:R-:W5:Y:S04]  /*6d380*/  LDL.LU R2, [R1+0x544c] ;  /* 0x00544c0001027983 */ /* 0x000f680000300800 */
[----:B----4-:R0:W-:Y:S04]  /*6d390*/  STL.64 [R1+0x53a0], R24 ;  /* 0x0053a01801007387 */ /* 0x0101e80000100a00 */
[----:B------:R-:W4:Y:S04]  /*6d3a0*/  LDL.LU R20, [R1+0x280] ;  /* 0x0002800001147983 */ /* 0x000f280000300800 */
[----:B------:R-:W4:Y:S04]  /*6d3b0*/  LDL.LU R21, [R1+0x284] ;  /* 0x0002840001157983 */ /* 0x000f280000300800 */
[----:B------:R-:W2:Y:S04]  /*6d3c0*/  LDL.LU R22, [R1+0x288] ;  /* 0x0002880001167983 */ /* 0x000ea80000300800 */
[----:B------:R-:W2:Y:S04]  /*6d3d0*/  LDL.LU R23, [R1+0x28c] ;  /* 0x00028c0001177983 */ /* 0x000ea80000300800 */
[----:B0-----:R-:W3:Y:S04]  /*6d3e0*/  LDL.64 R24, [R1+0x8] ;  /* 0x0000080001187983 */ /* 0x001ee80000100a00 */
[----:B------:R0:W-:Y:S02]  /*6d3f0*/  STL.64 [R1+0x53d8], R26 ;  /* 0x0053d81a01007387 */ /* 0x0001e40000100a00 */
[----:B0-----:R-:W-:-:S02]  /*6d400*/  IMAD.MOV.U32 R26, RZ, RZ, R3 ;  /* 0x000000ffff1a7224 */ /* 0x001fc400078e0003 */
[----:B------:R-:W-:Y:S01]  /*6d410*/  IMAD.MOV.U32 R27, RZ, RZ, R8 ;  /* 0x000000ffff1b7224 */ /* 0x000fe200078e0008 */
[----:B---3--:R-:W-:Y:S04]  /*6d420*/  STL.64 [R1+0x53d0], R24 ;  /* 0x0053d01801007387 */ /* 0x008fe80000100a00 */
[----:B--2---:R-:W-:Y:S04]  /*6d430*/  STL.64 [R1+0x53b8], R22 ;  /* 0x0053b81601007387 */ /* 0x004fe80000100a00 */
[----:B----4-:R0:W-:Y:S04]  /*6d440*/  STL.64 [R1+0x53b0], R20 ;  /* 0x0053b01401007387 */ /* 0x0101e80000100a00 */
[----:B0-----:R-:W2:Y:S04]  /*6d450*/  LDL.LU R20, [R1+0x2e0] ;  /* 0x0002e00001147983 */ /* 0x001ea80000300800 */
[----:B------:R-:W2:Y:S04]  /*6d460*/  LDL.LU R21, [R1+0x2e4] ;  /* 0x0002e40001157983 */ /* 0x000ea80000300800 */
[----:B------:R-:W3:Y:S04]  /*6d470*/  LDL.LU R22, [R1+0x2e8] ;  /* 0x0002e80001167983 */ /* 0x000ee80000300800 */
[----:B------:R-:W3:Y:S04]  /*6d480*/  LDL.LU R23, [R1+0x2ec] ;  /* 0x0002ec0001177983 */ /* 0x000ee80000300800 */
[----:B------:R-:W5:Y:S04]  /*6d490*/  LDL.LU R3, [R1+0x5448] ;  /* 0x0054480001037983 */ /* 0x000f680000300800 */
[----:B------:R-:W4:Y:S04]  /*6d4a0*/  LDL.LU R8, [R1+0x5444] ;  /* 0x0054440001087983 */ /* 0x000f280000300800 */
[----:B------:R-:W2:Y:S04]  /*6d4b0*/  LDL.64 R24, [R1+0x18] ;  /* 0x0000180001187983 */ /* 0x000ea80000100a00 */
[----:B------:R-:W-:Y:S04]  /*6d4c0*/  STL.64 [R1+0x53f8], R26 ;  /* 0x0053f81a01007387 */ /* 0x000fe80000100a00 */
[----:B--2---:R-:W-:Y:S04]  /*6d4d0*/  STL.64 [R1+0x53f0], R24 ;  /* 0x0053f01801007387 */ /* 0x004fe80000100a00 */
[----:B---3--:R-:W-:Y:S04]  /*6d4e0*/  STL.64 [R1+0x53c8], R22 ;  /* 0x0053c81601007387 */ /* 0x008fe80000100a00 */
[----:B------:R0:W-:Y:S04]  /*6d4f0*/  STL.64 [R1+0x53c0], R20 ;  /* 0x0053c01401007387 */ /* 0x0001e80000100a00 */
[----:B0-----:R-:W2:Y:S04]  /*6d500*/  LDL.LU R20, [R1+0x310] ;  /* 0x0003100001147983 */ /* 0x001ea80000300800 */
[----:B------:R-:W2:Y:S04]  /*6d510*/  LDL.LU R21, [R1+0x314] ;  /* 0x0003140001157983 */ /* 0x000ea80000300800 */
[----:B------:R-:W3:Y:S04]  /*6d520*/  LDL.LU R22, [R1+0x318] ;  /* 0x0003180001167983 */ /* 0x000ee80000300800 */
[----:B------:R-:W3:Y:S01]  /*6d530*/  LDL.LU R23, [R1+0x31c] ;  /* 0x00031c0001177983 */ /* 0x000ee20000300800 */
[----:B------:R-:W-:-:S02]  /*6d540*/  IMAD.MOV.U32 R24, RZ, RZ, R9 ;  /* 0x000000ffff187224 */ /* 0x000fc400078e0009 */
[----:B------:R-:W-:Y:S02]  /*6d550*/  IMAD.MOV.U32 R26, RZ, RZ, R7 ;  /* 0x000000ffff1a7224 */ /* 0x000fe400078e0007 */
[----:B------:R-:W-:Y:S01]  /*6d560*/  IMAD.MOV.U32 R27, RZ, RZ, R6 ;  /* 0x000000ffff1b7224 */ /* 0x000fe200078e0006 */
[----:B------:R-:W4:Y:S01]  /*6d570*/  LDL.LU R9, [R1+0x5440] ;  /* 0x0054400001097983 */ /* 0x000f220000300800 */
[----:B------:R-:W-:-:S03]  /*6d580*/  IMAD.MOV.U32 R25, RZ, RZ, R0 ;  /* 0x000000ffff197224 */ /* 0x000fc600078e0000 */
[----:B------:R-:W5:Y:S04]  /*6d590*/  LDL.LU R15, [R1+0x137c] ;  /* 0x00137c00010f7983 */ /* 0x000f680000300800 */
[----:B------:R-:W5:Y:S04]  /*6d5a0*/  LDL.LU R6, [R1+0x1378] ;  /* 0x0013780001067983 */ /* 0x000f680000300800 */
[----:B------:R-:W4:Y:S04]  /*6d5b0*/  LDL.LU R7, [R1+0x1384] ;  /* 0x0013840001077983 */ /* 0x000f280000300800 */
[----:B------:R-:W4:Y:S04]  /*6d5c0*/  LDL.LU R0, [R1+0x1380] ;  /* 0x0013800001007983 */ /* 0x000f280000300800 */
[----:B------:R-:W-:Y:S04]  /*6d5d0*/  STL.64 [R1+0x5428], R26 ;  /* 0x0054281a01007387 */ /* 0x000fe80000100a00 */
[----:B------:R-:W-:Y:S04]  /*6d5e0*/  STL.64 [R1+0x5420], R24 ;  /* 0x0054201801007387 */ /* 0x000fe80000100a00 */
        /* <DEDUP_REMOVED lines=21> */
[----:B------:R-:W3:Y:S01]  /*6d740*/  LDL.LU R23, [R1+0x38c] ;  /* 0x00038c0001177983 */ /* 0x000ee20000300800 */
[----:B------:R-:W-:Y:S01]  /*6d750*/  IMAD R6, R6, 0x100, R15 ;  /* 0x0000010006067824 */ /* 0x000fe200078e020f */
[C---:B----4-:R-:W-:Y:S02]  /*6d760*/  HMMA.16816.F32 R24, R16.reuse, R8, R24 ;  /* 0x000000081018723c */ /* 0x050fe40000001818 */
[----:B---3--:R-:W-:Y:S04]  /*6d770*/  STL.64 [R1+0x5418], R22 ;  /* 0x0054181601007387 */ /* 0x008fe80000100a00 */
[----:B--2---:R0:W-:Y:S04]  /*6d780*/  STL.64 [R1+0x5410], R20 ;  /* 0x0054101401007387 */ /* 0x0041e80000100a00 */
[----:B0-----:R-:W2:Y:S04]  /*6d790*/  LDL.LU R20, [R1+0x3b0] ;  /* 0x0003b00001147983 */ /* 0x001ea80000300800 */
[----:B------:R-:W2:Y:S04]  /*6d7a0*/  LDL.LU R21, [R1+0x3b4] ;  /* 0x0003b40001157983 */ /* 0x000ea80000300800 */
[----:B------:R-:W2:Y:S04]  /*6d7b0*/  LDL.LU R22, [R1+0x3b8] ;  /* 0x0003b80001167983 */ /* 0x000ea80000300800 */
[----:B------:R-:W2:Y:S04]  /*6d7c0*/  LDL.LU R23, [R1+0x3bc] ;  /* 0x0003bc0001177983 */ /* 0x000ea80000300800 */
[----:B------:R-:W-:Y:S04]  /*6d7d0*/  STL [R1+0x534c], R10 ;  /* 0x00534c0a01007387 */ /* 0x000fe80000100800 */
[----:B------:R-:W-:Y:S04]  /*6d7e0*/  STL [R1+0x5348], R11 ;  /* 0x0053480b01007387 */ /* 0x000fe80000100800 */
[----:B------:R-:W3:Y:S04]  /*6d7f0*/  LDL.LU R12, [R1+0x260] ;  /* 0x00026000010c7983 */ /* 0x000ee80000300800 */
[----:B------:R-:W3:Y:S04]  /*6d800*/  LDL.LU R13, [R1+0x264] ;  /* 0x00026400010d7983 */ /* 0x000ee80000300800 */
[----:B------:R-:W3:Y:S04]  /*6d810*/  LDL.LU R14, [R1+0x268] ;  /* 0x00026800010e7983 */ /* 0x000ee80000300800 */
[----:B------:R-:W3:Y:S04]  /*6d820*/  LDL.LU R15, [R1+0x26c] ;  /* 0x00026c00010f7983 */ /* 0x000ee80000300800 */
[----:B------:R-:W-:Y:S04]  /*6d830*/  STL.64 [R1+0x560], R24 ;  /* 0x0005601801007387 */ /* 0x000fe80000100a00 */
[----:B------:R0:W-:Y:S04]  /*6d840*/  STL.64 [R1+0x568], R26 ;  /* 0x0005681a01007387 */ /* 0x0001e80000100a00 */
[----:B0-----:R-:W4:Y:S04]  /*6d850*/  LDL.LU.64 R26, [R1+0x5438] ;  /* 0x00543800011a7983 */ /* 0x001f280000300a00 */
[----:B------:R-:W4:Y:S04]  /*6d860*/  LDL.LU.64 R24, [R1+0x5430] ;  /* 0x0054300001187983 */ /* 0x000f280000300a00 */
[----:B------:R0:W-:Y:S04]  /*6d870*/  STL [R1+0x5334], R8 ;  /* 0x0053340801007387 */ /* 0x0001e80000100800 */
[----:B------:R1:W-:Y:S04]  /*6d880*/  STL [R1+0x5330], R9 ;  /* 0x0053300901007387 */ /* 0x0003e80000100800 */
[----:B0-----:R-:W5:Y:S04]  /*6d890*/  LDL.LU R8, [R1+0x360] ;  /* 0x0003600001087983 */ /* 0x001f680000300800 */
[----:B-1----:R-:W5:Y:S04]  /*6d8a0*/  LDL.LU R9, [R1+0x364] ;  /* 0x0003640001097983 */ /* 0x002f680000300800 */
[----:B------:R-:W5:Y:S04]  /*6d8b0*/  LDL.LU R10, [R1+0x368] ;  /* 0x00036800010a7983 */ /* 0x000f680000300800 */
[----:B------:R-:W5:Y:S01]  /*6d8c0*/  LDL.LU R11, [R1+0x36c] ;  /* 0x00036c00010b7983 */ /* 0x000f620000300800 */
        /* <DEDUP_REMOVED lines=25> */
[----:B------:R-:W-:Y:S04]  /*6da60*/  STL.64 [R1+0x510], R24 ;  /* 0x0005101801007387 */ /* 0x000fe80000100a00 */
[----:B------:R0:W-:Y:S04]  /*6da70*/  STL.64 [R1+0x518], R26 ;  /* 0x0005181a01007387 */ /* 0x0001e80000100a00 */
[----:B0-----:R-:W4:Y:S04]  /*6da80*/  LDL.LU.64 R26, [R1+0x53f8] ;  /* 0x0053f800011a7983 */ /* 0x001f280000300a00 */
[----:B------:R-:W5:Y:S02]  /*6da90*/  LDL.LU.64 R24, [R1+0x53f0] ;  /* 0x0053f00001187983 */ /* 0x000f640000300a00 */
[----:B-----5:R-:W-:-:S15]  /*6daa0*/  HMMA.16816.F32 R8, R4, R24, R8 ;  /* 0x000000180408723c */ /* 0x020fde0000001808 */
[----:B------:R-:W-:-:S08]  /*6dab0*/  NOP ;  /* 0x0000000000007918 */ /* 0x000fd00000000000 */
[----:B------:R0:W-:Y:S02]  /*6dac0*/  STL.64 [R1+0x500], R8 ;  /* 0x0005000801007387 */ /* 0x0001e40000100a00 */
[----:B0-----:R-:W-:Y:S02]  /*6dad0*/  IMAD.MOV.U32 R9, RZ, RZ, R24 ;  /* 0x000000ffff097224 */ /* 0x001fe400078e0018 */
[----:B------:R-:W-:Y:S02]  /*6dae0*/  IMAD.MOV.U32 R8, RZ, RZ, R25 ;  /* 0x000000ffff087224 */ /* 0x000fe400078e0019 */
[----:B----4-:R-:W-:Y:S01]  /*6daf0*/  HMMA.16816.F32 R24, R4, R26, R20 ;  /* 0x0000001a0418723c */ /* 0x010fe20000001814 */
[----:B------:R-:W-:Y:S04]  /*6db00*/  STL.64 [R1+0x508], R10 ;  /* 0x0005080a01007387 */ /* 0x000fe80000100a00 */
[----:B------:R-:W4:Y:S04]  /*6db10*/  LDL.LU.64 R22, [R1+0x53e8] ;  /* 0x0053e80001167983 */ /* 0x000f280000300a00 */
[----:B------:R-:W4:-:S14]  /*6db20*/  LDL.LU.64 R20, [R1+0x53e0] ;  /* 0x0053e00001147983 */ /* 0x000f1c0000300a00 */
[----:B------:R-:W-:Y:S04]  /*6db30*/  STL.64 [R1+0x4e0], R24 ;  /* 0x0004e01801007387 */ /* 0x000fe80000100a00 */
[----:B------:R0:W-:Y:S04]  /*6db40*/  STL.64 [R1+0x4e8], R26 ;  /* 0x0004e81a01007387 */ /* 0x0001e80000100a00 */
[----:B0-----:R-:W5:Y:S04]  /*6db50*/  LDL.LU.64 R26, [R1+0x53d8] ;  /* 0x0053d800011a7983 */ /* 0x001f680000300a00 */
[----:B------:R-:W4:Y:S02]  /*6db60*/  LDL.LU.64 R24, [R1+0x53d0] ;  /* 0x0053d00001187983 */ /* 0x000f240000300a00 */
[----:B----4-:R-:W-:-:S15]  /*6db70*/  HMMA.16816.F32 R20, R4, R24, R20 ;  /* 0x000000180414723c */ /* 0x010fde0000001814 */
[----:B------:R-:W-:-:S08]  /*6db80*/  NOP ;  /* 0x0000000000007918 */ /* 0x000fd00000000000 */
[----:B------:R-:W-:Y:S04]  /*6db90*/  STL.64 [R1+0x4c0], R20 ;  /* 0x0004c01401007387 */ /* 0x000fe80000100a00 */
[----:B------:R0:W-:Y:S04]  /*6dba0*/  STL.64 [R1+0x4c8], R22 ;  /* 0x0004c81601007387 */ /* 0x0001e80000100a00 */
[----:B0-----:R-:W5:Y:S04]  /*6dbb0*/  LDL.LU.64 R22, [R1+0x53c8] ;  /* 0x0053c80001167983 */ /* 0x001f680000300a00 */
[----:B------:R-:W5:Y:S01]  /*6dbc0*/  LDL.LU.64 R20, [R1+0x53c0] ;  /* 0x0053c00001147983 */ /* 0x000f620000300a00 */
[----:B------:R-:W-:-:S02]  /*6dbd0*/  IMAD.MOV.U32 R0, RZ, RZ, R25 ;  /* 0x000000ffff007224 */ /* 0x000fc400078e0019 */
[----:B-----5:R-:W-:Y:S01]  /*6dbe0*/  HMMA.16816.F32 R24, R4, R26, R20 ;  /* 0x0000001a0418723c */ /* 0x020fe20000001814 */
[----:B------:R-:W4:Y:S04]  /*6dbf0*/  LDL.LU.64 R22, [R1+0x53b8] ;  /* 0x0053b80001167983 */ /* 0x000f280000300a00 */
[----:B------:R-:W4:-:S15]  /*6dc00*/  LDL.LU.64 R20, [R1+0x53b0] ;  /* 0x0053b00001147983 */ /* 0x000f1e0000300a00 */
[----:B------:R-:W-:-:S03]  /*6dc10*/  NOP ;  /* 0x0000000000007918 */ /* 0x000fc60000000000 */
        /* <DEDUP_REMOVED lines=9> */
[----:B------:R-:W2:Y:S04]  /*6dcb0*/  LDL.LU.64 R24, [R1+0x5390] ;  /* 0x0053900001187983 */ /* 0x000ea80000300a00 */
[----:B------:R-:W-:Y:S01]  /*6dcc0*/  STL.64 [R1+0x52c0], R28 ;  /* 0x0052c01c01007387 */ /* 0x000fe20000100a00 */
        /* <DEDUP_REMOVED lines=8> */
[----:B------:R-:W-:Y:S04]  /*6dd50*/  STL.64 [R1+0x478], R18 ;  /* 0x0004781201007387 */ /* 0x000fe80000100a00 */
[----:B------:R-:W-:Y:S04]  /*6dd60*/  STL.64 [R1+0x52b8], R26 ;  /* 0x0052b81a01007387 */ /* 0x000fe80000100a00 */
[----:B------:R0:W-:Y:S04]  /*6dd70*/  STL.64 [R1+0x52b0], R24 ;  /* 0x0052b01801007387 */ /* 0x0001e80000100a00 */
[----:B0-----:R-:W4:Y:S04]  /*6dd80*/  LDL.LU R24, [R1+0x1f0] ;  /* 0x0001f00001187983 */ /* 0x001f280000300800 */
[----:B------:R-:W4:Y:S04]  /*6dd90*/  LDL.LU R25, [R1+0x1f4] ;  /* 0x0001f40001197983 */ /* 0x000f280000300800 */
[----:B------:R-:W5:Y:S04]  /*6dda0*/  LDL.LU R26, [R1+0x1f8] ;  /* 0x0001f800011a7983 */ /* 0x000f680000300800 */
[----:B------:R-:W5:Y:S01]  /*6ddb0*/  LDL.LU R27, [R1+0x1fc] ;  /* 0x0001fc00011b7983 */ /* 0x000f620000300800 */
[----:B------:R-:W-:-:S02]  /*6ddc0*/  IMAD.MOV.U32 R29, RZ, RZ, R8 ;  /* 0x000000ffff1d7224 */ /* 0x000fc400078e0008 */
[----:B------:R-:W-:Y:S01]  /*6ddd0*/  IMAD.MOV.U32 R28, RZ, RZ, R9 ;  /* 0x000000ffff1c7224 */ /* 0x000fe200078e0009 */
[----:B------:R-:W2:Y:S04]  /*6dde0*/  LDL.LU R8, [R1+0x139c] ;  /* 0x00139c0001087983 */ /* 0x000ea80000300800 */
[----:B------:R-:W2:Y:S04]  /*6ddf0*/  LDL.LU R18, [R1+0x1398] ;  /* 0x0013980001127983 */ /* 0x000ea80000300800 */
[----:B------:R-:W2:Y:S04]  /*6de00*/  LDL.LU R9, [R1+0x13a4] ;  /* 0x0013a40001097983 */ /* 0x000ea80000300800 */
[----:B------:R-:W2:Y:S04]  /*6de10*/  LDL.LU R19, [R1+0x13a0] ;  /* 0x0013a00001137983 */ /* 0x000ea80000300800 */
[----:B-----5:R-:W-:Y:S04]  /*6de20*/  STL.64 [R1+0x5318], R26 ;  /* 0x0053181a01007387 */ /* 0x020fe80000100a00 */
[----:B----4-:R3:W-:Y:S02]  /*6de30*/  STL.64 [R1+0x5310], R24 ;  /* 0x0053101801007387 */ /* 0x0107e40000100a00 */
[----:B---3--:R-:W-:Y:S02]  /*6de40*/  HMMA.16816.F32 R24, R4, R22, R12 ;  /* 0x000000160418723c */ /* 0x008fe4000000180c */
[----:B------:R-:W3:-:S15]  /*6de50*/  LDL.LU R12, [R1+0x250] ;  /* 0x00025000010c7983 */ /* 0x000ede0000300800 */
[----:B------:R-:W-:-:S06]  /*6de60*/  NOP ;  /* 0x0000000000007918 */ /* 0x000fcc0000000000 */
[----:B------:R-:W-:Y:S04]  /*6de70*/  STL.64 [R1+0x450], R24 ;  /* 0x0004501801007387 */ /* 0x000fe80000100a00 */
[----:B------:R-:W-:Y:S04]  /*6de80*/  STL.64 [R1+0x458], R26 ;  /* 0x0004581a01007387 */ /* 0x000fe80000100a00 */
[----:B------:R-:W3:Y:S04]  /*6de90*/  LDL.LU R13, [R1+0x254] ;  /* 0x00025400010d7983 */ /* 0x000ee80000300800 */
[----:B------:R-:W3:Y:S04]  /*6dea0*/  LDL.LU R14, [R1+0x258] ;  /* 0x00025800010e7983 */ /* 0x000ee80000300800 */
[----:B------:R-:W3:Y:S04]  /*6deb0*/  LDL.LU R15, [R1+0x25c] ;  /* 0x00025c00010f7983 */ /* 0x000ee80000300800 */
[----:B------:R-:W4:Y:S04]  /*6dec0*/  LDL.LU R10, [R1+0x138c] ;  /* 0x00138c00010a7983 */ /* 0x000f280000300800 */
[----:B------:R-:W5:Y:S04]  /*6ded0*/  LDL.LU R16, [R1+0x1388] ;  /* 0x0013880001107983 */ /* 0x000f680000300800 */
        /* <DEDUP_REMOVED lines=14> */
[----:B------:R-:W5:Y:S04]  /*6dfc0*/  LDL.LU R24, [R1+0x2c0] ;  /* 0x0002c00001187983 */ /* 0x000f680000300800 */
[----:B------:R-:W5:Y:S04]  /*6dfd0*/  LDL.LU R25, [R1+0x2c4] ;  /* 0x0002c40001197983 */ /* 0x000f680000300800 */
[----:B------:R-:W2:Y:S04]  /*6dfe0*/  LDL.LU R26, [R1+0x2c8] ;  /* 0x0002c800011a7983 */ /* 0x000ea80000300800 */
[----:B------:R-:W2:Y:S01]  /*6dff0*/  LDL.LU R27, [R1+0x2cc] ;  /* 0x0002cc00011b7983 */ /* 0x000ea20000300800 */
[C---:B---3--:R-:W-:Y:S03]  /*6e000*/  HMMA.16816.F32 R12, R4.reuse, R20, R12 ;  /* 0x00000014040c723c */ /* 0x048fe6000000180c */
[----:B--2---:R-:W-:Y:S04]  /*6e010*/  STL.64 [R1+0x5328], R26 ;  /* 0x0053281a01007387 */ /* 0x004fe80000100a00 */
        /* <DEDUP_REMOVED lines=14> */
[----:B------:R-:W5:Y:S04]  /*6e100*/  LDL.LU.64 R12, [R1+0x5370] ;  /* 0x00537000010c7983 */ /* 0x000f680000300a00 */
[----:B------:R0:W-:Y:S04]  /*6e110*/  STL.64 [R1+0x5298], R22 ;  /* 0x0052981601007387 */ /* 0x0001e80000100a00 */
[----:B0-----:R-:W2:Y:S04]  /*6e120*/  LDL.LU.64 R22, [R1+0x28] ;  /* 0x0000280001167983 */ /* 0x001ea80000300a00 */
[----:B------:R0:W-:Y:S04]  /*6e130*/  STL.64 [R1+0x5290], R20 ;  /* 0x0052901401007387 */ /* 0x0001e80000100a00 */
[----:B0-----:R-:W2:Y:S04]  /*6e140*/  LDL R20, [R1+0x20] ;  /* 0x0000200001147983 */ /* 0x001ea80000100800 */
[----:B------:R-:W2:Y:S01]  /*6e150*/  LDL R21, [R1+0x24] ;  /* 0x0000240001157983 */ /* 0x000ea20000100800 */
        /* <DEDUP_REMOVED lines=18> */
[----:B---3--:R-:W-:-:S02]  /*6e280*/  IMAD R16, R16, 0x100, R10 ;  /* 0x0000010010107824 */ /* 0x008fc400078e020a */
[----:B----4-:R-:W-:Y:S01]  /*6e290*/  IMAD R17, R17, 0x100, R11 ;  /* 0x0000010011117824 */ /* 0x010fe200078e020b */
[----:B------:R-:W2:Y:S04]  /*6e2a0*/  LDL.LU R10, [R1+0x534c] ;  /* 0x00534c00010a7983 */ /* 0x000ea80000300800 */
[----:B------:R-:W2:Y:S01]  /*6e2b0*/  LDL.LU R11, [R1+0x5348] ;  /* 0x00534800010b7983 */ /* 0x000ea20000300800 */
[----:B-----5:R-:W-:Y:S02]  /*6e2c0*/  IMAD R18, R18, 0x100, R8 ;  /* 0x0000010012127824 */ /* 0x020fe400078e0208 */
        /* <DEDUP_REMOVED lines=14> */
[----:B------:R-:W2:Y:S04]  /*6e3b0*/  LDL.LU.64 R24, [R1+0x5320] ;  /* 0x0053200001187983 */ /* 0x000ea80000300a00 */
[----:B------:R-:W-:Y:S04]  /*6e3c0*/  STL.64 [R1+0x5258], R10 ;  /* 0x0052580a01007387 */ /* 0x000fe80000100a00 */
        /* <DEDUP_REMOVED lines=10> */
[----:B------:R-:W2:Y:S01]  /*6e470*/  LDL.LU.64 R24, [R1+0x5310] ;  /* 0x0053100001187983 */ /* 0x000ea20000300a00 */
[----:B------:R-:W-:-:S02]  /*6e480*/  F2FP.F16.E5M2.UNPACK_B R16, R16 ;  /* 0x00000010ff10723e */ /* 0x000fc400020004ff */
[----:B------:R-:W-:Y:S02]  /*6e490*/  F2FP.F16.E5M2.UNPACK_B R17, R17 ;  /* 0x00000011ff11723e */ /* 0x000fe400020004ff */
[----:B------:R-:W-:Y:S02]  /*6e4a0*/  F2FP.F16.E5M2.UNPACK_B R18, R18 ;  /* 0x00000012ff12723e */ /* 0x000fe400020004ff */
[----:B------:R-:W-:Y:S01]  /*6e4b0*/  F2FP.F16.E5M2.UNPACK_B R19, R19 ;  /* 0x00000013ff13723e */ /* 0x000fe200020004ff */
[----:B---3--:R-:W-:Y:S06]  /*6e4c0*/  HMMA.16816.F32 R8, R4, R20, R8 ;  /* 0x000000140408723c */ /* 0x008fec0000001808 */
[----:B------:R-:W-:Y:S01]  /*6e4d0*/  HMMA.16816.F32 R4, R16, R22, R12 ;  /* 0x000000161004723c */ /* 0x000fe2000000180c */
[----:B------:R-:W-:Y:S04]  /*6e4e0*/  STL [R1+0x523c], R2 ;  /* 0x00523c0201007387 */ /* 0x000fe80000100800 */
[----:B------:R0:W-:-:S12]  /*6e4f0*/  STL [R1+0x5238], R3 ;  /* 0x0052380301007387 */ /* 0x0001d80000100800 */
[----:B------:R1:W-:Y:S04]  /*6e500*/  STL.64 [R1+0x3d0], R8 ;  /* 0x0003d00801007387 */ /* 0x0003e80000100a00 */
[----:B------:R-:W-:Y:S04]  /*6e510*/  STL.64 [R1+0x3d8], R10 ;  /* 0x0003d80a01007387 */ /* 0x000fe80000100a00 */
[----:B------:R-:W-:Y:S04]  /*6e520*/  STL.64 [R1+0x3c0], R4 ;  /* 0x0003c00401007387 */ /* 0x000fe80000100a00 */
[----:B------:R2:W-:Y:S01]  /*6e530*/  STL.64 [R1+0x3c8], R6 ;  /* 0x0003c80601007387 */ /* 0x0005e20000100a00 */
[----:B0-----:R-:W-:-:S02]  /*6e540*/  IMAD.MOV.U32 R3, RZ, RZ, R23 ;  /* 0x000000ffff037224 */ /* 0x001fc400078e0017 */
[----:B------:R-:W-:-:S03]  /*6e550*/  IMAD.MOV.U32 R2, RZ, RZ, R22 ;  /* 0x000000ffff027224 */ /* 0x000fc600078e0016 */
[----:B------:R-:W-:Y:S04]  /*6e560*/  STL [R1+0x5244], R3 ;  /* 0x0052440301007387 */ /* 0x000fe80000100800 */
[----:B------:R-:W-:Y:S04]  /*6e570*/  STL [R1+0x5240], R2 ;  /* 0x0052400201007387 */ /* 0x000fe80000100800 */
[----:B-1----:R-:W3:Y:S01]  /*6e580*/  LDL.LU R8, [R1+0x150] ;  /* 0x0001500001087983 */ /* 0x002ee20000300800 */
[----:B--2---:R-:W-:-:S15]  /*6e590*/  HMMA.16816.F32 R4, R16, R28, R24 ;  /* 0x0000001c1004723c */ /* 0x004fde0000001818 */
[----:B------:R-:W-:-:S08]  /*6e5a0*/  NOP ;  /* 0x0000000000007918 */ /* 0x000fd00000000000 */
[----:B------:R-:W-:Y:S04]  /*6e5b0*/  STL.64 [R1+0x3b0], R4 ;  /* 0x0003b00401007387 */ /* 0x000fe80000100a00 */
[----:B------:R-:W-:Y:S04]  /*6e5c0*/  STL.64 [R1+0x3b8], R6 ;  /* 0x0003b80601007387 */ /* 0x000fe80000100a00 */
[----:B------:R-:W3:Y:S04]  /*6e5d0*/  LDL.LU R9, [R1+0x154] ;  /* 0x0001540001097983 */ /* 0x000ee80000300800 */
[----:B------:R-:W2:Y:S04]  /*6e5e0*/  LDL.LU R10, [R1+0x158] ;  /* 0x00015800010a7983 */ /* 0x000ea80000300800 */
[----:B------:R-:W2:Y:S04]  /*6e5f0*/  LDL.LU R11, [R1+0x15c] ;  /* 0x00015c00010b7983 */ /* 0x000ea80000300800 */
        /* <DEDUP_REMOVED lines=16> */
[----:B-----5:R0:W-:Y:S04]  /*6e700*/  STL.64 [R1+0x52e0], R22 ;  /* 0x0052e01601007387 */ /* 0x0201e80000100a00 */
[----:B0-----:R-:W5:Y:S01]  /*6e710*/  LDL R22, [R1+0x8] ;  /* 0x0000080001167983 */ /* 0x001f620000100800 */
[----:B------:R-:W-:-:S03]  /*6e720*/  IMAD.MOV.U32 R23, RZ, RZ, R0 ;  /* 0x000000ffff177224 */ /* 0x000fc600078e0000 */
[----:B------:R-:W5:Y:S04]  /*6e730*/  LDL.LU R0, [R1+0x5308] ;  /* 0x0053080001007983 */ /* 0x000f680000300800 */
[----:B----4-:R0:W-:Y:S04]  /*6e740*/  STL.64 [R1+0x52d8], R20 ;  /* 0x0052d81401007387 */ /* 0x0101e80000100a00 */
[----:B0-----:R-:W4:Y:S04]  /*6e750*/  LDL.LU.64 R20, [R1+0x10] ;  /* 0x0000100001147983 */ /* 0x001f280000300a00 */
[----:B------:R-:W5:Y:S04]  /*6e760*/  LDL.LU.64 R28, [R1] ;  /* 0x00000000011c7983 */ /* 0x000f680000300a00 */
        /* <DEDUP_REMOVED lines=10> */
[----:B---3--:R-:W-:Y:S04]  /*6e810*/  STL.64 [R1+0x5300], R26 ;  /* 0x0053001a01007387 */ /* 0x008fe80000100a00 */
[----:B--2---:R0:W-:Y:S04]  /*6e820*/  STL.64 [R1+0x52f8], R24 ;  /* 0x0052f81801007387 */ /* 0x0041e80000100a00 */
[----:B0-----:R-:W4:Y:S04]  /*6e830*/  LDL.LU R24, [R1+0x1e0] ;  /* 0x0001e00001187983 */ /* 0x001f280000300800 */
[----:B------:R-:W4:Y:S04]  /*6e840*/  LDL.LU R25, [R1+0x1e4] ;  /* 0x0001e40001197983 */ /* 0x000f280000300800 */
[----:B------:R-:W4:Y:S04]  /*6e850*/  LDL.LU R26, [R1+0x1e8] ;  /* 0x0001e800011a7983 */ /* 0x000f280000300800 */
[----:B------:R-:W4:Y:S04]  /*6e860*/  LDL.LU R27, [R1+0x1ec] ;  /* 0x0001ec00011b7983 */ /* 0x000f280000300800 */
[----:B------:R-:W2:Y:S04]  /*6e870*/  LDL.LU R12, [R1+0x170] ;  /* 0x00017000010c7983 */ /* 0x000ea80000300800 */
[----:B------:R-:W2:Y:S04]  /*6e880*/  LDL.LU R13, [R1+0x174] ;  /* 0x00017400010d7983 */ /* 0x000ea80000300800 */
[----:B------:R-:W3:Y:S04]  /*6e890*/  LDL.LU R14, [R1+0x178] ;  /* 0x00017800010e7983 */ /* 0x000ee80000300800 */
        /* <DEDUP_REMOVED lines=13> */
[----:B------:R-:W4:Y:S04]  /*6e970*/  LDL.LU R4, [R1+0x13ac] ;  /* 0x0013ac0001047983 */ /* 0x000f280000300800 */
[----:B------:R-:W4:Y:S04]  /*6e980*/  LDL.LU R5, [R1+0x13b4] ;  /* 0x0013b40001057983 */ /* 0x000f280000300800 */
[----:B------:R-:W4:Y:S01]  /*6e990*/  LDL.LU R6, [R1+0x13bc] ;  /* 0x0013bc0001067983 */ /* 0x000f220000300800 */
[----:B-----5:R-:W-:-:S03]  /*6e9a0*/  IMAD.MOV.U32 R11, RZ, RZ, R0 ;  /* 0x000000ffff0b7224 */ /* 0x020fc600078e0000 */
[----:B------:R-:W5:Y:S04]  /*6e9b0*/  LDL.LU R7, [R1+0x13c8] ;  /* 0x0013c80001077983 */ /* 0x000f680000300800 */
[----:B------:R-:W5:Y:S04]  /*6e9c0*/  LDL.LU R0, [R1+0x13c4] ;  /* 0x0013c40001007983 */ /* 0x000f680000300800 */
[----:B------:R-:W-:Y:S04]  /*6e9d0*/  STL.64 [R1+0x390], R24 ;  /* 0x0003901801007387 */ /* 0x000fe80000100a00 */
[----:B------:R0:W-:Y:S04]  /*6e9e0*/  STL.64 [R1+0x398], R26 ;  /* 0x0003981a01007387 */ /* 0x0001e80000100a00 */
[----:B0-----:R-:W2:Y:S04]  /*6e9f0*/  LDL.LU.64 R26, [R1+0x5300] ;  /* 0x00530000011a7983 */ /* 0x001ea80000300a00 */
[----:B------:R-:W2:Y:S01]  /*6ea00*/  LDL.LU.64 R24, [R1+0x52f8] ;  /* 0x0052f80001187983 */ /* 0x000ea20000300a00 */
[----:B------:R-:W-:-:S02]  /*6ea10*/  IMAD.MOV.U32 R3, RZ, RZ, R20 ;  /* 0x000000ffff037224 */ /* 0x000fc400078e0014 */
[----:B------:R-:W-:-:S05]  /*6ea20*/  IMAD.MOV.U32 R2, RZ, RZ, R21 ;  /* 0x000000ffff027224 */ /* 0x000fca00078e0015 */
[----:B------:R-:W-:Y:S04]  /*6ea30*/  STL [R1+0x524c], R2 ;  /* 0x00524c0201007387 */ /* 0x000fe80000100800 */
[----:B------:R-:W-:Y:S01]  /*6ea40*/  STL [R1+0x5248], R3 ;  /* 0x0052480301007387 */ /* 0x000fe20000100800 */
[----:B--2---:R-:W-:Y:S03]  /*6ea50*/  HMMA.16816.F32 R20, R16, R22, R24 ;  /* 0x000000161014723c */ /* 0x004fe60000001818 */
[----:B------:R-:W2:Y:S04]  /*6ea60*/  LDL.LU.64 R26, [R1+0x52f0] ;  /* 0x0052f000011a7983 */ /* 0x000ea80000300a00 */
[----:B------:R-:W2:-:S15]  /*6ea70*/  LDL.LU.64 R24, [R1+0x52e8] ;  /* 0x0052e80001187983 */ /* 0x000e9e0000300a00 */
[----:B------:R-:W-:-:S01]  /*6ea80*/  NOP ;  /* 0x0000000000007918 */ /* 0x000fc20000000000 */
[----:B------:R-:W-:Y:S04]  /*6ea90*/  STL.64 [R1+0x380], R20 ;  /* 0x0003801401007387 */ /* 0x000fe80000100a00 */
[----:B------:R0:W-:Y:S04]  /*6eaa0*/  STL.64 [R1+0x388], R22 ;  /* 0x0003881601007387 */ /* 0x0001e80000100a00 */
[----:B0-----:R-:W3:Y:S04]  /*6eab0*/  LDL.LU.64 R22, [R1+0x52e0] ;  /* 0x0052e00001167983 */ /* 0x001ee80000300a00 */
[----:B------:R-:W3:Y:S01]  /*6eac0*/  LDL.LU.64 R20, [R1+0x52d8] ;  /* 0x0052d80001147983 */ /* 0x000ee20000300a00 */
[----:B------:R-:W-:-:S02]  /*6ead0*/  IMAD.MOV.U32 R2, RZ, RZ, R28 ;  /* 0x000000ffff027224 */ /* 0x000fc400078e001c */
        /* <DEDUP_REMOVED lines=65> */
[----:B------:R-:W2:Y:S04]  /*6eef0*/  LDL.LU R14, [R1+0x148] ;  /* 0x00014800010e7983 */ /* 0x000ea80000300800 */
[----:B------:R-:W2:Y:S01]  /*6ef00*/  LDL.LU R15, [R1+0x14c] ;  /* 0x00014c00010f7983 */ /* 0x000ea20000300800 */
[----:B-----5:R-:W-:-:S02]  /*6ef10*/  IMAD R7, R0, 0x100, R7 ;  /* 0x0000010000077824 */ /* 0x020fc400078e0207 */
[----:B----4-:R-:W-:Y:S02]  /*6ef20*/  IMAD R4, R4, 0x100, R21 ;  /* 0x0000010004047824 */ /* 0x010fe400078e0215 */
[----:B------:R-:W-:Y:S02]  /*6ef30*/  IMAD R5, R5, 0x100, R22 ;  /* 0x0000010005057824 */ /* 0x000fe400078e0216 */
[----:B------:R-:W-:Y:S01]  /*6ef40*/  IMAD R6, R6, 0x100, R23 ;  /* 0x0000010006067824 */ /* 0x000fe200078e0217 */
[----:B--2---:R-:W-:-:S15]  /*6ef50*/  HMMA.16816.F32 R12, R16, R10, R12 ;  /* 0x0000000a100c723c */ /* 0x004fde000000180c */
[----:B------:R-:W-:-:S08]  /*6ef60*/  NOP ;  /* 0x0000000000007918 */ /* 0x000fd00000000000 */
[----:B------:R-:W-:Y:S04]  /*6ef70*/  STL.64 [R1+0x270], R12 ;  /* 0x0002700c01007387 */ /* 0x000fe80000100a00 */
[----:B------:R3:W-:Y:S04]  /*6ef80*/  STL.64 [R1+0x278], R14 ;  /* 0x0002780e01007387 */ /* 0x0007e80000100a00 */
[----:B------:R-:W2:Y:S01]  /*6ef90*/  LDL.LU R0, [R1+0x13cc] ;  /* 0x0013cc0001007983 */ /* 0x000ea20000300800 */
[----:B---3--:R-:W-:Y:S03]  /*6efa0*/  HMMA.16816.F32 R12, R16, R8, R24 ;  /* 0x00000008100c723c */ /* 0x008fe60000001818 */
[----:B------:R-:W-:Y:S04]  /*6efb0*/  STL.64 [R1+0x5130], R10 ;  /* 0x0051300a01007387 */ /* 0x000fe80000100a00 */
[----:B------:R0:W-:-:S15]  /*6efc0*/  STL.64 [R1+0x5128], R8 ;  /* 0x0051280801007387 */ /* 0x0001de0000100a00 */
[----:B------:R-:W-:-:S01]  /*6efd0*/  NOP ;  /* 0x0000000000007918 */ /* 0x000fc20000000000 */
[----:B------:R1:W-:Y:S04]  /*6efe0*/  STL.64 [R1+0x260], R12 ;  /* 0x0002600c01007387 */ /* 0x0003e80000100a00 */
[----:B------:R3:W-:Y:S04]  /*6eff0*/  STL.64 [R1+0x268], R14 ;  /* 0x0002680e01007387 */ /* 0x0007e80000100a00 */
[----:B0-----:R-:W4:Y:S04]  /*6f000*/  LDL.LU R8, [R1+0x70] ;  /* 0x0000700001087983 */ /* 0x001f280000300800 */
[----:B------:R-:W4:Y:S04]  /*6f010*/  LDL.LU R9, [R1+0x74] ;  /* 0x0000740001097983 */ /* 0x000f280000300800 */
[----:B------:R-:W5:Y:S04]  /*6f020*/  LDL.LU R10, [R1+0x78] ;  /* 0x00007800010a7983 */ /* 0x000f680000300800 */
[----:B------:R-:W5:Y:S04]  /*6f030*/  LDL.LU R11, [R1+0x7c] ;  /* 0x00007c00010b7983 */ /* 0x000f680000300800 */
[----:B-1----:R-:W2:Y:S04]  /*6f040*/  LDL.LU R12, [R1+0x90] ;  /* 0x00009000010c7983 */ /* 0x002ea80000300800 */
[----:B------:R-:W2:Y:S04]  /*6f050*/  LDL.LU R13, [R1+0x94] ;  /* 0x00009400010d7983 */ /* 0x000ea80000300800 */
[----:B---3--:R-:W3:Y:S04]  /*6f060*/  LDL.LU R14, [R1+0x98] ;  /* 0x00009800010e7983 */ /* 0x008ee80000300800 */
[----:B------:R-:W3:Y:S04]  /*6f070*/  LDL.LU R15, [R1+0x9c] ;  /* 0x00009c00010f7983 */ /* 0x000ee80000300800 */
        /* <DEDUP_REMOVED lines=10> */
[----:B-----5:R0:W-:Y:S02]  /*6f120*/  STL.64 [R1+0x51a0], R22 ;  /* 0x0051a01601007387 */ /* 0x0201e40000100a00 */
[----:B0-----:R-:W-:-:S02]  /*6f130*/  IMAD.MOV.U32 R22, RZ, RZ, R2 ;  /* 0x000000ffff167224 */ /* 0x001fc400078e0002 */
[----:B------:R-:W-:Y:S01]  /*6f140*/  IMAD.MOV.U32 R23, RZ, RZ, R3 ;  /* 0x000000ffff177224 */ /* 0x000fe200078e0003 */
[----:B------:R-:W5:Y:S04]  /*6f150*/  LDL.LU R2, [R1+0x524c] ;  /* 0x00524c0001027983 */ /* 0x000f680000300800 */
[----:B------:R-:W2:Y:S04]  /*6f160*/  LDL.LU R3, [R1+0x5248] ;  /* 0x0052480001037983 */ /* 0x000ea80000300800 */
[----:B----4-:R0:W-:Y:S04]  /*6f170*/  STL.64 [R1+0x5198], R20 ;  /* 0x0051981401007387 */ /* 0x0101e80000100a00 */
[----:B------:R-:W-:Y:S04]  /*6f180*/  STL.64 [R1+0x51b8], R22 ;  /* 0x0051b81601007387 */ /* 0x000fe80000100a00 */
[----:B------:R-:W4:Y:S04]  /*6f190*/  LDL.LU R24, [R1+0xd0] ;  /* 0x0000d00001187983 */ /* 0x000f280000300800 */
[----:B------:R-:W4:Y:S04]  /*6f1a0*/  LDL.LU R25, [R1+0xd4] ;  /* 0x0000d40001197983 */ /* 0x000f280000300800 */
[----:B------:R-:W3:Y:S04]  /*6f1b0*/  LDL.LU R26, [R1+0xd8] ;  /* 0x0000d800011a7983 */ /* 0x000ee80000300800 */
[----:B------:R-:W3:Y:S04]  /*6f1c0*/  LDL.LU R27, [R1+0xdc] ;  /* 0x0000dc00011b7983 */ /* 0x000ee80000300800 */
[----:B0-----:R-:W5:Y:S04]  /*6f1d0*/  LDL.LU R20, [R1+0x8] ;  /* 0x0000080001147983 */ /* 0x001f680000300800 */
[----:B------:R-:W5:Y:S04]  /*6f1e0*/  LDL.LU R21, [R1+0xc] ;  /* 0x00000c0001157983 */ /* 0x000f680000300800 */
[----:B-----5:R-:W-:Y:S04]  /*6f1f0*/  STL.64 [R1+0x51d0], R20 ;  /* 0x0051d01401007387 */ /* 0x020fe80000100a00 */
[----:B---3--:R-:W-:Y:S04]  /*6f200*/  STL.64 [R1+0x51b0], R26 ;  /* 0x0051b01a01007387 */ /* 0x008fe80000100a00 */
[----:B----4-:R0:W-:Y:S04]  /*6f210*/  STL.64 [R1+0x51a8], R24 ;  /* 0x0051a81801007387 */ /* 0x0101e80000100a00 */
[----:B0-----:R-:W3:Y:S04]  /*6f220*/  LDL.LU R24, [R1+0xe0] ;  /* 0x0000e00001187983 */ /* 0x001ee80000300800 */
[----:B------:R-:W3:Y:S04]  /*6f230*/  LDL.LU R25, [R1+0xe4] ;  /* 0x0000e40001197983 */ /* 0x000ee80000300800 */
[----:B------:R-:W4:Y:S04]  /*6f240*/  LDL.LU R26, [R1+0xe8] ;  /* 0x0000e800011a7983 */ /* 0x000f280000300800 */
[----:B------:R-:W4:Y:S01]  /*6f250*/  LDL.LU R27, [R1+0xec] ;  /* 0x0000ec00011b7983 */ /* 0x000f220000300800 */
[----:B--2---:R-:W-:-:S02]  /*6f260*/  IMAD.MOV.U32 R22, RZ, RZ, R3 ;  /* 0x000000ffff167224 */ /* 0x004fc400078e0003 */
[----:B------:R-:W-:Y:S01]  /*6f270*/  IMAD.MOV.U32 R23, RZ, RZ, R2 ;  /* 0x000000ffff177224 */ /* 0x000fe200078e0002 */
[----:B------:R-:W2:Y:S04]  /*6f280*/  LDL.LU R3, [R1+0x5244] ;  /* 0x0052440001037983 */ /* 0x000ea80000300800 */
[----:B------:R-:W5:Y:S04]  /*6f290*/  LDL.LU R2, [R1+0x5240] ;  /* 0x0052400001027983 */ /* 0x000f680000300800 */
[----:B------:R-:W-:Y:S04]  /*6f2a0*/  STL.64 [R1+0x51e8], R22 ;  /* 0x0051e81601007387 */ /* 0x000fe80000100a00 */
[----:B----4-:R-:W-:Y:S04]  /*6f2b0*/  STL.64 [R1+0x51c8], R26 ;  /* 0x0051c81a01007387 */ /* 0x010fe80000100a00 */
[----:B---3--:R0:W-:Y:S04]  /*6f2c0*/  STL.64 [R1+0x51c0], R24 ;  /* 0x0051c01801007387 */ /* 0x0081e80000100a00 */
[----:B0-----:R-:W3:Y:S04]  /*6f2d0*/  LDL.LU R24, [R1+0xf0] ;  /* 0x0000f00001187983 */ /* 0x001ee80000300800 */
[----:B------:R-:W3:Y:S04]  /*6f2e0*/  LDL.LU R25, [R1+0xf4] ;  /* 0x0000f40001197983 */ /* 0x000ee80000300800 */
[----:B------:R-:W4:Y:S04]  /*6f2f0*/  LDL.LU R26, [R1+0xf8] ;  /* 0x0000f800011a7983 */ /* 0x000f280000300800 */
[----:B------:R-:W4:Y:S04]  /*6f300*/  LDL.LU R27, [R1+0xfc] ;  /* 0x0000fc00011b7983 */ /* 0x000f280000300800 */
[----:B------:R-:W3:Y:S04]  /*6f310*/  LDL.LU R20, [R1+0x18] ;  /* 0x0000180001147983 */ /* 0x000ee80000300800 */
[----:B------:R-:W3:Y:S01]  /*6f320*/  LDL.LU R21, [R1+0x1c] ;  /* 0x00001c0001157983 */ /* 0x000ee20000300800 */
[----:B-----5:R-:W-:-:S02]  /*6f330*/  IMAD.MOV.U32 R22, RZ, RZ, R2 ;  /* 0x000000ffff167224 */ /* 0x020fc400078e0002 */
[----:B--2---:R-:W-:Y:S01]  /*6f340*/  IMAD.MOV.U32 R23, RZ, RZ, R3 ;  /* 0x000000ffff177224 */ /* 0x004fe200078e0003 */
[----:B---3--:R0:W-:Y:S04]  /*6f350*/  STL.64 [R1+0x5200], R20 ;  /* 0x0052001401007387 */ /* 0x0081e80000100a00 */
[----:B0-----:R-:W2:Y:S04]  /*6f360*/  LDL R20, [R1+0x20] ;  /* 0x0000200001147983 */ /* 0x001ea80000100800 */
[----:B------:R-:W2:Y:S04]  /*6f370*/  LDL R21, [R1+0x24] ;  /* 0x0000240001157983 */ /* 0x000ea80000100800 */
[----:B----4-:R-:W-:Y:S04]  /*6f380*/  STL.64 [R1+0x51e0], R26 ;  /* 0x0051e01a01007387 */ /* 0x010fe80000100a00 */
[----:B------:R0:W-:Y:S04]  /*6f390*/  STL.64 [R1+0x51d8], R24 ;  /* 0x0051d81801007387 */ /* 0x0001e80000100a00 */
[----:B0-----:R-:W3:Y:S04]  /*6f3a0*/  LDL.LU R24, [R1+0x100] ;  /* 0x0001000001187983 */ /* 0x001ee80000300800 */
[----:B------:R-:W3:Y:S04]  /*6f3b0*/  LDL.LU R25, [R1+0x104] ;  /* 0x0001040001197983 */ /* 0x000ee80000300800 */
[----:B------:R-:W4:Y:S04]  /*6f3c0*/  LDL.LU R26, [R1+0x108] ;  /* 0x00010800011a7983 */ /* 0x000f280000300800 */
[----:B------:R-:W4:Y:S04]  /*6f3d0*/  LDL.LU R27, [R1+0x10c] ;  /* 0x00010c00011b7983 */ /* 0x000f280000300800 */
[----:B------:R-:W5:Y:S04]  /*6f3e0*/  LDL.LU R2, [R1+0x523c] ;  /* 0x00523c0001027983 */ /* 0x000f680000300800 */
[----:B------:R-:W5:Y:S04]  /*6f3f0*/  LDL.LU R3, [R1+0x5238] ;  /* 0x0052380001037983 */ /* 0x000f680000300800 */
[----:B------:R-:W-:Y:S04]  /*6f400*/  STL.64 [R1+0x5230], R22 ;  /* 0x0052301601007387 */ /* 0x000fe80000100a00 */
[----:B--2---:R0:W-:Y:S04]  /*6f410*/  STL.64 [R1+0x5228], R20 ;  /* 0x0052281401007387 */ /* 0x0041e80000100a00 */
[----:B0-----:R-:W5:Y:S04]  /*6f420*/  LDL.LU R20, [R1+0x2a0] ;  /* 0x0002a00001147983 */ /* 0x001f680000300800 */
[----:B------:R-:W5:Y:S04]  /*6f430*/  LDL.LU R21, [R1+0x2a4] ;  /* 0x0002a40001157983 */ /* 0x000f680000300800 */
[----:B------:R-:W5:Y:S04]  /*6f440*/  LDL.LU R22, [R1+0x2a8] ;  /* 0x0002a80001167983 */ /* 0x000f680000300800 */
[----:B------:R-:W5:Y:S04]  /*6f450*/  LDL.LU R23, [R1+0x2ac] ;  /* 0x0002ac0001177983 */ /* 0x000f680000300800 */
[----:B----4-:R-:W-:Y:S04]  /*6f460*/  STL.64 [R1+0x51f8], R26 ;  /* 0x0051f81a01007387 */ /* 0x010fe80000100a00 */
[----:B---3--:R0:W-:Y:S04]  /*6f470*/  STL.64 [R1+0x51f0], R24 ;  /* 0x0051f01801007387 */ /* 0x0081e80000100a00 */
        /* <DEDUP_REMOVED lines=10> */
[C---:B-----5:R-:W-:Y:S03]  /*6f520*/  HMMA.16816.F32 R20, R16.reuse, R2, R20 ;  /* 0x000000021014723c */ /* 0x060fe60000001814 */
        /* <DEDUP_REMOVED lines=22> */
[----:B--2---:R-:W-:Y:S02]  /*6f690*/  HMMA.16816.F32 R16, R16, R20, R24 ;  /* 0x000000141010723c */ /* 0x004fe40000001818 */
[----:B------:R-:W5:Y:S04]  /*6f6a0*/  LDL.LU.64 R26, [R1+0x5220] ;  /* 0x00522000011a7983 */ /* 0x000f680000300a00 */
[----:B------:R-:W5:-:S15]  /*6f6b0*/  LDL.LU.64 R24, [R1+0x5218] ;  /* 0x0052180001187983 */ /* 0x000f5e0000300a00 */
[----:B------:R-:W-:-:S02]  /*6f6c0*/  NOP ;  /* 0x0000000000007918 */ /* 0x000fc40000000000 */
[----:B------:R0:W-:Y:S04]  /*6f6d0*/  STL.64 [R1+0x220], R16 ;  /* 0x0002201001007387 */ /* 0x0001e80000100a00 */
[----:B------:R1:W-:Y:S04]  /*6f6e0*/  STL.64 [R1+0x228], R18 ;  /* 0x0002281201007387 */ /* 0x0003e80000100a00 */
[----:B0-----:R-:W2:Y:S04]  /*6f6f0*/  LDL.LU R16, [R1+0x13d0] ;  /* 0x0013d00001107983 */ /* 0x001ea80000300800 */
[----:B------:R-:W2:Y:S04]  /*6f700*/  LDL.LU R17, [R1+0x13d4] ;  /* 0x0013d40001117983 */ /* 0x000ea80000300800 */
[----:B-1----:R-:W3:Y:S04]  /*6f710*/  LDL.LU R18, [R1+0x13dc] ;  /* 0x0013dc0001127983 */ /* 0x002ee80000300800 */
[----:B------:R-:W3:Y:S01]  /*6f720*/  LDL.LU R19, [R1+0x13e4] ;  /* 0x0013e40001137983 */ /* 0x000ee20000300800 */
[----:B------:R-:W-:-:S02]  /*6f730*/  F2FP.F16.E5M2.UNPACK_B R4, R4 ;  /* 0x00000004ff04723e */ /* 0x000fc400020004ff */
[----:B------:R-:W-:Y:S02]  /*6f740*/  F2FP.F16.E5M2.UNPACK_B R5, R5 ;  /* 0x00000005ff05723e */ /* 0x000fe400020004ff */
[----:B------:R-:W-:Y:S02]  /*6f750*/  F2FP.F16.E5M2.UNPACK_B R6, R6 ;  /* 0x00000006ff06723e */ /* 0x000fe400020004ff */
[----:B------:R-:W-:-:S07]  /*6f760*/  F2FP.F16.E5M2.UNPACK_B R7, R7 ;  /* 0x00000007ff07723e */ /* 0x000fce00020004ff */
[C---:B-----5:R-:W-:Y:S01]  /*6f770*/  HMMA.16816.F32 R20, R4.reuse, R22, R24 ;  /* 0x000000160414723c */ /* 0x060fe20000001818 */
[----:B---3--:R-:W-:Y:S04]  /*6f780*/  STL.64 [R1+0x5120], R18 ;  /* 0x0051201201007387 */ /* 0x008fe80000100a00 */
[----:B--2---:R0:W-:Y:S04]  /*6f790*/  STL.64 [R1+0x5118], R16 ;  /* 0x0051181001007387 */ /* 0x0041e80000100a00 */
[----:B0-----:R-:W2:Y:S04]  /*6f7a0*/  LDL.LU R16, [R1+0x60] ;  /* 0x0000600001107983 */ /* 0x001ea80000300800 */
[----:B------:R-:W2:Y:S04]  /*6f7b0*/  LDL.LU R17, [R1+0x64] ;  /* 0x0000640001117983 */ /* 0x000ea80000300800 */
[----:B------:R-:W2:Y:S04]  /*6f7c0*/  LDL.LU R18, [R1+0x68] ;  /* 0x0000680001127983 */ /* 0x000ea80000300800 */
[----:B------:R-:W2:Y:S04]  /*6f7d0*/  LDL.LU R19, [R1+0x6c] ;  /* 0x00006c0001137983 */ /* 0x000ea80000300800 */
[----:B------:R-:W3:Y:S04]  /*6f7e0*/  LDL.LU.64 R26, [R1+0x5210] ;  /* 0x00521000011a7983 */ /* 0x000ee80000300a00 */
[----:B------:R-:W3:Y:S04]  /*6f7f0*/  LDL.LU.64 R24, [R1+0x5208] ;  /* 0x0052080001187983 */ /* 0x000ee80000300a00 */
        /* <DEDUP_REMOVED lines=36> */
[----:B0-----:R-:W5:Y:S04]  /*6fa40*/  LDL.LU.64 R26, [R1+0x5190] ;  /* 0x00519000011a7983 */ /* 0x001f680000300a00 */
[----:B------:R-:W3:Y:S04]  /*6fa50*/  LDL.LU.64 R24, [R1+0x5188] ;  /* 0x0051880001187983 */ /* 0x000ee80000300a00 */
[----:B------:R-:W2:Y:S04]  /*6fa60*/  LDL.LU R28, [R1+0x13e0] ;  /* 0x0013e000011c7983 */ /* 0x000ea80000300800 */
[----:B------:R-:W2:Y:S01]  /*6fa70*/  LDL.LU R29, [R1+0x13e8] ;  /* 0x0013e800011d7983 */ /* 0x000ea20000300800 */
[----:B-----5:R-:W-:-:S15]  /*6fa80*/  HMMA.16816.F32 R20, R4, R26, R20 ;  /* 0x0000001a0414723c */ /* 0x020fde0000001814 */
[----:B------:R-:W-:-:S08]  /*6fa90*/  NOP ;  /* 0x0000000000007918 */ /* 0x000fd00000000000 */
[----:B------:R-:W-:Y:S04]  /*6faa0*/  STL.64 [R1+0x150], R20 ;  /* 0x0001501401007387 */ /* 0x000fe80000100a00 */
[----:B------:R0:W-:Y:S04]  /*6fab0*/  STL.64 [R1+0x158], R22 ;  /* 0x0001581601007387 */ /* 0x0001e80000100a00 */
[----:B0-----:R-:W3:Y:S04]  /*6fac0*/  LDL.LU.64 R22, [R1+0x5180] ;  /* 0x0051800001167983 */ /* 0x001ee80000300a00 */
[----:B------:R-:W3:Y:S02]  /*6fad0*/  LDL.LU.64 R20, [R1+0x5178] ;  /* 0x0051780001147983 */ /* 0x000ee40000300a00 */
[----:B---3--:R-:W-:Y:S02]  /*6fae0*/  HMMA.16816.F32 R24, R4, R24, R20 ;  /* 0x000000180418723c */ /* 0x008fe40000001814 */
[----:B------:R-:W3:Y:S04]  /*6faf0*/  LDL.LU.64 R22, [R1+0x5170] ;  /* 0x0051700001167983 */ /* 0x000ee80000300a00 */
[----:B------:R-:W5:-:S15]  /*6fb00*/  LDL.LU.64 R20, [R1+0x5168] ;  /* 0x0051680001147983 */ /* 0x000f5e0000300a00 */
[----:B------:R-:W-:-:S02]  /*6fb10*/  NOP ;  /* 0x0000000000007918 */ /* 0x000fc40000000000 */
[----:B------:R0:W-:Y:S04]  /*6fb20*/  STL.64 [R1+0x130], R24 ;  /* 0x0001301801007387 */ /* 0x0001e80000100a00 */
[----:B------:R1:W-:Y:S04]  /*6fb30*/  STL.64 [R1+0x138], R26 ;  /* 0x0001381a01007387 */ /* 0x0003e80000100a00 */
[----:B0-----:R-:W2:Y:S04]  /*6fb40*/  LDL.LU R24, [R1+0x30] ;  /* 0x0000300001187983 */ /* 0x001ea80000300800 */
[----:B------:R-:W2:Y:S04]  /*6fb50*/  LDL.LU R25, [R1+0x34] ;  /* 0x0000340001197983 */ /* 0x000ea80000300800 */
[----:B-1----:R-:W2:Y:S04]  /*6fb60*/  LDL.LU R26, [R1+0x38] ;  /* 0x00003800011a7983 */ /* 0x002ea80000300800 */
[----:B------:R-:W2:Y:S01]  /*6fb70*/  LDL.LU R27, [R1+0x3c] ;  /* 0x00003c00011b7983 */ /* 0x000ea20000300800 */
[----:B---3--:R-:W-:-:S15]  /*6fb80*/  HMMA.16816.F32 R12, R4, R22, R12 ;  /* 0x00000016040c723c */ /* 0x008fde000000180c */
[----:B------:R-:W-:-:S08]  /*6fb90*/  NOP ;  /* 0x0000000000007918 */ /* 0x000fd00000000000 */
[----:B------:R-:W-:Y:S04]  /*6fba0*/  STL.64 [R1+0x110], R12 ;  /* 0x0001100c01007387 */ /* 0x000fe80000100a00 */
[----:B------:R0:W-:Y:S04]  /*6fbb0*/  STL.64 [R1+0x118], R14 ;  /* 0x0001180e01007387 */ /* 0x0001e80000100a00 */
[----:B0-----:R-:W5:Y:S04]  /*6fbc0*/  LDL.LU.64 R14, [R1+0x5160] ;  /* 0x00516000010e7983 */ /* 0x001f680000300a00 */
[----:B------:R-:W5:Y:S04]  /*6fbd0*/  LDL.LU.64 R12, [R1+0x5158] ;  /* 0x00515800010c7983 */ /* 0x000f680000300a00 */
[----:B------:R-:W3:Y:S01]  /*6fbe0*/  LDL.LU R23, [R1+0x13d8] ;  /* 0x0013d80001177983 */ /* 0x000ee20000300800 */
[----:B-----5:R-:W-:-:S15]  /*6fbf0*/  HMMA.16816.F32 R12, R4, R20, R12 ;  /* 0x00000014040c723c */ /* 0x020fde000000180c */
[----:B------:R-:W-:-:S08]  /*6fc00*/  NOP ;  /* 0x0000000000007918 */ /* 0x000fd00000000000 */
[----:B------:R-:W-:Y:S04]  /*6fc10*/  STL.64 [R1+0xf0], R12 ;  /* 0x0000f00c01007387 */ /* 0x000fe80000100a00 */
[----:B------:R0:W-:Y:S04]  /*6fc20*/  STL.64 [R1+0xf8], R14 ;  /* 0x0000f80e01007387 */ /* 0x0001e80000100a00 */
[----:B0-----:R-:W4:Y:S04]  /*6fc30*/  LDL.LU.64 R14, [R1+0x5150] ;  /* 0x00515000010e7983 */ /* 0x001f280000300a00 */
[----:B------:R-:W5:Y:S01]  /*6fc40*/  LDL.LU.64 R12, [R1+0x5148] ;  /* 0x00514800010c7983 */ /* 0x000f620000300a00 */
[----:B----4-:R-:W-:-:S15]  /*6fc50*/  HMMA.16816.F32 R8, R4, R14, R8 ;  /* 0x0000000e0408723c */ /* 0x010fde0000001808 */
[----:B------:R-:W-:-:S08]  /*6fc60*/  NOP ;  /* 0x0000000000007918 */ /* 0x000fd00000000000 */
[----:B------:R-:W-:Y:S04]  /*6fc70*/  STL.64 [R1+0xd0], R8 ;  /* 0x0000d00801007387 */ /* 0x000fe80000100a00 */
[----:B------:R0:W-:Y:S04]  /*6fc80*/  STL.64 [R1+0xd8], R10 ;  /* 0x0000d80a01007387 */ /* 0x0001e80000100a00 */
[----:B0-----:R-:W5:Y:S04]  /*6fc90*/  LDL.LU.64 R10, [R1+0x5140] ;  /* 0x00514000010a7983 */ /* 0x001f680000300a00 */
[----:B------:R-:W5:Y:S02]  /*6fca0*/  LDL.LU.64 R8, [R1+0x5138] ;  /* 0x0051380001087983 */ /* 0x000f640000300a00 */
[----:B-----5:R-:W-:Y:S02]  /*6fcb0*/  HMMA.16816.F32 R12, R4, R12, R8 ;  /* 0x0000000c040c723c */ /* 0x020fe40000001808 */
[----:B------:R-:W2:Y:S04]  /*6fcc0*/  LDL.LU.64 R10, [R1+0x5130] ;  /* 0x00513000010a7983 */ /* 0x000ea80000300a00 */
[----:B------:R-:W4:-:S15]  /*6fcd0*/  LDL.LU.64 R8, [R1+0x5128] ;  /* 0x0051280001087983 */ /* 0x000f1e0000300a00 */
[----:B------:R-:W-:-:S02]  /*6fce0*/  NOP ;  /* 0x0000000000007918 */ /* 0x000fc40000000000 */
[----:B------:R0:W-:Y:S04]  /*6fcf0*/  STL.64 [R1+0xb0], R12 ;  /* 0x0000b00c01007387 */ /* 0x0001e80000100a00 */
[----:B------:R1:W-:Y:S04]  /*6fd00*/  STL.64 [R1+0xb8], R14 ;  /* 0x0000b80e01007387 */ /* 0x0003e80000100a00 */
[----:B0-----:R-:W4:Y:S04]  /*6fd10*/  LDL.LU R12, [R1+0x40] ;  /* 0x00004000010c7983 */ /* 0x001f280000300800 */
[----:B------:R-:W4:Y:S04]  /*6fd20*/  LDL.LU R13, [R1+0x44] ;  /* 0x00004400010d7983 */ /* 0x000f280000300800 */
[----:B-1----:R-:W4:Y:S04]  /*6fd30*/  LDL.LU R14, [R1+0x48] ;  /* 0x00004800010e7983 */ /* 0x002f280000300800 */
[----:B------:R-:W4:Y:S01]  /*6fd40*/  LDL.LU R15, [R1+0x4c] ;  /* 0x00004c00010f7983 */ /* 0x000f220000300800 */
[----:B--2---:R-:W-:-:S15]  /*6fd50*/  HMMA.16816.F32 R16, R4, R10, R16 ;  /* 0x0000000a0410723c */ /* 0x004fde0000001810 */
[----:B------:R-:W-:-:S08]  /*6fd60*/  NOP ;  /* 0x0000000000007918 */ /* 0x000fd00000000000 */
[----:B------:R-:W-:Y:S04]  /*6fd70*/  STL.64 [R1+0x90], R16 ;  /* 0x0000901001007387 */ /* 0x000fe80000100a00 */
[----:B------:R0:W-:Y:S04]  /*6fd80*/  STL.64 [R1+0x98], R18 ;  /* 0x0000981201007387 */ /* 0x0001e80000100a00 */
[----:B0-----:R-:W2:Y:S04]  /*6fd90*/  LDL.LU.64 R18, [R1+0x5120] ;  /* 0x0051200001127983 */ /* 0x001ea80000300a00 */
[----:B------:R-:W5:Y:S01]  /*6fda0*/  LDL.LU.64 R16, [R1+0x5118] ;  /* 0x0051180001107983 */ /* 0x000f620000300a00 */
[C---:B----4-:R-:W-:Y:S06]  /*6fdb0*/  HMMA.16816.F32 R8, R4.reuse, R8, R12 ;  /* 0x000000080408723c */ /* 0x050fec000000180c */
[----:B------:R-:W-:Y:S01]  /*6fdc0*/  HMMA.16816.F32 R12, R4, R2, R24 ;  /* 0x00000002040c723c */ /* 0x000fe20000001818 */
[----:B-----5:R-:W-:-:S02]  /*6fdd0*/  IMAD R16, R0, 0x100, R16 ;  /* 0x0000010000107824 */ /* 0x020fc400078e0210 */
[----:B------:R-:W4:-:S14]  /*6fde0*/  LDL.LU R0, [R1+0xdb4] ;  /* 0x000db40001007983 */ /* 0x000f1c0000300800 */
[----:B------:R0:W-:Y:S04]  /*6fdf0*/  STL.64 [R1+0x70], R8 ;  /* 0x0000700801007387 */ /* 0x0001e80000100a00 */
[----:B------:R1:W-:Y:S04]  /*6fe00*/  STL.64 [R1+0x78], R10 ;  /* 0x0000780a01007387 */ /* 0x0003e80000100a00 */
[----:B0-----:R-:W5:Y:S04]  /*6fe10*/  LDL.LU R8, [R1+0x3e0] ;  /* 0x0003e00001087983 */ /* 0x001f680000300800 */
[----:B------:R-:W-:Y:S04]  /*6fe20*/  STL.64 [R1+0x40], R12 ;  /* 0x0000400c01007387 */ /* 0x000fe80000100a00 */
[----:B------:R-:W-:Y:S04]  /*6fe30*/  STL.64 [R1+0x48], R14 ;  /* 0x0000480e01007387 */ /* 0x000fe80000100a00 */
[----:B------:R-:W5:Y:S04]  /*6fe40*/  LDL.LU R9, [R1+0x3e4] ;  /* 0x0003e40001097983 */ /* 0x000f680000300800 */
[----:B-1----:R-:W3:Y:S04]  /*6fe50*/  LDL.LU R10, [R1+0x3e8] ;  /* 0x0003e800010a7983 */ /* 0x002ee80000300800 */
[----:B------:R-:W3:Y:S04]  /*6fe60*/  LDL.LU R11, [R1+0x3ec] ;  /* 0x0003ec00010b7983 */ /* 0x000ee80000300800 */
[----:B------:R-:W2:Y:S04]  /*6fe70*/  LDL R20, [R1+0xd80] ;  /* 0x000d800001147983 */ /* 0x000ea80000100800 */
[----:B------:R-:W2:Y:S04]  /*6fe80*/  LDL R21, [R1+0xd84] ;  /* 0x000d840001157983 */ /* 0x000ea80000100800 */
[----:B--2---:R-:W-:Y:S04]  /*6fe90*/  STL.64 [R1+0x5100], R20 ;  /* 0x0051001401007387 */ /* 0x004fe80000100a00 */
[----:B---3--:R-:W-:Y:S04]  /*6fea0*/  STL.64 [R1+0x50b0], R10 ;  /* 0x0050b00a01007387 */ /* 0x008fe80000100a00 */
[----:B-----5:R-:W-:Y:S04]  /*6feb0*/  STL.64 [R1+0x50a8], R8 ;  /* 0x0050a80801007387 */ /* 0x020fe80000100a00 */
[----:B------:R-:W2:Y:S04]  /*6fec0*/  LDL R26, [R1+0xda0] ;  /* 0x000da000011a7983 */ /* 0x000ea80000100800 */
[----:B------:R-:W2:Y:S04]  /*6fed0*/  LDL R27, [R1+0xda4] ;  /* 0x000da400011b7983 */ /* 0x000ea80000100800 */
[----:B------:R-:W3:Y:S01]  /*6fee0*/  LDL R25, [R1+0xdb0] ;  /* 0x000db00001197983 */ /* 0x000ee20000100800 */
[----:B------:R-:W-:-:S02]  /*6fef0*/  IMAD R18, R18, 0x100, R28 ;  /* 0x0000010012127824 */ /* 0x000fc400078e021c */
[----:B------:R-:W-:Y:S01]  /*6ff00*/  IMAD R19, R19, 0x100, R29 ;  /* 0x0000010013137824 */ /* 0x000fe200078e021d */
[----:B------:R-:W5:Y:S04]  /*6ff10*/  LDL R28, [R1+0xd90] ;  /* 0x000d9000011c7983 */ /* 0x000f680000100800 */
[----:B------:R-:W4:Y:S04]  /*6ff20*/  LDL R29, [R1+0xd94] ;  /* 0x000d9400011d7983 */ /* 0x000f280000100800 */
[----:B--2---:R-:W-:Y:S04]  /*6ff30*/  STL.64 [R1+0x50c0], R26 ;  /* 0x0050c01a01007387 */ /* 0x004fe80000100a00 */
[----:B---3--:R0:W-:Y:S04]  /*6ff40*/  STL [R1+0x50b8], R25 ;  /* 0x0050b81901007387 */ /* 0x0081e80000100800 */
[----:B------:R-:W2:Y:S04]  /*6ff50*/  LDL.LU R24, [R1+0x330] ;  /* 0x0003300001187983 */ /* 0x000ea80000300800 */
[----:B0-----:R-:W2:Y:S04]  /*6ff60*/  LDL.LU R25, [R1+0x334] ;  /* 0x0003340001197983 */ /* 0x001ea80000300800 */
[----:B------:R-:W3:Y:S04]  /*6ff70*/  LDL.LU R26, [R1+0x338] ;  /* 0x00033800011a7983 */ /* 0x000ee80000300800 */
[----:B------:R-:W3:Y:S04]  /*6ff80*/  LDL.LU R27, [R1+0x33c] ;  /* 0x00033c00011b7983 */ /* 0x000ee80000300800 */
[----:B------:R-:W5:Y:S04]  /*6ff90*/  LDL.LU R20, [R1+0x20] ;  /* 0x0000200001147983 */ /* 0x000f680000300800 */
[----:B------:R-:W5:Y:S04]  /*6ffa0*/  LDL.LU R21, [R1+0x24] ;  /* 0x0000240001157983 */ /* 0x000f680000300800 */
[----:B------:R-:W4:Y:S04]  /*6ffb0*/  LDL R10, [R1+0xd70] ;  /* 0x000d7000010a7983 */ /* 0x000f280000100800 */
[----:B------:R-:W4:Y:S04]  /*6ffc0*/  LDL R11, [R1+0xd74] ;  /* 0x000d7400010b7983 */ /* 0x000f280000100800 */
[----:B------:R-:W5:Y:S04]  /*6ffd0*/  LDL R2, [R1+0xd60] ;  /* 0x000d600001027983 */ /* 0x000f680000100800 */
[----:B------:R-:W5:Y:S04]  /*6ffe0*/  LDL R3, [R1+0xd64] ;  /* 0x000d640001037983 */ /* 0x000f680000100800 */
        /* <DEDUP_REMOVED lines=31> */
[----:B------:R-:W2:Y:S01]  /*701e0*/  LDL.LU R14, [R1+0x468] ;  /* 0x00046800010e7983 */ /* 0x000ea20000300800 */
[----:B------:R-:W-:-:S03]  /*701f0*/  IMAD R17, R17, 0x100, R23 ;  /* 0x0000010011117824 */ /* 0x000fc600078e0217 */
[----:B------:R-:W2:Y:S04]  /*70200*/  LDL.LU R15, [R1+0x46c] ;  /* 0x00046c00010f7983 */ /* 0x000ea80000300800 */
[----:B------:R-:W3:Y:S04]  /*70210*/  LDL R22, [R1+0xdc0] ;  /* 0x000dc00001167983 */ /* 0x000ee80000100800 */
[----:B------:R-:W3:Y:S01]  /*70220*/  LDL R23, [R1+0xdc4] ;  /* 0x000dc40001177983 */ /* 0x000ee20000100800 */
[----:B-----5:R-:W-:Y:S03]  /*70230*/  HMMA.16816.F32 R4, R4, R20, R24 ;  /* 0x000000140404723c */ /* 0x020fe60000001818 */
[----:B------:R-:W5:Y:S04]  /*70240*/  LDL.LU.64 R26, [R1+0x5110] ;  /* 0x00511000011a7983 */ /* 0x000f680000300a00 */
[----:B------:R-:W5:Y:S01]  /*70250*/  LDL.LU.64 R24, [R1+0x5108] ;  /* 0x0051080001187983 */ /* 0x000f620000300a00 */
[----:B------:R-:W-:-:S02]  /*70260*/  F2FP.F16.E5M2.UNPACK_B R16, R16 ;  /* 0x00000010ff10723e */ /* 0x000fc400020004ff */
[----:B------:R-:W-:Y:S02]  /*70270*/  F2FP.F16.E5M2.UNPACK_B R17, R17 ;  /* 0x00000011ff11723e */ /* 0x000fe400020004ff */
[----:B------:R-:W-:Y:S02]  /*70280*/  F2FP.F16.E5M2.UNPACK_B R18, R18 ;  /* 0x00000012ff12723e */ /* 0x000fe400020004ff */
[----:B------:R-:W-:Y:S02]  /*70290*/  F2FP.F16.E5M2.UNPACK_B R19, R19 ;  /* 0x00000013ff13723e */ /* 0x000fe400020004ff */
[----:B----4-:R-:W-:Y:S02]  /*702a0*/  F2FP.F16.E5M2.UNPACK_B R10, R10 ;  /* 0x0000000aff0a723e */ /* 0x010fe400020004ff */
[----:B------:R-:W-:Y:S01]  /*702b0*/  F2FP.F16.E5M2.UNPACK_B R11, R11 ;  /* 0x0000000bff0b723e */ /* 0x000fe200020004ff */
[----:B------:R-:W4:Y:S04]  /*702c0*/  LDL.LU.64 R20, [R1+0x5100] ;  /* 0x0051000001147983 */ /* 0x000f280000300a00 */
[----:B------:R0:W-:Y:S04]  /*702d0*/  STL.64 [R1+0x30], R4 ;  /* 0x0000300401007387 */ /* 0x0001e80000100a00 */
[----:B------:R1:W-:Y:S04]  /*702e0*/  STL.64 [R1+0x38], R6 ;  /* 0x0000380601007387 */ /* 0x0003e80000100a00 */
[----:B0-----:R-:W2:Y:S04]  /*702f0*/  LDL.LU R4, [R1+0x3a0] ;  /* 0x0003a00001047983 */ /* 0x001ea80000300800 */
[----:B------:R-:W-:Y:S04]  /*70300*/  STL [R1+0x28], R10 ;  /* 0x0000280a01007387 */ /* 0x000fe80000100800 */
[----:B------:R-:W2:Y:S04]  /*70310*/  LDL.LU R5, [R1+0x3a4] ;  /* 0x0003a40001057983 */ /* 0x000ea80000300800 */
[----:B------:R-:W-:Y:S04]  /*70320*/  STL [R1+0x2c], R11 ;  /* 0x00002c0b01007387 */ /* 0x000fe80000100800 */
[----:B-1----:R-:W2:Y:S04]  /*70330*/  LDL.LU R6, [R1+0x3a8] ;  /* 0x0003a80001067983 */ /* 0x002ea80000300800 */
[----:B------:R-:W2:Y:S01]  /*70340*/  LDL.LU R7, [R1+0x3ac] ;  /* 0x0003ac0001077983 */ /* 0x000ea20000300800 */
[----:B-----5:R-:W-:-:S15]  /*70350*/  HMMA.16816.F32 R24, R16, R10, R24 ;  /* 0x0000000a1018723c */ /* 0x020fde0000001818 */
[----:B------:R-:W-:-:S08]  /*70360*/  NOP ;  /* 0x0000000000007918 */ /* 0x000fd00000000000 */
[----:B------:R-:W-:Y:S04]  /*70370*/  STL.64 [R1+0x60], R24 ;  /* 0x0000601801007387 */ /* 0x000fe80000100a00 */
[----:B------:R0:W-:Y:S04]  /*70380*/  STL.64 [R1+0x68], R26 ;  /* 0x0000681a01007387 */ /* 0x0001e80000100a00 */
[----:B0-----:R-:W5:Y:S04]  /*70390*/  LDL.LU.64 R26, [R1+0x50f8] ;  /* 0x0050f800011a7983 */ /* 0x001f680000300a00 */
[----:B------:R-:W5:Y:S01]  /*703a0*/  LDL.LU.64 R24, [R1+0x50f0] ;  /* 0x0050f00001187983 */ /* 0x000f620000300a00 */
[----:B------:R-:W-:-:S02]  /*703b0*/  F2FP.F16.E5M2.UNPACK_B R8, R8 ;  /* 0x00000008ff08723e */ /* 0x000fc400020004ff */
[----:B------:R-:W-:-:S03]  /*703c0*/  F2FP.F16.E5M2.UNPACK_B R9, R9 ;  /* 0x00000009ff09723e */ /* 0x000fc600020004ff */
[----:B------:R-:W-:Y:S04]  /*703d0*/  STL [R1+0x18], R8 ;  /* 0x0000180801007387 */ /* 0x000fe80000100800 */
[----:B------:R5:W-:Y:S02]  /*703e0*/  STL [R1+0x1c], R9 ;  /* 0x00001c0901007387 */ /* 0x000be40000100800 */
[----:B-----5:R-:W-:Y:S02]  /*703f0*/  HMMA.16816.F32 R8, R16, R8, R24 ;  /* 0x000000081008723c */ /* 0x020fe40000001818 */
[----:B------:R-:W5:Y:S04]  /*70400*/  LDL.LU.64 R26, [R1+0x50e8] ;  /* 0x0050e800011a7983 */ /* 0x000f680000300a00 */
[----:B------:R-:W5:Y:S01]  /*70410*/  LDL.LU.64 R24, [R1+0x50e0] ;  /* 0x0050e00001187983 */ /* 0x000f620000300a00 */
[----:B------:R-:W-:-:S02]  /*70420*/  F2FP.F16.E5M2.UNPACK_B R2, R2 ;  /* 0x00000002ff02723e */ /* 0x000fc400020004ff */
[----:B------:R-:W-:-:S14]  /*70430*/  F2FP.F16.E5M2.UNPACK_B R3, R3 ;  /* 0x00000003ff03723e */ /* 0x000fdc00020004ff */
[----:B------:R-:W-:Y:S04]  /*70440*/  STL.64 [R1+0x80], R8 ;  /* 0x0000800801007387 */ /* 0x000fe80000100a00 */
[----:B------:R0:W-:Y:S04]  /*70450*/  STL.64 [R1+0x88], R10 ;  /* 0x0000880a01007387 */ /* 0x0001e80000100a00 */
[----:B0-----:R-:W3:Y:S04]  /*70460*/  LDL.LU.64 R10, [R1+0x50d8] ;  /* 0x0050d800010a7983 */ /* 0x001ee80000300a00 */
        /* <DEDUP_REMOVED lines=8> */
[----:B---3--:R-:W-:-:S02]  /*704f0*/  F2FP.F16.E5M2.UNPACK_B R8, R10 ;  /* 0x0000000aff08723e */ /* 0x008fc400020004ff */
[----:B------:R-:W-:-:S03]  /*70500*/  F2FP.F16.E5M2.UNPACK_B R9, R11 ;  /* 0x0000000bff09723e */ /* 0x000fc600020004ff */
[----:B------:R-:W-:Y:S04]  /*70510*/  STL [R1+0x8], R8 ;  /* 0x0000080801007387 */ /* 0x000fe80000100800 */
[----:B------:R5:W-:Y:S02]  /*70520*/  STL [R1+0xc], R9 ;  /* 0x00000c0901007387 */ /* 0x000be40000100800 */
[----:B-----5:R-:W-:Y:S02]  /*70530*/  HMMA.16816.F32 R8, R16, R8, R24 ;  /* 0x000000081008723c */ /* 0x020fe40000001818 */
[----:B------:R-:W3:Y:S04]  /*70540*/  LDL.LU.64 R26, [R1+0x50c0] ;  /* 0x0050c000011a7983 */ /* 0x000ee80000300a00 */
[----:B------:R-:W5:-:S15]  /*70550*/  LDL.LU R25, [R1+0x50b8] ;  /* 0x0050b80001197983 */ /* 0x000f5e0000300800 */
[----:B------:R-:W-:-:S02]  /*70560*/  NOP ;  /* 0x0000000000007918 */ /* 0x000fc40000000000 */
[----:B------:R-:W-:Y:S04]  /*70570*/  STL.64 [R1+0xc0], R8 ;  /* 0x0000c00801007387 */ /* 0x000fe80000100a00 */
[----:B------:R0:W-:Y:S04]  /*70580*/  STL.64 [R1+0xc8], R10 ;  /* 0x0000c80a01007387 */ /* 0x0001e80000100a00 */
[----:B0-----:R-:W5:Y:S04]  /*70590*/  LDL.LU.64 R10, [R1+0x50b0] ;  /* 0x0050b000010a7983 */ /* 0x001f680000300a00 */
[----:B------:R-:W5:Y:S01]  /*705a0*/  LDL.LU.64 R8, [R1+0x50a8] ;  /* 0x0050a80001087983 */ /* 0x000f620000300a00 */
[----:B----4-:R-:W-:-:S02]  /*705b0*/  F2FP.F16.E5M2.UNPACK_B R2, R20 ;  /* 0x00000014ff02723e */ /* 0x010fc400020004ff */
[----:B------:R-:W-:-:S07]  /*705c0*/  F2FP.F16.E5M2.UNPACK_B R3, R21 ;  /* 0x00000015ff03723e */ /* 0x000fce00020004ff */
[----:B--2---:R-:W-:Y:S01]  /*705d0*/  HMMA.16816.F32 R4, R16, R2, R4 ;  /* 0x000000021004723c */ /* 0x004fe20000001804 */
[----:B------:R-:W-:Y:S02]  /*705e0*/  F2FP.F16.E5M2.UNPACK_B R28, R28 ;  /* 0x0000001cff1c723e */ /* 0x000fe400020004ff */
[----:B------:R-:W-:-:S03]  /*705f0*/  F2FP.F16.E5M2.UNPACK_B R29, R29 ;  /* 0x0000001dff1d723e */ /* 0x000fc600020004ff */
[----:B------:R-:W-:Y:S04]  /*70600*/  STL [R1], R2 ;  /* 0x0000000201007387 */ /* 0x000fe80000100800 */
[----:B------:R-:W-:-:S13]  /*70610*/  STL [R1+0x4], R3 ;  /* 0x0000040301007387 */ /* 0x000fda0000100800 */
[----:B------:R-:W-:Y:S04]  /*70620*/  STL.64 [R1+0xe0], R4 ;  /* 0x0000e00401007387 */ /* 0x000fe80000100a00 */
[----:B------:R5:W-:Y:S04]  /*70630*/  STL.64 [R1+0xe8], R6 ;  /* 0x0000e80601007387 */ /* 0x000be80000100a00 */
[----:B------:R-:W-:Y:S01]  /*70640*/  STL.64 [R1+0x4fb0], R28 ;  /* 0x004fb01c01007387 */ /* 0x000fe20000100a00 */
[----:B---3--:R-:W-:Y:S02]  /*70650*/  F2FP.F16.E5M2.UNPACK_B R26, R26 ;  /* 0x0000001aff1a723e */ /* 0x008fe400020004ff */
[----:B------:R-:W-:Y:S01]  /*70660*/  F2FP.F16.E5M2.UNPACK_B R27, R27 ;  /* 0x0000001bff1b723e */ /* 0x000fe200020004ff */
[----:B-----5:R-:W-:-:S15]  /*70670*/  HMMA.16816.F32 R4, R16, R28, R8 ;  /* 0x0000001c1004723c */ /* 0x020fde0000001808 */
[----:B------:R-:W-:-:S08]  /*70680*/  NOP ;  /* 0x0000000000007918 */ /* 0x000fd00000000000 */
[----:B------:R-:W-:Y:S04]  /*70690*/  STL.64 [R1+0x100], R4 ;  /* 0x0001000401007387 */ /* 0x000fe80000100a00 */
[----:B------:R0:W-:Y:S02]  /*706a0*/  STL.64 [R1+0x108], R6 ;  /* 0x0001080601007387 */ /* 0x0001e40000100a00 */
[----:B0-----:R-:W-:Y:S02]  /*706b0*/  HMMA.16816.F32 R4, R16, R26, R12 ;  /* 0x0000001a1004723c */ /* 0x001fe4000000180c */
[----:B------:R-:W-:-:S15]  /*706c0*/  STL [R1+0x4920], R0 ;  /* 0x0049200001007387 */ /* 0x000fde0000100800 */
[----:B------:R-:W-:-:S06]  /*706d0*/  NOP ;  /* 0x0000000000007918 */ /* 0x000fcc0000000000 */
[----:B------:R-:W-:Y:S04]  /*706e0*/  STL.64 [R1+0x120], R4 ;  /* 0x0001200401007387 */ /* 0x000fe80000100a00 */
[----:B------:R-:W-:Y:S04]  /*706f0*/  STL.64 [R1+0x128], R6 ;  /* 0x0001280601007387 */ /* 0x000fe80000100a00 */
[----:B------:R-:W2:Y:S04]  /*70700*/  LDL R14, [R1+0xde0] ;  /* 0x000de000010e7983 */ /* 0x000ea80000100800 */
[----:B------:R-:W2:Y:S04]  /*70710*/  LDL R15, [R1+0xde4] ;  /* 0x000de400010f7983 */ /* 0x000ea80000100800 */
[----:B------:R-:W3:Y:S04]  /*70720*/  LDL R12, [R1+0xdf0] ;  /* 0x000df000010c7983 */ /* 0x000ee80000100800 */
[----:B------:R-:W3:Y:S04]  /*70730*/  LDL R13, [R1+0xdf4] ;  /* 0x000df400010d7983 */ /* 0x000ee80000100800 */
[----:B--2---:R-:W-:Y:S04]  /*70740*/  STL.64 [R1+0x5090], R14 ;  /* 0x0050900e01007387 */ /* 0x004fe80000100a00 */
[----:B---3--:R0:W-:Y:S04]  /*70750*/  STL.64 [R1+0x5088], R12 ;  /* 0x0050880c01007387 */ /* 0x0081e80000100a00 */
[----:B0-----:R-:W2:Y:S04]  /*70760*/  LDL.LU R12, [R1+0x4d0] ;  /* 0x0004d000010c7983 */ /* 0x001ea80000300800 */
[----:B------:R-:W2:Y:S04]  /*70770*/  LDL.LU R13, [R1+0x4d4] ;  /* 0x0004d400010d7983 */ /* 0x000ea80000300800 */
[----:B------:R-:W3:Y:S04]  /*70780*/  LDL.LU R14, [R1+0x4d8] ;  /* 0x0004d800010e7983 */ /* 0x000ee80000300800 */
[----:B------:R-:W3:Y:S01]  /*70790*/  LDL.LU R15, [R1+0x4dc] ;  /* 0x0004dc00010f7983 */ /* 0x000ee20000300800 */
[----:B------:R-:W-:-:S02]  /*707a0*/  F2FP.F16.E5M2.UNPACK_B R24, R25 ;  /* 0x00000019ff18723e */ /* 0x000fc400020004ff */
[----:B------:R-:W-:Y:S01]  /*707b0*/  F2FP.F16.E5M2.UNPACK_B R25, R0 ;  /* 0x00000000ff19723e */ /* 0x000fe200020004ff */
[----:B---3--:R-:W-:Y:S04]  /*707c0*/  STL.64 [R1+0x50a0], R14 ;  /* 0x0050a00e01007387 */ /* 0x008fe80000100a00 */
[----:B--2---:R0:W-:Y:S04]  /*707d0*/  STL.64 [R1+0x5098], R12 ;  /* 0x0050980c01007387 */ /* 0x0041e80000100a00 */
[----:B0-----:R-:W2:Y:S04]  /*707e0*/  LDL.LU R12, [R1+0x4a0] ;  /* 0x0004a000010c7983 */ /* 0x001ea80000300800 */
[----:B------:R-:W2:Y:S04]  /*707f0*/  LDL.LU R13, [R1+0x4a4] ;  /* 0x0004a400010d7983 */ /* 0x000ea80000300800 */
[----:B------:R-:W2:Y:S04]  /*70800*/  LDL.LU R14, [R1+0x4a8] ;  /* 0x0004a800010e7983 */ /* 0x000ea80000300800 */
[----:B------:R-:W2:Y:S04]  /*70810*/  LDL.LU R15, [R1+0x4ac] ;  /* 0x0004ac00010f7983 */ /* 0x000ea80000300800 */
[----:B------:R-:W3:Y:S04]  /*70820*/  LDL R20, [R1+0xdd0] ;  /* 0x000dd00001147983 */ /* 0x000ee80000100800 */
[----:B------:R-:W4:Y:S04]  /*70830*/  LDL R21, [R1+0xdd4] ;  /* 0x000dd40001157983 */ /* 0x000f280000100800 */
[----:B------:R-:W5:Y:S04]  /*70840*/  LDL.LU R4, [R1+0x13ec] ;  /* 0x0013ec0001047983 */ /* 0x000f680000300800 */
[----:B------:R-:W2:Y:S04]  /*70850*/  LDL.LU R0, [R1+0x13f8] ;  /* 0x0013f80001007983 */ /* 0x000ea80000300800 */
[----:B--2---:R0:W-:Y:S04]  /*70860*/  STL [R1+0x5060], R0 ;  /* 0x0050600001007387 */ /* 0x0041e80000100800 */
[----:B0-----:R-:W2:Y:S04]  /*70870*/  LDL.LU R0, [R1+0x13f0] ;  /* 0x0013f00001007983 */ /* 0x001ea80000300800 */
[----:B------:R-:W5:Y:S04]  /*70880*/  LDL.LU R5, [R1+0x13f4] ;  /* 0x0013f40001057983 */ /* 0x000f680000300800 */
[----:B------:R-:W2:Y:S04]  /*70890*/  LDL.LU R28, [R1+0x1400] ;  /* 0x00140000011c7983 */ /* 0x000ea80000300800 */
[----:B------:R-:W3:Y:S04]  /*708a0*/  LDL.LU R6, [R1+0x13fc] ;  /* 0x0013fc0001067983 */ /* 0x000ee80000300800 */
[----:B------:R-:W2:Y:S04]  /*708b0*/  LDL R10, [R1+0xe00] ;  /* 0x000e0000010a7983 */ /* 0x000ea80000100800 */
[----:B------:R-:W2:Y:S04]  /*708c0*/  LDL R11, [R1+0xe04] ;  /* 0x000e0400010b7983 */ /* 0x000ea80000100800 */
[----:B------:R-:W2:Y:S04]  /*708d0*/  LDL.LU R29, [R1+0x1408] ;  /* 0x00140800011d7983 */ /* 0x000ea80000300800 */
[----:B------:R-:W3:Y:S01]  /*708e0*/  LDL.LU R7, [R1+0x1404] ;  /* 0x0014040001077983 */ /* 0x000ee20000300800 */
[----:B------:R-:W-:Y:S03]  /*708f0*/  HMMA.16816.F32 R12, R16, R24, R12 ;  /* 0x00000018100c723c */ /* 0x000fe6000000180c */
[----:B---3--:R-:W-:Y:S04]  /*70900*/  STL.64 [R1+0x5070], R6 ;  /* 0x0050700601007387 */ /* 0x008fe80000100a00 */
[----:B-----5:R0:W-:Y:S04]  /*70910*/  STL.64 [R1+0x5068], R4 ;  /* 0x0050680401007387 */ /* 0x0201e80000100a00 */
        /* <DEDUP_REMOVED lines=12> */
[----:B0-----:R-:W5:Y:S04]  /*709e0*/  LDL.LU.64 R14, [R1+0x50a0] ;  /* 0x0050a000010e7983 */ /* 0x001f680000300a00 */
[----:B------:R-:W5:Y:S01]  /*709f0*/  LDL.LU.64 R12, [R1+0x5098] ;  /* 0x00509800010c7983 */ /* 0x000f620000300a00 */
[----:B------:R-:W-:-:S02]  /*70a00*/  F2FP.F16.E5M2.UNPACK_B R22, R22 ;  /* 0x00000016ff16723e */ /* 0x000fc400020004ff */
[----:B------:R-:W-:Y:S02]  /*70a10*/  F2FP.F16.E5M2.UNPACK_B R23, R23 ;  /* 0x00000017ff17723e */ /* 0x000fe400020004ff */
[----:B------:R-:W-:Y:S02]  /*70a20*/  F2FP.F16.E5M2.UNPACK_B R20, R20 ;  /* 0x00000014ff14723e */ /* 0x000fe400020004ff */
[----:B----4-:R-:W-:Y:S01]  /*70a30*/  F2FP.F16.E5M2.UNPACK_B R21, R21 ;  /* 0x00000015ff15723e */ /* 0x010fe200020004ff */
[----:B------:R-:W4:Y:S04]  /*70a40*/  LDL R8, [R1+0xe10] ;  /* 0x000e100001087983 */ /* 0x000f280000100800 */
[----:B------:R-:W4:Y:S04]  /*70a50*/  LDL R9, [R1+0xe14] ;  /* 0x000e140001097983 */ /* 0x000f280000100800 */
[----:B------:R-:W4:Y:S04]  /*70a60*/  LDL R2, [R1+0xe30] ;  /* 0x000e300001027983 */ /* 0x000f280000100800 */
[----:B------:R-:W4:Y:S04]  /*70a70*/  LDL R3, [R1+0xe34] ;  /* 0x000e340001037983 */ /* 0x000f280000100800 */
[----:B------:R-:W-:Y:S04]  /*70a80*/  STL.64 [R1+0x4fa8], R26 ;  /* 0x004fa81a01007387 */ /* 0x000fe80000100a00 */
[----:B------:R0:W-:Y:S04]  /*70a90*/  STL.64 [R1+0x4fa0], R24 ;  /* 0x004fa01801007387 */ /* 0x0001e80000100a00 */
[----:B0-----:R-:W4:Y:S04]  /*70aa0*/  LDL.LU R24, [R1+0x7e0] ;  /* 0x0007e00001187983 */ /* 0x001f280000300800 */
[----:B------:R-:W4:Y:S04]  /*70ab0*/  LDL.LU R25, [R1+0x7e4] ;  /* 0x0007e40001197983 */ /* 0x000f280000300800 */
[----:B------:R-:W4:Y:S04]  /*70ac0*/  LDL.LU R26, [R1+0x7e8] ;  /* 0x0007e800011a7983 */ /* 0x000f280000300800 */
[----:B------:R-:W4:Y:S01]  /*70ad0*/  LDL.LU R27, [R1+0x7ec] ;  /* 0x0007ec00011b7983 */ /* 0x000f220000300800 */
[C---:B---3--:R-:W-:Y:S06]  /*70ae0*/  HMMA.16816.F32 R4, R16.reuse, R20, R4 ;  /* 0x000000141004723c */ /* 0x048fec0000001804 */
        /* <DEDUP_REMOVED lines=8> */
[----:B0-----:R-:W2:Y:S04]  /*70b70*/  LDL.LU.64 R6, [R1+0x5080] ;  /* 0x0050800001067983 */ /* 0x001ea80000300a00 */
[----:B------:R-:W2:Y:S04]  /*70b80*/  LDL.LU.64 R4, [R1+0x5078] ;  /* 0x0050780001047983 */ /* 0x000ea80000300a00 */
[----:B------:R-:W-:Y:S04]  /*70b90*/  STL.64 [R1+0x4f88], R22 ;  /* 0x004f881601007387 */ /* 0x000fe80000100a00 */
[----:B------:R0:W-:Y:S04]  /*70ba0*/  STL.64 [R1+0x4f80], R20 ;  /* 0x004f801401007387 */ /* 0x0001e80000100a00 */
[----:B0-----:R-:W4:Y:S04]  /*70bb0*/  LDL.LU R20, [R1+0x540] ;  /* 0x0005400001147983 */ /* 0x001f280000300800 */
[----:B------:R-:W4:Y:S04]  /*70bc0*/  LDL.LU R21, [R1+0x544] ;  /* 0x0005440001157983 */ /* 0x000f280000300800 */
[----:B------:R-:W4:Y:S04]  /*70bd0*/  LDL.LU R22, [R1+0x548] ;  /* 0x0005480001167983 */ /* 0x000f280000300800 */
[----:B------:R-:W4:Y:S01]  /*70be0*/  LDL.LU R23, [R1+0x54c] ;  /* 0x00054c0001177983 */ /* 0x000f220000300800 */
[----:B---3--:R-:W-:-:S02]  /*70bf0*/  F2FP.F16.E5M2.UNPACK_B R14, R14 ;  /* 0x0000000eff0e723e */ /* 0x008fc400020004ff */
[----:B------:R-:W-:-:S07]  /*70c00*/  F2FP.F16.E5M2.UNPACK_B R15, R15 ;  /* 0x0000000fff0f723e */ /* 0x000fce00020004ff */
[----:B--2---:R-:W-:-:S15]  /*70c10*/  HMMA.16816.F32 R4, R16, R14, R4 ;  /* 0x0000000e1004723c */ /* 0x004fde0000001804 */
[----:B------:R-:W-:-:S08]  /*70c20*/  NOP ;  /* 0x0000000000007918 */ /* 0x000fd00000000000 */
[----:B------:R-:W-:Y:S04]  /*70c30*/  STL.64 [R1+0x1a0], R4 ;  /* 0x0001a00401007387 */ /* 0x000fe80000100a00 */
[----:B------:R0:W-:Y:S04]  /*70c40*/  STL.64 [R1+0x1a8], R6 ;  /* 0x0001a80601007387 */ /* 0x0001e80000100a00 */
[----:B0-----:R-:W2:Y:S04]  /*70c50*/  LDL.LU.64 R6, [R1+0x5070] ;  /* 0x0050700001067983 */ /* 0x001ea80000300a00 */
[----:B------:R-:W3:Y:S01]  /*70c60*/  LDL.LU.64 R4, [R1+0x5068] ;  /* 0x0050680001047983 */ /* 0x000ee20000300a00 */
[----:B-----5:R-:W-:-:S02]  /*70c70*/  F2FP.F16.E5M2.UNPACK_B R12, R12 ;  /* 0x0000000cff0c723e */ /* 0x020fc400020004ff */
[----:B------:R-:W-:Y:S02]  /*70c80*/  F2FP.F16.E5M2.UNPACK_B R13, R13 ;  /* 0x0000000dff0d723e */ /* 0x000fe400020004ff */
[----:B------:R-:W-:Y:S02]  /*70c90*/  F2FP.F16.E5M2.UNPACK_B R10, R10 ;  /* 0x0000000aff0a723e */ /* 0x000fe400020004ff */
[----:B------:R-:W-:-:S03]  /*70ca0*/  F2FP.F16.E5M2.UNPACK_B R11, R11 ;  /* 0x0000000bff0b723e */ /* 0x000fc600020004ff */
[C---:B----4-:R-:W-:Y:S01]  /*70cb0*/  HMMA.16816.F32 R20, R16.reuse, R12, R20 ;  /* 0x0000000c1014723c */ /* 0x050fe20000001814 */
[----:B---3--:R-:W-:Y:S02]  /*70cc0*/  IMAD R4, R4, 0x100, R0 ;  /* 0x0000010004047824 */ /* 0x008fe400078e0200 */
[----:B------:R-:W3:Y:S04]  /*70cd0*/  LDL.LU R0, [R1+0x5060] ;  /* 0x0050600001007983 */ /* 0x000ee80000300800 */
[----:B------:R-:W-:Y:S04]  /*70ce0*/  STL.64 [R1+0x4f68], R14 ;  /* 0x004f680e01007387 */ /* 0x000fe80000100a00 */
[----:B------:R0:W-:Y:S02]  /*70cf0*/  STL.64 [R1+0x4f60], R12 ;  /* 0x004f600c01007387 */ /* 0x0001e40000100a00 */
[----:B0-----:R-:W-:Y:S01]  /*70d00*/  HMMA.16816.F32 R12, R16, R10, R24 ;  /* 0x0000000a100c723c */ /* 0x001fe20000001818 */
[----:B--2---:R-:W-:-:S09]  /*70d10*/  IMAD R6, R6, 0x100, R28 ;  /* 0x0000010006067824 */ /* 0x004fd200078e021c */
[----:B------:R0:W-:Y:S01]  /*70d20*/  STL.64 [R1+0x1c0], R20 ;  /* 0x0001c01401007387 */ /* 0x0001e20000100a00 */
[----:B------:R-:W-:-:S03]  /*70d30*/  IMAD R7, R7, 0x100, R29 ;  /* 0x0000010007077824 */ /* 0x000fc600078e021d */
[----:B------:R1:W-:Y:S01]  /*70d40*/  STL.64 [R1+0x1c8], R22 ;  /* 0x0001c81601007387 */ /* 0x0003e20000100a00 */
[----:B------:R-:W-:Y:S02]  /*70d50*/  F2FP.F16.E5M2.UNPACK_B R4, R4 ;  /* 0x00000004ff04723e */ /* 0x000fe400020004ff */
[----:B------:R-:W-:Y:S01]  /*70d60*/  F2FP.F16.E5M2.UNPACK_B R6, R6 ;  /* 0x00000006ff06723e */ /* 0x000fe200020004ff */
[----:B------:R-:W-:Y:S05]  /*70d70*/  STL [R1+0x4f58], R11 ;  /* 0x004f580b01007387 */ /* 0x000fea0000100800 */
[----:B------:R-:W-:Y:S04]  /*70d80*/  STL.64 [R1+0x1f0], R12 ;  /* 0x0001f00c01007387 */ /* 0x000fe80000100a00 */
[----:B------:R-:W-:Y:S04]  /*70d90*/  STL.64 [R1+0x1f8], R14 ;  /* 0x0001f80e01007387 */ /* 0x000fe80000100a00 */
[----:B------:R-:W-:Y:S01]  /*70da0*/  STL.64 [R1+0x5058], R6 ;  /* 0x0050580601007387 */ /* 0x000fe20000100a00 */
[----:B---3--:R-:W-:-:S05]  /*70db0*/  IMAD R5, R5, 0x100, R0 ;  /* 0x0000010005057824 */ /* 0x008fca00078e0200 */
[----:B------:R-:W-:-:S05]  /*70dc0*/  F2FP.F16.E5M2.UNPACK_B R5, R5 ;  /* 0x00000005ff05723e */ /* 0x000fca00020004ff */
[----:B------:R-:W-:Y:S04]  /*70dd0*/  STL.64 [R1+0x5050], R4 ;  /* 0x0050500401007387 */ /* 0x000fe80000100a00 */
[----:B0-----:R-:W2:Y:S04]  /*70de0*/  LDL.LU R20, [R1+0xa00] ;  /* 0x000a000001147983 */ /* 0x001ea80000300800 */
[----:B------:R-:W2:Y:S04]  /*70df0*/  LDL.LU R21, [R1+0xa04] ;  /* 0x000a040001157983 */ /* 0x000ea80000300800 */
[----:B-1----:R-:W3:Y:S04]  /*70e00*/  LDL.LU R22, [R1+0xa08] ;  /* 0x000a080001167983 */ /* 0x002ee80000300800 */
        /* <DEDUP_REMOVED lines=12> */
[----:B0-----:R-:W5:Y:S04]  /*70ed0*/  LDL R26, [R1+0x8] ;  /* 0x00000800011a7983 */ /* 0x001f680000100800 */
[----:B------:R-:W5:Y:S04]  /*70ee0*/  LDL R27, [R1+0xc] ;  /* 0x00000c00011b7983 */ /* 0x000f680000100800 */
[----:B----4-:R-:W-:Y:S04]  /*70ef0*/  STL.64 [R1+0x4fc8], R24 ;  /* 0x004fc81801007387 */ /* 0x010fe80000100a00 */
[----:B-----5:R-:W-:Y:S04]  /*70f00*/  STL.64 [R1+0x4fe8], R26 ;  /* 0x004fe81a01007387 */ /* 0x020fe80000100a00 */
[----:B------:R-:W4:Y:S04]  /*70f10*/  LDL.64 R28, [R1] ;  /* 0x00000000011c7983 */ /* 0x000f280000100a00 */
[----:B---3--:R-:W-:Y:S04]  /*70f20*/  STL.64 [R1+0x4f98], R22 ;  /* 0x004f981601007387 */ /* 0x008fe80000100a00 */
[----:B--2---:R0:W-:Y:S04]  /*70f30*/  STL.64 [R1+0x4f90], R20 ;  /* 0x004f901401007387 */ /* 0x0041e80000100a00 */
[----:B0-----:R-:W2:Y:S04]  /*70f40*/  LDL.LU R20, [R1+0xa10] ;  /* 0x000a100001147983 */ /* 0x001ea80000300800 */
[----:B------:R-:W2:Y:S04]  /*70f50*/  LDL.LU R21, [R1+0xa14] ;  /* 0x000a140001157983 */ /* 0x000ea80000300800 */
[----:B------:R-:W3:Y:S04]  /*70f60*/  LDL.LU R22, [R1+0xa18] ;  /* 0x000a180001167983 */ /* 0x000ee80000300800 */
[----:B------:R-:W3:Y:S04]  /*70f70*/  LDL.LU R23, [R1+0xa1c] ;  /* 0x000a1c0001177983 */ /* 0x000ee80000300800 */
[----:B------:R-:W5:Y:S04]  /*70f80*/  LDL.64 R26, [R1+0x18] ;  /* 0x00001800011a7983 */ /* 0x000f680000100a00 */
[----:B------:R-:W4:Y:S04]  /*70f90*/  LDL R24, [R1+0x10] ;  /* 0x0000100001187983 */ /* 0x000f280000100800 */
[----:B------:R-:W4:Y:S04]  /*70fa0*/  LDL R25, [R1+0x14] ;  /* 0x0000140001197983 */ /* 0x000f280000100800 */
[----:B-----5:R-:W-:Y:S04]  /*70fb0*/  STL.64 [R1+0x5018], R26 ;  /* 0x0050181a01007387 */ /* 0x020fe80000100a00 */
        /* <DEDUP_REMOVED lines=21> */
[----:B------:R-:W5:Y:S04]  /*71110*/  LDL R11, [R1+0xe20] ;  /* 0x000e2000010b7983 */ /* 0x000f680000100800 */
[----:B------:R-:W4:Y:S04]  /*71120*/  LDL R0, [R1+0xe24] ;  /* 0x000e240001007983 */ /* 0x000f280000100800 */
[----:B------:R-:W5:Y:S04]  /*71130*/  LDL.LU R4, [R1+0xac0] ;  /* 0x000ac00001047983 */ /* 0x000f680000300800 */
[----:B------:R-:W5:Y:S04]  /*71140*/  LDL.LU R5, [R1+0xac4] ;  /* 0x000ac40001057983 */ /* 0x000f680000300800 */
[----:B------:R-:W5:Y:S04]  /*71150*/  LDL.LU R6, [R1+0xac8] ;  /* 0x000ac80001067983 */ /* 0x000f680000300800 */
[----:B------:R-:W5:Y:S04]  /*71160*/  LDL.LU R7, [R1+0xacc] ;  /* 0x000acc0001077983 */ /* 0x000f680000300800 */
        /* <DEDUP_REMOVED lines=23> */
[----:B------:R-:W3:Y:S01]  /*712e0*/  LDL.LU R15, [R1+0x9dc] ;  /* 0x0009dc00010f7983 */ /* 0x000ee20000300800 */
[----:B------:R-:W-:-:S02]  /*712f0*/  F2FP.F16.E5M2.UNPACK_B R2, R2 ;  /* 0x00000002ff02723e */ /* 0x000fc400020004ff */
[----:B------:R-:W-:Y:S01]  /*71300*/  F2FP.F16.E5M2.UNPACK_B R3, R3 ;  /* 0x00000003ff03723e */ /* 0x000fe200020004ff */
[----:B-----5:R-:W-:Y:S01]  /*71310*/  HMMA.16816.F32 R4, R16, R8, R4 ;  /* 0x000000081004723c */ /* 0x020fe20000001804 */
[----:B------:R-:W-:Y:S02]  /*71320*/  F2FP.F16.E5M2.UNPACK_B R24, R11 ;  /* 0x0000000bff18723e */ /* 0x000fe400020004ff */
[----:B----4-:R-:W-:-:S03]  /*71330*/  F2FP.F16.E5M2.UNPACK_B R25, R0 ;  /* 0x00000000ff19723e */ /* 0x010fc600020004ff */
[C---:B--2---:R-:W-:Y:S01]  /*71340*/  HMMA.16816.F32 R20, R16.reuse, R2, R20 ;  /* 0x000000021014723c */ /* 0x044fe20000001814 */
[----:B---3--:R-:W-:Y:S04]  /*71350*/  STL.64 [R1+0x4f78], R14 ;  /* 0x004f780e01007387 */ /* 0x008fe80000100a00 */
[----:B------:R0:W-:Y:S04]  /*71360*/  STL.64 [R1+0x4f70], R12 ;  /* 0x004f700c01007387 */ /* 0x0001e80000100a00 */
[----:B0-----:R-:W2:Y:S04]  /*71370*/  LDL.LU R12, [R1+0x9f0] ;  /* 0x0009f000010c7983 */ /* 0x001ea80000300800 */
[----:B------:R-:W2:Y:S04]  /*71380*/  LDL.LU R13, [R1+0x9f4] ;  /* 0x0009f400010d7983 */ /* 0x000ea80000300800 */
[----:B------:R-:W2:Y:S04]  /*71390*/  LDL.LU R14, [R1+0x9f8] ;  /* 0x0009f800010e7983 */ /* 0x000ea80000300800 */
[----:B------:R-:W2:Y:S04]  /*713a0*/  LDL.LU R15, [R1+0x9fc] ;  /* 0x0009fc00010f7983 */ /* 0x000ea80000300800 */
[----:B------:R-:W-:Y:S04]  /*713b0*/  STL.64 [R1+0x2b0], R4 ;  /* 0x0002b00401007387 */ /* 0x000fe80000100a00 */
[----:B------:R0:W-:Y:S04]  /*713c0*/  STL.64 [R1+0x2b8], R6 ;  /* 0x0002b80601007387 */ /* 0x0001e80000100a00 */
[----:B0-----:R-:W3:Y:S04]  /*713d0*/  LDL.LU.64 R6, [R1+0x5058] ;  /* 0x0050580001067983 */ /* 0x001ee80000300a00 */
[----:B------:R-:W4:Y:S04]  /*713e0*/  LDL.LU.64 R4, [R1+0x5050] ;  /* 0x0050500001047983 */ /* 0x000f280000300a00 */
[----:B------:R-:W-:Y:S04]  /*713f0*/  STL [R1+0x4f40], R9 ;  /* 0x004f400901007387 */ /* 0x000fe80000100800 */
[----:B------:R-:W-:Y:S04]  /*71400*/  STL [R1+0x20], R24 ;  /* 0x0000201801007387 */ /* 0x000fe80000100800 */
[----:B------:R-:W-:Y:S04]  /*71410*/  STL [R1+0x24], R25 ;  /* 0x0000241901007387 */ /* 0x000fe80000100800 */
[----:B------:R-:W-:Y:S04]  /*71420*/  STL.64 [R1+0x2a0], R20 ;  /* 0x0002a01401007387 */ /* 0x000fe80000100a00 */
[----:B------:R0:W-:Y:S04]  /*71430*/  STL.64 [R1+0x2a8], R22 ;  /* 0x0002a81601007387 */ /* 0x0001e80000100a00 */
[----:B0-----:R-:W5:Y:S04]  /*71440*/  LDL.LU.64 R22, [R1+0x5048] ;  /* 0x0050480001167983 */ /* 0x001f680000300a00 */
[----:B------:R-:W5:Y:S02]  /*71450*/  LDL.LU.64 R20, [R1+0x5040] ;  /* 0x0050400001147983 */ /* 0x000f640000300a00 */
[----:B-----5:R-:W-:Y:S02]  /*71460*/  HMMA.16816.F32 R16, R16, R24, R20 ;  /* 0x000000181010723c */ /* 0x020fe40000001814 */
[----:B------:R-:W4:Y:S04]  /*71470*/  LDL.LU.64 R22, [R1+0x5038] ;  /* 0x0050380001167983 */ /* 0x000f280000300a00 */
[----:B------:R-:W4:Y:S01]  /*71480*/  LDL.LU.64 R20, [R1+0x5030] ;  /* 0x0050300001147983 */ /* 0x000f220000300a00 */
[----:B---3--:R-:W-:Y:S01]  /*71490*/  F2FP.F16.E5M2.UNPACK_B R7, R7 ;  /* 0x00000007ff07723e */ /* 0x008fe200020004ff */
[----:B------:R-:W-:-:S02]  /*714a0*/  IMAD.MOV.U32 R9, RZ, RZ, R24 ;  /* 0x000000ffff097224 */ /* 0x000fc400078e0018 */
[----:B------:R-:W-:-:S13]  /*714b0*/  IMAD.MOV.U32 R0, RZ, RZ, R25 ;  /* 0x000000ffff007224 */ /* 0x000fda00078e0019 */
[----:B------:R0:W-:Y:S04]  /*714c0*/  STL.64 [R1+0x210], R16 ;  /* 0x0002101001007387 */ /* 0x0001e80000100a00 */
[----:B------:R-:W-:Y:S04]  /*714d0*/  STL.64 [R1+0x218], R18 ;  /* 0x0002181201007387 */ /* 0x000fe80000100a00 */
[----:B0-----:R-:W3:Y:S01]  /*714e0*/  LDL.LU R16, [R1+0x140c] ;  /* 0x00140c0001107983 */ /* 0x001ee20000300800 */
[----:B----4-:R-:W-:Y:S03]  /*714f0*/  HMMA.16816.F32 R24, R4, R26, R20 ;  /* 0x0000001a0418723c */ /* 0x010fe60000001814 */
[----:B------:R-:W4:Y:S04]  /*71500*/  LDL.LU.64 R22, [R1+0x5028] ;  /* 0x0050280001167983 */ /* 0x000f280000300a00 */
[----:B------:R-:W4:-:S15]  /*71510*/  LDL.LU.64 R20, [R1+0x5020] ;  /* 0x0050200001147983 */ /* 0x000f1e0000300a00 */
[----:B------:R-:W-:-:S01]  /*71520*/  NOP ;  /* 0x0000000000007918 */ /* 0x000fc20000000000 */
        /* <DEDUP_REMOVED lines=9> */
[----:B------:R-:W5:Y:S01]  /*715c0*/  LDL.LU.64 R20, [R1+0x5000] ;  /* 0x0050000001147983 */ /* 0x000f620000300a00 */
[----:B------:R-:W-:-:S02]  /*715d0*/  IMAD.MOV.U32 R17, RZ, RZ, R26 ;  /* 0x000000ffff117224 */ /* 0x000fc400078e001a */
[----:B------:R-:W-:Y:S02]  /*715e0*/  IMAD.MOV.U32 R11, RZ, RZ, R27 ;  /* 0x000000ffff0b7224 */ /* 0x000fe400078e001b */
[----:B-----5:R-:W-:Y:S01]  /*715f0*/  HMMA.16816.F32 R24, R4, R24, R20 ;  /* 0x000000180418723c */ /* 0x020fe20000001814 */
[----:B------:R-:W4:Y:S04]  /*71600*/  LDL.LU.64 R22, [R1+0x4ff8] ;  /* 0x004ff80001167983 */ /* 0x000f280000300a00 */
[----:B------:R-:W4:-:S15]  /*71610*/  LDL.LU.64 R20, [R1+0x4ff0] ;  /* 0x004ff00001147983 */ /* 0x000f1e0000300a00 */
[----:B------:R-:W-:-:S03]  /*71620*/  NOP ;  /* 0x0000000000007918 */ /* 0x000fc60000000000 */
        /* <DEDUP_REMOVED lines=10> */
[----:B------:R-:W5:Y:S01]  /*716d0*/  LDL.LU.64 R24, [R1+0x4fc8] ;  /* 0x004fc80001187983 */ /* 0x000f620000300a00 */
[----:B------:R-:W-:-:S02]  /*716e0*/  IMAD.MOV.U32 R19, RZ, RZ, R28 ;  /* 0x000000ffff137224 */ /* 0x000fc400078e001c */
[----:B------:R-:W-:Y:S01]  /*716f0*/  IMAD.MOV.U32 R18, RZ, RZ, R29 ;  /* 0x000000ffff127224 */ /* 0x000fe200078e001d */
[----:B-----5:R-:W-:-:S15]  /*71700*/  HMMA.16816.F32 R24, R4, R28, R24 ;  /* 0x0000001c0418723c */ /* 0x020fde0000001818 */
[----:B------:R-:W-:-:S08]  /*71710*/  NOP ;  /* 0x0000000000007918 */ /* 0x000fd00000000000 */
[----:B------:R-:W-:Y:S04]  /*71720*/  STL.64 [R1+0xa30], R24 ;  /* 0x000a301801007387 */ /* 0x000fe80000100a00 */
[----:B------:R0:W-:Y:S04]  /*71730*/  STL.64 [R1+0xa38], R26 ;  /* 0x000a381a01007387 */ /* 0x0001e80000100a00 */
[----:B0-----:R-:W5:Y:S04]  /*71740*/  LDL.LU.64 R26, [R1+0x4fc0] ;  /* 0x004fc000011a7983 */ /* 0x001f680000300a00 */
[----:B------:R-:W5:Y:S04]  /*71750*/  LDL.LU.64 R24, [R1+0x4fb8] ;  /* 0x004fb80001187983 */ /* 0x000f680000300a00 */
[----:B------:R-:W5:Y:S02]  /*71760*/  LDL.LU.64 R28, [R1+0x4fb0] ;  /* 0x004fb000011c7983 */ /* 0x000f640000300a00 */
[----:B-----5:R-:W-:-:S15]  /*71770*/  HMMA.16816.F32 R24, R4, R28, R24 ;  /* 0x0000001c0418723c */ /* 0x020fde0000001818 */
[----:B------:R-:W-:-:S08]  /*71780*/  NOP ;  /* 0x0000000000007918 */ /* 0x000fd00000000000 */
[----:B------:R-:W-:Y:S04]  /*71790*/  STL.64 [R1+0xa20], R24 ;  /* 0x000a201801007387 */ /* 0x000fe80000100a00 */
[----:B------:R0:W-:Y:S04]  /*717a0*/  STL.64 [R1+0xa28], R26 ;  /* 0x000a281a01007387 */ /* 0x0001e80000100a00 */
[----:B0-----:R-:W4:Y:S04]  /*717b0*/  LDL.LU.64 R26, [R1+0x4fa8] ;  /* 0x004fa800011a7983 */ /* 0x001f280000300a00 */
[----:B------:R-:W5:Y:S04]  /*717c0*/  LDL.LU.64 R24, [R1+0x4fa0] ;  /* 0x004fa00001187983 */ /* 0x000f680000300a00 */
[----:B------:R0:W-:Y:S04]  /*717d0*/  STL.64 [R1+0x4f08], R28 ;  /* 0x004f081c01007387 */ /* 0x0001e80000100a00 */
[----:B0-----:R-:W3:Y:S01]  /*717e0*/  LDL.LU R29, [R1+0x1410] ;  /* 0x00141000011d7983 */ /* 0x001ee20000300800 */
[----:B----4-:R-:W-:-:S15]  /*717f0*/  HMMA.16816.F32 R20, R4, R26, R20 ;  /* 0x0000001a0414723c */ /* 0x010fde0000001814 */
        /* <DEDUP_REMOVED lines=9> */
[----:B0-----:R-:W2:Y:S04]  /*71890*/  LDL.LU.64 R22, [R1+0x4f88] ;  /* 0x004f880001167983 */ /* 0x001ea80000300a00 */
[----:B------:R-:W4:Y:S04]  /*718a0*/  LDL.LU.64 R20, [R1+0x4f80] ;  /* 0x004f800001147983 */ /* 0x000f280000300a00 */
        /* <DEDUP_REMOVED lines=20> */
[----:B0-----:R-:W2:Y:S04]  /*719f0*/  LDL.LU R20, [R1+0x9c0] ;  /* 0x0009c00001147983 */ /* 0x001ea80000300800 */
[----:B------:R-:W2:Y:S04]  /*71a00*/  LDL.LU R21, [R1+0x9c4] ;  /* 0x0009c40001157983 */ /* 0x000ea80000300800 */
[----:B------:R-:W2:Y:S04]  /*71a10*/  LDL.LU R22, [R1+0x9c8] ;  /* 0x0009c80001167983 */ /* 0x000ea80000300800 */
[----:B------:R-:W2:Y:S02]  /*71a20*/  LDL.LU R23, [R1+0x9cc] ;  /* 0x0009cc0001177983 */ /* 0x000ea40000300800 */
[----:B--2---:R-:W-:-:S15]  /*71a30*/  HMMA.16816.F32 R20, R4, R14, R20 ;  /* 0x0000000e0414723c */ /* 0x004fde0000001814 */
[----:B------:R-:W-:-:S08]  /*71a40*/  NOP ;  /* 0x0000000000007918 */ /* 0x000fd00000000000 */
[----:B------:R-:W-:Y:S04]  /*71a50*/  STL.64 [R1+0x9c0], R20 ;  /* 0x0009c01401007387 */ /* 0x000fe80000100a00 */
[----:B------:R5:W-:Y:S02]  /*71a60*/  STL.64 [R1+0x9c8], R22 ;  /* 0x0009c81601007387 */ /* 0x000be40000100a00 */
[----:B-----5:R-:W-:Y:S02]  /*71a70*/  HMMA.16816.F32 R20, R4, R12, R24 ;  /* 0x0000000c0414723c */ /* 0x020fe40000001818 */
[----:B------:R-:W-:Y:S04]  /*71a80*/  STL.64 [R1+0x4e70], R14 ;  /* 0x004e700e01007387 */ /* 0x000fe80000100a00 */
[----:B------:R-:W-:-:S15]  /*71a90*/  STL.64 [R1+0x4e68], R12 ;  /* 0x004e680c01007387 */ /* 0x000fde0000100a00 */
[----:B------:R-:W-:-:S02]  /*71aa0*/  NOP ;  /* 0x0000000000007918 */ /* 0x000fc40000000000 */
[----:B------:R0:W-:Y:S04]  /*71ab0*/  STL.64 [R1+0x9b0], R20 ;  /* 0x0009b01401007387 */ /* 0x0001e80000100a00 */
[----:B------:R1:W-:Y:S04]  /*71ac0*/  STL.64 [R1+0x9b8], R22 ;  /* 0x0009b81601007387 */ /* 0x0003e80000100a00 */
[----:B0-----:R-:W2:Y:S04]  /*71ad0*/  LDL.LU R20, [R1+0x8c0] ;  /* 0x0008c00001147983 */ /* 0x001ea80000300800 */
[----:B------:R-:W2:Y:S04]  /*71ae0*/  LDL.LU R21, [R1+0x8c4] ;  /* 0x0008c40001157983 */ /* 0x000ea80000300800 */
[----:B-1----:R-:W4:Y:S04]  /*71af0*/  LDL.LU R22, [R1+0x8c8] ;  /* 0x0008c80001167983 */ /* 0x002f280000300800 */
[----:B------:R-:W4:Y:S04]  /*71b00*/  LDL.LU R23, [R1+0x8cc] ;  /* 0x0008cc0001177983 */ /* 0x000f280000300800 */
[----:B------:R-:W5:Y:S04]  /*71b10*/  LDL.LU R24, [R1+0x900] ;  /* 0x0009000001187983 */ /* 0x000f680000300800 */
[----:B------:R-:W5:Y:S04]  /*71b20*/  LDL.LU R25, [R1+0x904] ;  /* 0x0009040001197983 */ /* 0x000f680000300800 */
[----:B------:R-:W3:Y:S04]  /*71b30*/  LDL.LU R26, [R1+0x908] ;  /* 0x00090800011a7983 */ /* 0x000ee80000300800 */
[----:B------:R-:W3:Y:S04]  /*71b40*/  LDL.LU R27, [R1+0x90c] ;  /* 0x00090c00011b7983 */ /* 0x000ee80000300800 */
[----:B---3--:R-:W-:Y:S04]  /*71b50*/  STL.64 [R1+0x4eb0], R26 ;  /* 0x004eb01a01007387 */ /* 0x008fe80000100a00 */
[----:B-----5:R-:W-:Y:S04]  /*71b60*/  STL.64 [R1+0x4ea8], R24 ;  /* 0x004ea81801007387 */ /* 0x020fe80000100a00 */
[----:B----4-:R-:W-:Y:S04]  /*71b70*/  STL.64 [R1+0x4e90], R22 ;  /* 0x004e901601007387 */ /* 0x010fe80000100a00 */
[----:B--2---:R0:W-:Y:S04]  /*71b80*/  STL.64 [R1+0x4e88], R20 ;  /* 0x004e881401007387 */ /* 0x0041e80000100a00 */
[----:B0-----:R-:W2:Y:S04]  /*71b90*/  LDL.LU R20, [R1+0x8f0] ;  /* 0x0008f00001147983 */ /* 0x001ea80000300800 */
[----:B------:R-:W2:Y:S04]  /*71ba0*/  LDL.LU R21, [R1+0x8f4] ;  /* 0x0008f40001157983 */ /* 0x000ea80000300800 */
[----:B------:R-:W3:Y:S04]  /*71bb0*/  LDL.LU R22, [R1+0x8f8] ;  /* 0x0008f80001167983 */ /* 0x000ee80000300800 */
[----:B------:R-:W3:Y:S04]  /*71bc0*/  LDL.LU R23, [R1+0x8fc] ;  /* 0x0008fc0001177983 */ /* 0x000ee80000300800 */
[----:B------:R-:W4:Y:S01]  /*71bd0*/  LDL.64 R24, [R1+0x8] ;  /* 0x0000080001187983 */ /* 0x000f220000100a00 */
[----:B------:R-:W-:-:S02]  /*71be0*/  IMAD.MOV.U32 R26, RZ, RZ, R19 ;  /* 0x000000ffff1a7224 */ /* 0x000fc400078e0013 */
[----:B------:R-:W-:-:S05]  /*71bf0*/  IMAD.MOV.U32 R27, RZ, RZ, R18 ;  /* 0x000000ffff1b7224 */ /* 0x000fca00078e0012 */
[----:B------:R-:W-:Y:S04]  /*71c00*/  STL.64 [R1+0x4ee0], R26 ;  /* 0x004ee01a01007387 */ /* 0x000fe80000100a00 */
[----:B----4-:R0:W-:Y:S04]  /*71c10*/  STL.64 [R1+0x4ed8], R24 ;  /* 0x004ed81801007387 */ /* 0x0101e80000100a00 */
[----:B0-----:R-:W4:Y:S04]  /*71c20*/  LDL.LU R24, [R1+0x950] ;  /* 0x0009500001187983 */ /* 0x001f280000300800 */
[----:B------:R-:W4:Y:S04]  /*71c30*/  LDL.LU R25, [R1+0x954] ;  /* 0x0009540001197983 */ /* 0x000f280000300800 */
[----:B------:R-:W5:Y:S04]  /*71c40*/  LDL.LU R26, [R1+0x958] ;  /* 0x00095800011a7983 */ /* 0x000f680000300800 */
[----:B------:R-:W5:Y:S04]  /*71c50*/  LDL.LU R27, [R1+0x95c] ;  /* 0x00095c00011b7983 */ /* 0x000f680000300800 */
        /* <DEDUP_REMOVED lines=17> */
[----:B------:R-:W2:Y:S01]  /*71d70*/  LDL.LU R11, [R1+0x1418] ;  /* 0x00141800010b7983 */ /* 0x000ea20000300800 */
[----:B------:R-:W-:-:S03]  /*71d80*/  IMAD.MOV.U32 R28, RZ, RZ, R9 ;  /* 0x000000ffff1c7224 */ /* 0x000fc600078e0009 */
[----:B------:R-:W2:Y:S04]  /*71d90*/  LDL.LU R17, [R1+0x1414] ;  /* 0x0014140001117983 */ /* 0x000ea80000300800 */
[----:B------:R-:W2:Y:S01]  /*71da0*/  LDL.LU R9, [R1+0x1420] ;  /* 0x0014200001097983 */ /* 0x000ea20000300800 */
[----:B------:R-:W-:-:S03]  /*71db0*/  IMAD R16, R16, 0x100, R29 ;  /* 0x0000010010107824 */ /* 0x000fc600078e021d */
[----:B------:R-:W2:Y:S01]  /*71dc0*/  LDL.LU R18, [R1+0x141c] ;  /* 0x00141c0001127983 */ /* 0x000ea20000300800 */
[----:B------:R-:W-:-:S03]  /*71dd0*/  IMAD.MOV.U32 R29, RZ, RZ, R0 ;  /* 0x000000ffff1d7224 */ /* 0x000fc600078e0000 */
        /* <DEDUP_REMOVED lines=26> */
[----:B------:R-:W-:-:S03]  /*71f80*/  IMAD R17, R17, 0x100, R11 ;  /* 0x0000010011117824 */ /* 0x000fc600078e020b */
        /* <DEDUP_REMOVED lines=18> */
[----:B------:R-:W-:Y:S04]  /*720b0*/  STL [R1+0x4e44], R10 ;  /* 0x004e440a01007387 */ /* 0x000fe80000100800 */
[----:B------:R0:W-:Y:S04]  /*720c0*/  STL [R1+0x4e40], R11 ;  /* 0x004e400b01007387 */ /* 0x0001e80000100800 */
[----:B0-----:R-:W5:Y:S04]  /*720d0*/  LDL.64 R10, [R1+0x10] ;  /* 0x00001000010a7983 */ /* 0x001f680000100a00 */
        /* <DEDUP_REMOVED lines=13> */
[----:B------:R-:W4:Y:S02]  /*721b0*/  LDL.LU.64 R24, [R1+0x4f20] ;  /* 0x004f200001187983 */ /* 0x000f240000300a00 */
[----:B----4-:R-:W-:Y:S02]  /*721c0*/  HMMA.16816.F32 R4, R4, R28, R24 ;  /* 0x0000001c0404723c */ /* 0x010fe40000001818 */
[----:B------:R-:W2:Y:S04]  /*721d0*/  LDL.LU.64 R26, [R1+0x4f18] ;  /* 0x004f1800011a7983 */ /* 0x000ea80000300a00 */
[----:B------:R-:W4:Y:S04]  /*721e0*/  LDL.LU.64 R24, [R1+0x4f10] ;  /* 0x004f100001187983 */ /* 0x000f280000300a00 */
[----:B------:R-:W3:-:S13]  /*721f0*/  LDL.LU.64 R28, [R1+0x4f08] ;  /* 0x004f0800011c7983 */ /* 0x000eda0000300a00 */
[----:B------:R0:W-:Y:S04]  /*72200*/  STL.64 [R1+0x980], R4 ;  /* 0x0009800401007387 */ /* 0x0001e80000100a00 */
[----:B------:R1:W-:Y:S04]  /*72210*/  STL.64 [R1+0x988], R6 ;  /* 0x0009880601007387 */ /* 0x0003e80000100a00 */
[----:B0-----:R-:W5:Y:S04]  /*72220*/  LDL.LU R4, [R1+0x970] ;  /* 0x0009700001047983 */ /* 0x001f680000300800 */
[----:B------:R-:W5:Y:S04]  /*72230*/  LDL.LU R5, [R1+0x974] ;  /* 0x0009740001057983 */ /* 0x000f680000300800 */
[----:B-1----:R-:W5:Y:S04]  /*72240*/  LDL.LU R6, [R1+0x978] ;  /* 0x0009780001067983 */ /* 0x002f680000300800 */
[----:B------:R-:W5:Y:S01]  /*72250*/  LDL.LU R7, [R1+0x97c] ;  /* 0x00097c0001077983 */ /* 0x000f620000300800 */
[----:B------:R-:W-:Y:S01]  /*72260*/  IMAD R19, R0, 0x100, R19 ;  /* 0x0000010000137824 */ /* 0x000fe200078e0213 */
[----:B------:R-:W-:-:S02]  /*72270*/  F2FP.F16.E5M2.UNPACK_B R16, R16 ;  /* 0x00000010ff10723e */ /* 0x000fc400020004ff */
[----:B------:R-:W-:Y:S02]  /*72280*/  F2FP.F16.E5M2.UNPACK_B R17, R17 ;  /* 0x00000011ff11723e */ /* 0x000fe400020004ff */
[----:B------:R-:W-:Y:S02]  /*72290*/  F2FP.F16.E5M2.UNPACK_B R18, R18 ;  /* 0x00000012ff12723e */ /* 0x000fe400020004ff */
[----:B------:R-:W-:Y:S01]  /*722a0*/  F2FP.F16.E5M2.UNPACK_B R19, R19 ;  /* 0x00000013ff13723e */ /* 0x000fe200020004ff */
[----:B----4-:R-:W-:-:S06]  /*722b0*/  IMAD.MOV.U32 R0, RZ, RZ, R25 ;  /* 0x000000ffff007224 */ /* 0x010fcc00078e0019 */
[----:B-----5:R-:W-:-:S15]  /*722c0*/  HMMA.16816.F32 R4, R16, R24, R4 ;  /* 0x000000181004723c */ /* 0x020fde0000001804 */
[----:B------:R-:W-:-:S08]  /*722d0*/  NOP ;  /* 0x0000000000007918 */ /* 0x000fd00000000000 */
[----:B------:R0:W-:Y:S02]  /*722e0*/  STL.64 [R1+0x970], R4 ;  /* 0x0009700401007387 */ /* 0x0001e40000100a00 */
[----:B0-----:R-:W-:Y:S02]  /*722f0*/  IMAD.MOV.U32 R4, RZ, RZ, R24 ;  /* 0x000000ffff047224 */ /* 0x001fe400078e0018 */
[----:B--2---:R-:W-:Y:S01]  /*72300*/  HMMA.16816.F32 R24, R16, R26, R20 ;  /* 0x0000001a1018723c */ /* 0x004fe20000001814 */
[----:B------:R-:W-:Y:S04]  /*72310*/  STL.64 [R1+0x978], R6 ;  /* 0x0009780601007387 */ /* 0x000fe80000100a00 */
[----:B------:R-:W2:Y:S04]  /*72320*/  LDL.LU.64 R22, [R1+0x4f00] ;  /* 0x004f000001167983 */ /* 0x000ea80000300a00 */
[----:B------:R-:W2:-:S14]  /*72330*/  LDL.LU.64 R20, [R1+0x4ef8] ;  /* 0x004ef80001147983 */ /* 0x000e9c0000300a00 */
        /* <DEDUP_REMOVED lines=9> */
[----:B------:R-:W2:Y:S02]  /*723d0*/  LDL.LU.64 R24, [R1+0x4ed8] ;  /* 0x004ed80001187983 */ /* 0x000ea40000300a00 */
[----:B--2---:R-:W-:-:S15]  /*723e0*/  HMMA.16816.F32 R20, R16, R24, R20 ;  /* 0x000000181014723c */ /* 0x004fde0000001814 */
[----:B------:R-:W-:-:S08]  /*723f0*/  NOP ;  /* 0x0000000000007918 */ /* 0x000fd00000000000 */
[----:B------:R-:W-:Y:S04]  /*72400*/  STL.64 [R1+0x920], R20 ;  /* 0x0009201401007387 */ /* 0x000fe80000100a00 */
[----:B------:R0:W-:Y:S04]  /*72410*/  STL.64 [R1+0x928], R22 ;  /* 0x0009281601007387 */ /* 0x0001e80000100a00 */
[----:B0-----:R-:W4:Y:S04]  /*72420*/  LDL.LU.64 R22, [R1+0x4ed0] ;  /* 0x004ed00001167983 */ /* 0x001f280000300a00 */
[----:B------:R-:W4:Y:S01]  /*72430*/  LDL.LU.64 R20, [R1+0x4ec8] ;  /* 0x004ec80001147983 */ /* 0x000f220000300a00 */
[----:B------:R-:W-:-:S02]  /*72440*/  IMAD.MOV.U32 R9, RZ, RZ, R24 ;  /* 0x000000ffff097224 */ /* 0x000fc400078e0018 */
[----:B------:R-:W-:Y:S02]  /*72450*/  IMAD.MOV.U32 R7, RZ, RZ, R25 ;  /* 0x000000ffff077224 */ /* 0x000fe400078e0019 */
[----:B----4-:R-:W-:Y:S01]  /*72460*/  HMMA.16816.F32 R24, R16, R26, R20 ;  /* 0x0000001a1018723c */ /* 0x010fe20000001814 */
[----:B------:R-:W2:Y:S04]  /*72470*/  LDL.LU.64 R22, [R1+0x4ec0] ;  /* 0x004ec00001167983 */ /* 0x000ea80000300a00 */
[----:B------:R-:W2:-:S15]  /*72480*/  LDL.LU.64 R20, [R1+0x4eb8] ;  /* 0x004eb80001147983 */ /* 0x000e9e0000300a00 */
        /* <DEDUP_REMOVED lines=10> */
[----:B------:R-:W3:Y:S01]  /*72530*/  LDL.LU.64 R24, [R1+0x4e98] ;  /* 0x004e980001187983 */ /* 0x000ee20000300a00 */
        /* <DEDUP_REMOVED lines=10> */
[----:B0-----:R-:W2:Y:S01]  /*725e0*/  LDL.LU.64 R22, [R1+0x4e80] ;  /* 0x004e800001167983 */ /* 0x001ea20000300a00 */
[----:B------:R-:W-:Y:S02]  /*725f0*/  IMAD.MOV.U32 R6, RZ, RZ, R10 ;  /* 0x000000ffff067224 */ /* 0x000fe400078e000a */
[----:B------:R-:W-:Y:S01]  /*72600*/  IMAD.MOV.U32 R5, RZ, RZ, R11 ;  /* 0x000000ffff057224 */ /* 0x000fe200078e000b */
[----:B------:R-:W3:Y:S04]  /*72610*/  LDL.LU.64 R20, [R1+0x4e78] ;  /* 0x004e780001147983 */ /* 0x000ee80000300a00 */
[----:B------:R0:W-:Y:S04]  /*72620*/  STL.64 [R1+0x4db0], R26 ;  /* 0x004db01a01007387 */ /* 0x0001e80000100a00 */
[----:B------:R1:W-:Y:S01]  /*72630*/  STL.64 [R1+0x4da8], R24 ;  /* 0x004da81801007387 */ /* 0x0003e20000100a00 */
[----:B0-----:R-:W-:-:S02]  /*72640*/  IMAD.MOV.U32 R26, RZ, RZ, R9 ;  /* 0x000000ffff1a7224 */ /* 0x001fc400078e0009 */
[----:B------:R-:W-:Y:S02]  /*72650*/  IMAD.MOV.U32 R27, RZ, RZ, R7 ;  /* 0x000000ffff1b7224 */ /* 0x000fe400078e0007 */
[----:B-1----:R-:W-:Y:S02]  /*72660*/  IMAD.MOV.U32 R24, RZ, RZ, R6 ;  /* 0x000000ffff187224 */ /* 0x002fe400078e0006 */
[----:B------:R-:W-:Y:S01]  /*72670*/  IMAD.MOV.U32 R25, RZ, RZ, R5 ;  /* 0x000000ffff197224 */ /* 0x000fe200078e0005 */
        /* <DEDUP_REMOVED lines=8> */
[----:B0-----:R-:W3:Y:S04]  /*72700*/  LDL.LU R24, [R1+0x8a0] ;  /* 0x0008a00001187983 */ /* 0x001ee80000300800 */
[----:B------:R-:W3:Y:S04]  /*72710*/  LDL.LU R25, [R1+0x8a4] ;  /* 0x0008a40001197983 */ /* 0x000ee80000300800 */
[----:B------:R-:W3:Y:S04]  /*72720*/  LDL.LU R26, [R1+0x8a8] ;  /* 0x0008a800011a7983 */ /* 0x000ee80000300800 */
[----:B------:R-:W3:Y:S02]  /*72730*/  LDL.LU R27, [R1+0x8ac] ;  /* 0x0008ac00011b7983 */ /* 0x000ee40000300800 */
[----:B---3--:R-:W-:-:S15]  /*72740*/  HMMA.16816.F32 R24, R16, R20, R24 ;  /* 0x000000141018723c */ /* 0x008fde0000001818 */
[----:B------:R-:W-:-:S08]  /*72750*/  NOP ;  /* 0x0000000000007918 */ /* 0x000fd00000000000 */
[----:B------:R0:W-:Y:S04]  /*72760*/  STL.64 [R1+0x890], R24 ;  /* 0x0008901801007387 */ /* 0x0001e80000100a00 */
[----:B------:R1:W-:Y:S04]  /*72770*/  STL.64 [R1+0x898], R26 ;  /* 0x0008981a01007387 */ /* 0x0003e80000100a00 */
[----:B0-----:R-:W3:Y:S01]  /*72780*/  LDL.64 R24, [R1+0x20] ;  /* 0x0000200001187983 */ /* 0x001ee20000100a00 */
[----:B-1----:R-:W-:Y:S02]  /*72790*/  IMAD.MOV.U32 R26, RZ, RZ, R4 ;  /* 0x000000ffff1a7224 */ /* 0x002fe400078e0004 */
[----:B------:R-:W-:-:S05]  /*727a0*/  IMAD.MOV.U32 R27, RZ, RZ, R0 ;  /* 0x000000ffff1b7224 */ /* 0x000fca00078e0000 */
[----:B------:R-:W-:Y:S04]  /*727b0*/  STL.64 [R1+0x4e10], R26 ;  /* 0x004e101a01007387 */ /* 0x000fe80000100a00 */
[----:B---3--:R-:W-:Y:S04]  /*727c0*/  STL.64 [R1+0x4e08], R24 ;  /* 0x004e081801007387 */ /* 0x008fe80000100a00 */
        /* <DEDUP_REMOVED lines=72> */
[----:B------:R-:W-:Y:S01]  /*72c50*/  IMAD R5, R5, 0x100, R11 ;  /* 0x0000010005057824 */ /* 0x000fe200078e020b */
[----:B------:R-:W4:Y:S04]  /*72c60*/  LDL.LU R10, [R1+0x4e44] ;  /* 0x004e4400010a7983 */ /* 0x000f280000300800 */
        /* <DEDUP_REMOVED lines=8> */
[----:B------:R-:W-:Y:S04]  /*72cf0*/  STL [R1+0x4d40], R10 ;  /* 0x004d400a01007387 */ /* 0x000fe80000100800 */
[----:B------:R0:W-:Y:S04]  /*72d00*/  STL [R1+0x4d3c], R11 ;  /* 0x004d3c0b01007387 */ /* 0x0001e80000100800 */
[----:B0-----:R-:W4:Y:S04]  /*72d10*/  LDL.64 R10, [R1+0x18] ;  /* 0x00001800010a7983 */ /* 0x001f280000100a00 */
        /* <DEDUP_REMOVED lines=13> */
[----:B------:R-:W-:Y:S01]  /*72df0*/  IMAD R7, R0, 0x100, R7 ;  /* 0x0000010000077824 */ /* 0x000fe200078e0207 */
[----:B------:R-:W-:-:S02]  /*72e00*/  F2FP.F16.E5M2.UNPACK_B R4, R4 ;  /* 0x00000004ff04723e */ /* 0x000fc400020004ff */
[----:B------:R-:W-:Y:S02]  /*72e10*/  F2FP.F16.E5M2.UNPACK_B R5, R5 ;  /* 0x00000005ff05723e */ /* 0x000fe400020004ff */
[----:B------:R-:W-:Y:S01]  /*72e20*/  F2FP.F16.E5M2.UNPACK_B R6, R6 ;  /* 0x00000006ff06723e */ /* 0x000fe200020004ff */
[----:B--2---:R-:W-:Y:S01]  /*72e30*/  HMMA.16816.F32 R16, R16, R24, R20 ;  /* 0x000000181010723c */ /* 0x004fe20000001814 */
[----:B------:R-:W3:Y:S04]  /*72e40*/  LDL.LU.64 R22, [R1+0x4e00] ;  /* 0x004e000001167983 */ /* 0x000ee80000300a00 */
[----:B------:R-:W3:Y:S01]  /*72e50*/  LDL.LU.64 R20, [R1+0x4df8] ;  /* 0x004df80001147983 */ /* 0x000ee20000300a00 */
[----:B------:R-:W-:Y:S01]  /*72e60*/  F2FP.F16.E5M2.UNPACK_B R7, R7 ;  /* 0x00000007ff07723e */ /* 0x000fe200020004ff */
[----:B------:R-:W-:-:S15]  /*72e70*/  IMAD.MOV.U32 R0, RZ, RZ, R25 ;  /* 0x000000ffff007224 */ /* 0x000fde00078e0019 */
[----:B------:R-:W-:-:S01]  /*72e80*/  NOP ;  /* 0x0000000000007918 */ /* 0x000fc20000000000 */
[----:B------:R0:W-:Y:S04]  /*72e90*/  STL.64 [R1+0x810], R16 ;  /* 0x0008101001007387 */ /* 0x0001e80000100a00 */
[----:B------:R1:W-:Y:S04]  /*72ea0*/  STL.64 [R1+0x818], R18 ;  /* 0x0008181201007387 */ /* 0x0003e80000100a00 */
[----:B0-----:R-:W4:Y:S04]  /*72eb0*/  LDL.LU R16, [R1+0x7f0] ;  /* 0x0007f00001107983 */ /* 0x001f280000300800 */
[----:B------:R-:W4:Y:S04]  /*72ec0*/  LDL.LU R17, [R1+0x7f4] ;  /* 0x0007f40001117983 */ /* 0x000f280000300800 */
[----:B-1----:R-:W4:Y:S04]  /*72ed0*/  LDL.LU R18, [R1+0x7f8] ;  /* 0x0007f80001127983 */ /* 0x002f280000300800 */
[----:B------:R-:W4:Y:S04]  /*72ee0*/  LDL.LU R19, [R1+0x7fc] ;  /* 0x0007fc0001137983 */ /* 0x000f280000300800 */
[----:B------:R-:W-:Y:S01]  /*72ef0*/  STL [R1+0x4d38], R0 ;  /* 0x004d380001007387 */ /* 0x000fe20000100800 */
[----:B---3--:R-:W-:Y:S03]  /*72f00*/  HMMA.16816.F32 R24, R4, R26, R20 ;  /* 0x0000001a0418723c */ /* 0x008fe60000001814 */
[----:B------:R-:W2:Y:S04]  /*72f10*/  LDL.LU.64 R22, [R1+0x4df0] ;  /* 0x004df00001167983 */ /* 0x000ea80000300a00 */
[----:B------:R-:W2:-:S15]  /*72f20*/  LDL.LU.64 R20, [R1+0x4de8] ;  /* 0x004de80001147983 */ /* 0x000e9e0000300a00 */
[----:B------:R-:W-:-:S01]  /*72f30*/  NOP ;  /* 0x0000000000007918 */ /* 0x000fc20000000000 */
[----:B------:R-:W-:Y:S04]  /*72f40*/  STL.64 [R1+0x800], R24 ;  /* 0x0008001801007387 */ /* 0x000fe80000100a00 */
[----:B------:R0:W-:Y:S04]  /*72f50*/  STL.64 [R1+0x808], R26 ;  /* 0x0008081a01007387 */ /* 0x0001e80000100a00 */
[----:B0-----:R-:W2:Y:S04]  /*72f60*/  LDL.LU.64 R26, [R1+0x4de0] ;  /* 0x004de000011a7983 */ /* 0x001ea80000300a00 */
[----:B------:R-:W3:Y:S01]  /*72f70*/  LDL.LU.64 R24, [R1+0x4dd8] ;  /* 0x004dd80001187983 */ /* 0x000ee20000300a00 */
[----:B----4-:R-:W-:-:S15]  /*72f80*/  HMMA.16816.F32 R16, R4, R10, R16 ;  /* 0x0000000a0410723c */ /* 0x010fde0000001810 */
[----:B------:R-:W-:-:S08]  /*72f90*/  NOP ;  /* 0x0000000000007918 */ /* 0x000fd00000000000 */
[----:B------:R-:W-:Y:S04]  /*72fa0*/  STL.64 [R1+0x7e0], R16 ;  /* 0x0007e01001007387 */ /* 0x000fe80000100a00 */
[----:B------:R0:W-:Y:S04]  /*72fb0*/  STL.64 [R1+0x7e8], R18 ;  /* 0x0007e81201007387 */ /* 0x0001e80000100a00 */
[----:B0-----:R-:W4:Y:S04]  /*72fc0*/  LDL.LU R18, [R1+0x145c] ;  /* 0x00145c0001127983 */ /* 0x001f280000300800 */
[----:B------:R-:W5:Y:S01]  /*72fd0*/  LDL.LU R19, [R1+0x1464] ;  /* 0x0014640001137983 */ /* 0x000f620000300800 */
[----:B---3--:R-:W-:-:S15]  /*72fe0*/  HMMA.16816.F32 R12, R4, R24, R12 ;  /* 0x00000018040c723c */ /* 0x008fde000000180c */
[----:B------:R-:W-:-:S08]  /*72ff0*/  NOP ;  /* 0x0000000000007918 */ /* 0x000fd00000000000 */
[----:B------:R-:W-:Y:S04]  /*73000*/  STL.64 [R1+0x7d0], R12 ;  /* 0x0007d00c01007387 */ /* 0x000fe80000100a00 */
[----:B------:R2:W-:Y:S02]  /*73010*/  STL.64 [R1+0x7d8], R14 ;  /* 0x0007d80e01007387 */ /* 0x0005e40000100a00 */
[----:B--2---:R-:W-:Y:S02]  /*73020*/  HMMA.16816.F32 R12, R4, R26, R20 ;  /* 0x0000001a040c723c */ /* 0x004fe40000001814 */
        /* <DEDUP_REMOVED lines=30> */
[----:B------:R-:W3:Y:S01]  /*73210*/  LDL.LU R15, [R1+0x74c] ;  /* 0x00074c00010f7983 */ /* 0x000ee20000300800 */
[----:B------:R-:W-:-:S03]  /*73220*/  IMAD.MOV.U32 R0, RZ, RZ, R11 ;  /* 0x000000ffff007224 */ /* 0x000fc600078e000b */
[----:B---3--:R-:W-:Y:S04]  /*73230*/  STL.64 [R1+0x4d80], R14 ;  /* 0x004d800e01007387 */ /* 0x008fe80000100a00 */
[----:B--2---:R0:W-:Y:S04]  /*73240*/  STL.64 [R1+0x4d78], R12 ;  /* 0x004d780c01007387 */ /* 0x0041e80000100a00 */
[----:B0-----:R-:W2:Y:S04]  /*73250*/  LDL.LU R12, [R1+0x760] ;  /* 0x00076000010c7983 */ /* 0x001ea80000300800 */
[----:B------:R-:W2:Y:S04]  /*73260*/  LDL.LU R13, [R1+0x764] ;  /* 0x00076400010d7983 */ /* 0x000ea80000300800 */
[----:B------:R-:W2:Y:S04]  /*73270*/  LDL.LU R14, [R1+0x768] ;  /* 0x00076800010e7983 */ /* 0x000ea80000300800 */
[----:B------:R-:W2:Y:S04]  /*73280*/  LDL.LU R15, [R1+0x76c] ;  /* 0x00076c00010f7983 */ /* 0x000ea80000300800 */
[----:B------:R-:W3:Y:S04]  /*73290*/  LDL.LU R10, [R1+0x1450] ;  /* 0x00145000010a7983 */ /* 0x000ee80000300800 */
[----:B------:R-:W4:Y:S04]  /*732a0*/  LDL.LU R16, [R1+0x144c] ;  /* 0x00144c0001107983 */ /* 0x000f280000300800 */
[----:B------:R-:W3:Y:S01]  /*732b0*/  LDL.LU R11, [R1+0x1458] ;  /* 0x00145800010b7983 */ /* 0x000ee20000300800 */
[C---:B-----5:R-:W-:Y:S03]  /*732c0*/  HMMA.16816.F32 R24, R4.reuse, R26, R20 ;  /* 0x0000001a0418723c */ /* 0x060fe60000001814 */
        /* <DEDUP_REMOVED lines=12> */
[----:B------:R-:W5:Y:S04]  /*73390*/  LDL.LU R17, [R1+0x1454] ;  /* 0x0014540001117983 */ /* 0x000f680000300800 */
[----:B------:R-:W2:Y:S04]  /*733a0*/  LDL.LU.64 R22, [R1+0x4dd0] ;  /* 0x004dd00001167983 */ /* 0x000ea80000300a00 */
[----:B------:R-:W2:Y:S04]  /*733b0*/  LDL.LU.64 R20, [R1+0x4dc8] ;  /* 0x004dc80001147983 */ /* 0x000ea80000300a00 */
        /* <DEDUP_REMOVED lines=43> */
[----:B------:R-:W-:Y:S04]  /*73670*/  STL.64 [R1+0x4c90], R22 ;  /* 0x004c901601007387 */ /* 0x000fe80000100a00 */
[----:B------:R0:W-:Y:S04]  /*73680*/  STL.64 [R1+0x4c88], R20 ;  /* 0x004c881401007387 */ /* 0x0001e80000100a00 */
[----:B0-----:R-:W4:Y:S04]  /*73690*/  LDL.LU R20, [R1+0x660] ;  /* 0x0006600001147983 */ /* 0x001f280000300800 */
[----:B------:R-:W4:Y:S04]  /*736a0*/  LDL.LU R21, [R1+0x664] ;  /* 0x0006640001157983 */ /* 0x000f280000300800 */
[----:B------:R-:W4:Y:S04]  /*736b0*/  LDL.LU R22, [R1+0x668] ;  /* 0x0006680001167983 */ /* 0x000f280000300800 */
[----:B------:R-:W4:Y:S01]  /*736c0*/  LDL.LU R23, [R1+0x66c] ;  /* 0x00066c0001177983 */ /* 0x000f220000300800 */
        /* <DEDUP_REMOVED lines=18> */
[----:B--2---:R-:W-:-:S02]  /*737f0*/  IMAD R16, R16, 0x100, R10 ;  /* 0x0000010010107824 */ /* 0x004fc400078e020a */
[----:B-----5:R-:W-:Y:S01]  /*73800*/  IMAD R17, R17, 0x100, R11 ;  /* 0x0000010011117824 */ /* 0x020fe200078e020b */
[----:B------:R-:W4:Y:S04]  /*73810*/  LDL.LU R10, [R1+0x4d40] ;  /* 0x004d4000010a7983 */ /* 0x000f280000300800 */
[----:B------:R-:W4:Y:S01]  /*73820*/  LDL.LU R11, [R1+0x4d3c] ;  /* 0x004d3c00010b7983 */ /* 0x000f220000300800 */
[----:B------:R-:W-:Y:S02]  /*73830*/  F2FP.F16.E5M2.UNPACK_B R16, R16 ;  /* 0x00000010ff10723e */ /* 0x000fe400020004ff */
[----:B------:R-:W-:Y:S01]  /*73840*/  F2FP.F16.E5M2.UNPACK_B R17, R17 ;  /* 0x00000011ff11723e */ /* 0x000fe200020004ff */
[----:B----4-:R-:W-:Y:S06]  /*73850*/  HMMA.16816.F32 R12, R4, R10, R12 ;  /* 0x0000000a040c723c */ /* 0x010fec000000180c */
[----:B------:R-:W-:Y:S04]  /*73860*/  STL [R1+0x4c44], R10 ;  /* 0x004c440a01007387 */ /* 0x000fe80000100800 */
[----:B------:R-:W-:-:S13]  /*73870*/  STL [R1+0x4c40], R11 ;  /* 0x004c400b01007387 */ /* 0x000fda0000100800 */
[----:B------:R-:W-:Y:S04]  /*73880*/  STL.64 [R1+0x700], R12 ;  /* 0x0007000c01007387 */ /* 0x000fe80000100a00 */
[----:B------:R0:W-:Y:S04]  /*73890*/  STL.64 [R1+0x708], R14 ;  /* 0x0007080e01007387 */ /* 0x0001e80000100a00 */
[----:B------:R-:W-:Y:S04]  /*738a0*/  STL.64 [R1+0x4d20], R16 ;  /* 0x004d201001007387 */ /* 0x000fe80000100a00 */
[----:B---3--:R-:W-:Y:S04]  /*738b0*/  STL [R1+0x4c4c], R8 ;  /* 0x004c4c0801007387 */ /* 0x008fe80000100800 */
[----:B------:R1:W-:Y:S01]  /*738c0*/  STL [R1+0x4c48], R9 ;  /* 0x004c480901007387 */ /* 0x0003e20000100800 */
[C---:B0-----:R-:W-:Y:S06]  /*738d0*/  HMMA.16816.F32 R12, R4.reuse, R8, R20 ;  /* 0x00000008040c723c */ /* 0x041fec0000001814 */
[----:B-1----:R-:W-:-:S15]  /*738e0*/  HMMA.16816.F32 R8, R4, R2, R24 ;  /* 0x000000020408723c */ /* 0x002fde0000001818 */
[----:B------:R-:W-:-:S02]  /*738f0*/  NOP ;  /* 0x0000000000007918 */ /* 0x000fc40000000000 */
[----:B------:R0:W-:Y:S04]  /*73900*/  STL.64 [R1+0x6f0], R12 ;  /* 0x0006f00c01007387 */ /* 0x0001e80000100a00 */
[----:B------:R1:W-:Y:S04]  /*73910*/  STL.64 [R1+0x6f8], R14 ;  /* 0x0006f80e01007387 */ /* 0x0003e80000100a00 */
[----:B0-----:R-:W2:Y:S04]  /*73920*/  LDL.LU R12, [R1+0x5a0] ;  /* 0x0005a000010c7983 */ /* 0x001ea80000300800 */
[----:B------:R0:W-:Y:S04]  /*73930*/  STL.64 [R1+0x6e0], R8 ;  /* 0x0006e00801007387 */ /* 0x0001e80000100a00 */
        /* <DEDUP_REMOVED lines=12> */
[----:B0-----:R-:W4:Y:S04]  /*73a00*/  LDL.64 R8, [R1+0x10] ;  /* 0x0000100001087983 */ /* 0x001f280000100a00 */
[----:B----4-:R-:W-:Y:S04]  /*73a10*/  STL.64 [R1+0x4cf8], R8 ;  /* 0x004cf80801007387 */ /* 0x010fe80000100a00 */
[----:B---3--:R-:W-:Y:S04]  /*73a20*/  STL.64 [R1+0x4cc8], R26 ;  /* 0x004cc81a01007387 */ /* 0x008fe80000100a00 */
[----:B--2---:R0:W-:Y:S04]  /*73a30*/  STL.64 [R1+0x4cc0], R24 ;  /* 0x004cc01801007387 */ /* 0x0041e80000100a00 */
[----:B0-----:R-:W2:Y:S04]  /*73a40*/  LDL.LU R24, [R1+0x5f0] ;  /* 0x0005f00001187983 */ /* 0x001ea80000300800 */
[----:B------:R-:W2:Y:S01]  /*73a50*/  LDL.LU R25, [R1+0x5f4] ;  /* 0x0005f40001197983 */ /* 0x000ea20000300800 */
[----:B------:R-:W-:-:S03]  /*73a60*/  IMAD.MOV.U32 R11, RZ, RZ, R0 ;  /* 0x000000ffff0b7224 */ /* 0x000fc600078e0000 */
[----:B--2---:R0:W-:Y:S04]  /*73a70*/  STL.64 [R1+0x4cd0], R24 ;  /* 0x004cd01801007387 */ /* 0x0041e80000100a00 */
[----:B------:R-:W2:Y:S04]  /*73a80*/  LDL.LU R26, [R1+0x5f8] ;  /* 0x0005f800011a7983 */ /* 0x000ea80000300800 */
[----:B------:R-:W2:Y:S04]  /*73a90*/  LDL.LU R27, [R1+0x5fc] ;  /* 0x0005fc00011b7983 */ /* 0x000ea80000300800 */
[----:B------:R-:W3:Y:S04]  /*73aa0*/  LDL R10, [R1+0x18] ;  /* 0x00001800010a7983 */ /* 0x000ee80000100800 */
[----:B------:R-:W4:Y:S04]  /*73ab0*/  LDL.LU R0, [R1+0x4d38] ;  /* 0x004d380001007983 */ /* 0x000f280000300800 */
[----:B------:R-:W5:Y:S04]  /*73ac0*/  LDL.64 R8, [R1+0x28] ;  /* 0x0000280001087983 */ /* 0x000f680000100a00 */
[----:B---3--:R-:W-:Y:S04]  /*73ad0*/  STL.64 [R1+0x4d30], R10 ;  /* 0x004d300a01007387 */ /* 0x008fe80000100a00 */
[----:B-----5:R-:W-:Y:S04]  /*73ae0*/  STL.64 [R1+0x4d28], R8 ;  /* 0x004d280801007387 */ /* 0x020fe80000100a00 */
[----:B0-----:R-:W3:Y:S04]  /*73af0*/  LDL.64 R24, [R1+0x8] ;  /* 0x0000080001187983 */ /* 0x001ee80000100a00 */
[----:B--2---:R-:W-:Y:S04]  /*73b00*/  STL.64 [R1+0x4cf0], R26 ;  /* 0x004cf01a01007387 */ /* 0x004fe80000100a00 */
[----:B---3--:R0:W-:Y:S04]  /*73b10*/  STL.64 [R1+0x4ce8], R24 ;  /* 0x004ce81801007387 */ /* 0x0081e80000100a00 */
[----:B0-----:R-:W2:Y:S04]  /*73b20*/  LDL.LU R24, [R1+0x610] ;  /* 0x0006100001187983 */ /* 0x001ea80000300800 */
[----:B------:R-:W2:Y:S04]  /*73b30*/  LDL.LU R25, [R1+0x614] ;  /* 0x0006140001197983 */ /* 0x000ea80000300800 */
[----:B------:R-:W3:Y:S04]  /*73b40*/  LDL.LU R26, [R1+0x618] ;  /* 0x00061800011a7983 */ /* 0x000ee80000300800 */
[----:B------:R-:W3:Y:S04]  /*73b50*/  LDL.LU R27, [R1+0x61c] ;  /* 0x00061c00011b7983 */ /* 0x000ee80000300800 */
[----:B------:R-:W5:Y:S04]  /*73b60*/  LDL R16, [R1+0x20] ;  /* 0x0000200001107983 */ /* 0x000f680000100800 */
        /* <DEDUP_REMOVED lines=21> */
[----:B0-----:R-:W2:Y:S04]  /*73cc0*/  LDL.LU R20, [R1+0x5d0] ;  /* 0x0005d00001147983 */ /* 0x001ea80000300800 */
[----:B------:R-:W2:Y:S04]  /*73cd0*/  LDL.LU R21, [R1+0x5d4] ;  /* 0x0005d40001157983 */ /* 0x000ea80000300800 */
[----:B------:R-:W3:Y:S04]  /*73ce0*/  LDL.LU R22, [R1+0x5d8] ;  /* 0x0005d80001167983 */ /* 0x000ee80000300800 */
[----:B------:R-:W3:Y:S01]  /*73cf0*/  LDL.LU R23, [R1+0x5dc] ;  /* 0x0005dc0001177983 */ /* 0x000ee20000300800 */
[----:B----4-:R-:W-:-:S07]  /*73d00*/  IMAD.MOV.U32 R17, RZ, RZ, R0 ;  /* 0x000000ffff117224 */ /* 0x010fce00078e0000 */
[----:B-----5:R-:W-:Y:S01]  /*73d10*/  HMMA.16816.F32 R4, R4, R16, R8 ;  /* 0x000000100404723c */ /* 0x020fe20000001808 */
        /* <DEDUP_REMOVED lines=12> */
[----:B------:R-:W-:Y:S04]  /*73de0*/  STL [R1+0x4c50], R3 ;  /* 0x004c500301007387 */ /* 0x000fe80000100800 */
[----:B------:R-:W4:Y:S04]  /*73df0*/  LDL.LU.64 R10, [R1+0x4d30] ;  /* 0x004d3000010a7983 */ /* 0x000f280000300a00 */
[----:B------:R-:W5:Y:S04]  /*73e00*/  LDL.LU.64 R8, [R1+0x4d28] ;  /* 0x004d280001087983 */ /* 0x000f680000300a00 */
[----:B------:R-:W5:Y:S01]  /*73e10*/  LDL.LU.64 R16, [R1+0x4d20] ;  /* 0x004d200001107983 */ /* 0x000f620000300a00 */
[----:B------:R-:W-:-:S02]  /*73e20*/  F2FP.F16.E5M2.UNPACK_B R18, R18 ;  /* 0x00000012ff12723e */ /* 0x000fc400020004ff */
[----:B------:R-:W-:Y:S01]  /*73e30*/  F2FP.F16.E5M2.UNPACK_B R19, R19 ;  /* 0x00000013ff13723e */ /* 0x000fe200020004ff */
[----:B------:R0:W-:Y:S04]  /*73e40*/  STL.64 [R1+0x6d0], R4 ;  /* 0x0006d00401007387 */ /* 0x0001e80000100a00 */
[----:B------:R-:W-:Y:S04]  /*73e50*/  STL.64 [R1+0x6d8], R6 ;  /* 0x0006d80601007387 */ /* 0x000fe80000100a00 */
[----:B0-----:R-:W2:Y:S04]  /*73e60*/  LDL.LU R4, [R1+0x146c] ;  /* 0x00146c0001047983 */ /* 0x001ea80000300800 */
[----:B------:R-:W2:Y:S01]  /*73e70*/  LDL.LU R5, [R1+0x1474] ;  /* 0x0014740001057983 */ /* 0x000ea20000300800 */
[----:B-----5:R-:W-:-:S15]  /*73e80*/  HMMA.16816.F32 R24, R16, R8, R24 ;  /* 0x000000081018723c */ /* 0x020fde0000001818 */
        /* <DEDUP_REMOVED lines=8> */
[----:B------:R-:W4:Y:S04]  /*73f10*/  LDL.LU.64 R26, [R1+0x4d08] ;  /* 0x004d0800011a7983 */ /* 0x000f280000300a00 */
[----:B------:R-:W4:-:S15]  /*73f20*/  LDL.LU.64 R24, [R1+0x4d00] ;  /* 0x004d000001187983 */ /* 0x000f1e0000300a00 */
[----:B------:R-:W-:-:S03]  /*73f30*/  NOP ;  /* 0x0000000000007918 */ /* 0x000fc60000000000 */
[----:B------:R0:W-:Y:S04]  /*73f40*/  STL.64 [R1+0x6b0], R8 ;  /* 0x0006b00801007387 */ /* 0x0001e80000100a00 */
[----:B------:R-:W-:Y:S04]  /*73f50*/  STL.64 [R1+0x6b8], R10 ;  /* 0x0006b80a01007387 */ /* 0x000fe80000100a00 */
[----:B0-----:R-:W4:Y:S02]  /*73f60*/  LDL.LU.64 R8, [R1+0x4cf8] ;  /* 0x004cf80001087983 */ /* 0x001f240000300a00 */
[----:B----4-:R-:W-:-:S15]  /*73f70*/  HMMA.16816.F32 R24, R16, R8, R24 ;  /* 0x000000081018723c */ /* 0x010fde0000001818 */
[----:B------:R-:W-:-:S08]  /*73f80*/  NOP ;  /* 0x0000000000007918 */ /* 0x000fd00000000000 */
[----:B------:R-:W-:Y:S04]  /*73f90*/  STL.64 [R1+0x6a0], R24 ;  /* 0x0006a01801007387 */ /* 0x000fe80000100a00 */
[----:B------:R0:W-:Y:S04]  /*73fa0*/  STL.64 [R1+0x6a8], R26 ;  /* 0x0006a81a01007387 */ /* 0x0001e80000100a00 */
[----:B0-----:R-:W4:Y:S04]  /*73fb0*/  LDL.LU.64 R26, [R1+0x4cf0] ;  /* 0x004cf000011a7983 */ /* 0x001f280000300a00 */
[----:B------:R-:W5:Y:S01]  /*73fc0*/  LDL.LU.64 R24, [R1+0x4ce8] ;  /* 0x004ce80001187983 */ /* 0x000f620000300a00 */
[----:B------:R-:W-:-:S05]  /*73fd0*/  IMAD.MOV.U32 R7, RZ, RZ, R9 ;  /* 0x000000ffff077224 */ /* 0x000fca00078e0009 */
[----:B------:R-:W-:Y:S04]  /*73fe0*/  STL.64 [R1+0x4c60], R6 ;  /* 0x004c600601007387 */ /* 0x000fe80000100a00 */
[----:B--2---:R0:W-:Y:S04]  /*73ff0*/  STL.64 [R1+0x4c58], R4 ;  /* 0x004c580401007387 */ /* 0x0041e80000100a00 */
[----:B0-----:R-:W2:Y:S04]  /*74000*/  LDL.LU R4, [R1+0x590] ;  /* 0x0005900001047983 */ /* 0x001ea80000300800 */
[----:B------:R-:W2:Y:S04]  /*74010*/  LDL.LU R5, [R1+0x594] ;  /* 0x0005940001057983 */ /* 0x000ea80000300800 */
[----:B------:R-:W2:Y:S04]  /*74020*/  LDL.LU R6, [R1+0x598] ;  /* 0x0005980001067983 */ /* 0x000ea80000300800 */
[----:B------:R-:W2:Y:S01]  /*74030*/  LDL.LU R7, [R1+0x59c] ;  /* 0x00059c0001077983 */ /* 0x000ea20000300800 */
[----:B-----5:R-:W-:Y:S06]  /*74040*/  HMMA.16816.F32 R20, R16, R24, R20 ;  /* 0x000000181014723c */ /* 0x020fec0000001814 */
[----:B------:R-:W-:-:S02]  /*74050*/  IMAD.MOV.U32 R9, RZ, RZ, R24 ;  /* 0x000000ffff097224 */ /* 0x000fc400078e0018 */
[----:B------:R-:W-:-:S15]  /*74060*/  IMAD.MOV.U32 R10, RZ, RZ, R25 ;  /* 0x000000ffff0a7224 */ /* 0x000fde00078e0019 */
[----:B------:R-:W-:Y:S04]  /*74070*/  STL.64 [R1+0x690], R20 ;  /* 0x0006901401007387 */ /* 0x000fe80000100a00 */
[----:B------:R0:W-:Y:S04]  /*74080*/  STL.64 [R1+0x698], R22 ;  /* 0x0006981601007387 */ /* 0x0001e80000100a00 */
[----:B0-----:R-:W5:Y:S04]  /*74090*/  LDL.LU.64 R22, [R1+0x4ce0] ;  /* 0x004ce00001167983 */ /* 0x001f680000300a00 */
[----:B------:R-:W5:Y:S04]  /*740a0*/  LDL.LU.64 R20, [R1+0x4cd8] ;  /* 0x004cd80001147983 */ /* 0x000f680000300a00 */
[----:B------:R-:W4:Y:S01]  /*740b0*/  LDL.LU.64 R24, [R1+0x4cd0] ;  /* 0x004cd00001187983 */ /* 0x000f220000300a00 */
[----:B------:R-:W-:-:S02]  /*740c0*/  IMAD.MOV.U32 R11, RZ, RZ, R8 ;  /* 0x000000ffff0b7224 */ /* 0x000fc400078e0008 */
[----:B------:R-:W-:Y:S02]  /*740d0*/  IMAD.MOV.U32 R3, RZ, RZ, R28 ;  /* 0x000000ffff037224 */ /* 0x000fe400078e001c */
[----:B------:R-:W-:Y:S01]  /*740e0*/  IMAD.MOV.U32 R8, RZ, RZ, R29 ;  /* 0x000000ffff087224 */ /* 0x000fe200078e001d */
[----:B----4-:R-:W-:-:S15]  /*740f0*/  HMMA.16816.F32 R24, R16, R28, R24 ;  /* 0x0000001c1018723c */ /* 0x010fde0000001818 */
[----:B------:R-:W-:-:S08]  /*74100*/  NOP ;  /* 0x0000000000007918 */ /* 0x000fd00000000000 */
[----:B------:R-:W-:Y:S04]  /*74110*/  STL.64 [R1+0x680], R24 ;  /* 0x0006801801007387 */ /* 0x000fe80000100a00 */
[----:B------:R0:W-:Y:S04]  /*74120*/  STL.64 [R1+0x688], R26 ;  /* 0x0006881a01007387 */ /* 0x0001e80000100a00 */
[----:B0-----:R-:W4:Y:S04]  /*74130*/  LDL.LU.64 R26, [R1+0x4cc8] ;  /* 0x004cc800011a7983 */ /* 0x001f280000300a00 */
[----:B------:R-:W4:Y:S04]  /*74140*/  LDL.LU.64 R24, [R1+0x4cc0] ;  /* 0x004cc00001187983 */ /* 0x000f280000300a00 */
[----:B------:R-:W4:Y:S02]  /*74150*/  LDL.LU.64 R28, [R1+0x4cb8] ;  /* 0x004cb800011c7983 */ /* 0x000f240000300a00 */
[----:B----4-:R-:W-:-:S15]  /*74160*/  HMMA.16816.F32 R24, R16, R28, R24 ;  /* 0x0000001c1018723c */ /* 0x010fde0000001818 */
[----:B------:R-:W-:-:S08]  /*74170*/  NOP ;  /* 0x0000000000007918 */ /* 0x000fd00000000000 */
[----:B------:R-:W-:Y:S04]  /*74180*/  STL.64 [R1+0x670], R24 ;  /* 0x0006701801007387 */ /* 0x000fe80000100a00 */
[----:B------:R0:W-:Y:S04]  /*74190*/  STL.64 [R1+0x678], R26 ;  /* 0x0006781a01007387 */ /* 0x0001e80000100a00 */
[----:B0-----:R-:W5:Y:S04]  /*741a0*/  LDL.LU.64 R26, [R1+0x4cb0] ;  /* 0x004cb000011a7983 */ /* 0x001f680000300a00 */
[----:B------:R-:W4:Y:S01]  /*741b0*/  LDL.LU.64 R24, [R1+0x4ca8] ;  /* 0x004ca80001187983 */ /* 0x000f220000300a00 */
        /* <DEDUP_REMOVED lines=14> */
[----:B------:R-:W5:Y:S04]  /*742a0*/  LDL.LU R27, [R1+0x1478] ;  /* 0x00147800011b7983 */ /* 0x000f680000300800 */
        /* <DEDUP_REMOVED lines=25> */
[----:B------:R-:W5:Y:S04]  /*74440*/  LDL.LU.64 R4, [R1+0x4c58] ;  /* 0x004c580001047983 */ /* 0x000f680000300a00 */
[----:B------:R-:W-:Y:S04]  /*74450*/  STL.64 [R1+0x4b68], R14 ;  /* 0x004b680e01007387 */ /* 0x000fe80000100a00 */
[----:B------:R-:W-:Y:S04]  /*74460*/  STL.64 [R1+0x4b60], R12 ;  /* 0x004b600c01007387 */ /* 0x000fe80000100a00 */
[----:B------:R0:W-:Y:S04]  /*74470*/  STL.64 [R1+0x610], R20 ;  /* 0x0006101401007387 */ /* 0x0001e80000100a00 */
[----:B------:R1:W-:Y:S04]  /*74480*/  STL.64 [R1+0x618], R22 ;  /* 0x0006181601007387 */ /* 0x0003e80000100a00 */
[----:B0-----:R-:W3:Y:S04]  /*74490*/  LDL.LU R20, [R1+0x480] ;  /* 0x0004800001147983 */ /* 0x001ee80000300800 */
[----:B------:R-:W3:Y:S04]  /*744a0*/  LDL.LU R21, [R1+0x484] ;  /* 0x0004840001157983 */ /* 0x000ee80000300800 */
[----:B-1----:R-:W4:Y:S04]  /*744b0*/  LDL.LU R22, [R1+0x488] ;  /* 0x0004880001167983 */ /* 0x002f280000300800 */
[----:B------:R-:W4:Y:S01]  /*744c0*/  LDL.LU R23, [R1+0x48c] ;  /* 0x00048c0001177983 */ /* 0x000f220000300800 */
[----:B-----5:R-:W-:-:S02]  /*744d0*/  IMAD R4, R4, 0x100, R26 ;  /* 0x0000010004047824 */ /* 0x020fc400078e021a */
[----:B------:R-:W-:Y:S01]  /*744e0*/  IMAD R5, R5, 0x100, R27 ;  /* 0x0000010005057824 */ /* 0x000fe200078e021b */
[----:B----4-:R0:W-:Y:S02]  /*744f0*/  STL.64 [R1+0x4b98], R22 ;  /* 0x004b981601007387 */ /* 0x0101e40000100a00 */
[----:B0-----:R-:W-:Y:S02]  /*74500*/  IMAD.MOV.U32 R22, RZ, RZ, R3 ;  /* 0x000000ffff167224 */ /* 0x001fe400078e0003 */
[----:B------:R-:W-:Y:S01]  /*74510*/  IMAD.MOV.U32 R23, RZ, RZ, R8 ;  /* 0x000000ffff177224 */ /* 0x000fe200078e0008 */
[----:B------:R-:W4:Y:S04]  /*74520*/  LDL.LU R3, [R1+0x4c50] ;  /* 0x004c500001037983 */ /* 0x000f280000300800 */
[----:B------:R-:W5:Y:S04]  /*74530*/  LDL.LU R8, [R1+0x4c4c] ;  /* 0x004c4c0001087983 */ /* 0x000f680000300800 */
[----:B---3--:R0:W-:Y:S04]  /*74540*/  STL.64 [R1+0x4b90], R20 ;  /* 0x004b901401007387 */ /* 0x0081e80000100a00 */
[----:B------:R-:W-:Y:S04]  /*74550*/  STL.64 [R1+0x4bb0], R22 ;  /* 0x004bb01601007387 */ /* 0x000fe80000100a00 */
[----:B------:R-:W3:Y:S04]  /*74560*/  LDL.LU R24, [R1+0x490] ;  /* 0x0004900001187983 */ /* 0x000ee80000300800 */
[----:B------:R-:W3:Y:S04]  /*74570*/  LDL.LU R25, [R1+0x494] ;  /* 0x0004940001197983 */ /* 0x000ee80000300800 */
[----:B------:R-:W2:Y:S04]  /*74580*/  LDL.LU R26, [R1+0x498] ;  /* 0x00049800011a7983 */ /* 0x000ea80000300800 */
[----:B------:R-:W2:Y:S01]  /*74590*/  LDL.LU R27, [R1+0x49c] ;  /* 0x00049c00011b7983 */ /* 0x000ea20000300800 */
[----:B0-----:R-:W-:-:S02]  /*745a0*/  IMAD.MOV.U32 R20, RZ, RZ, R9 ;  /* 0x000000ffff147224 */ /* 0x001fc400078e0009 */
[----:B------:R-:W-:Y:S01]  /*745b0*/  IMAD.MOV.U32 R21, RZ, RZ, R10 ;  /* 0x000000ffff157224 */ /* 0x000fe200078e000a */
[----:B------:R-:W5:Y:S04]  /*745c0*/  LDL.LU R9, [R1+0x4c48] ;  /* 0x004c480001097983 */ /* 0x000f680000300800 */
[----:B------:R-:W4:Y:S04]  /*745d0*/  LDL.LU R10, [R1+0x4c44] ;  /* 0x004c4400010a7983 */ /* 0x000f280000300800 */
[----:B------:R-:W-:Y:S04]  /*745e0*/  STL.64 [R1+0x4bc8], R20 ;  /* 0x004bc81401007387 */ /* 0x000fe80000100a00 */
[----:B--2---:R-:W-:Y:S04]  /*745f0*/  STL.64 [R1+0x4ba8], R26 ;  /* 0x004ba81a01007387 */ /* 0x004fe80000100a00 */
[----:B---3--:R0:W-:Y:S04]  /*74600*/  STL.64 [R1+0x4ba0], R24 ;  /* 0x004ba01801007387 */ /* 0x0081e80000100a00 */
[----:B0-----:R-:W2:Y:S04]  /*74610*/  LDL.LU R24, [R1+0x4b0] ;  /* 0x0004b00001187983 */ /* 0x001ea80000300800 */
[----:B------:R-:W2:Y:S04]  /*74620*/  LDL.LU R25, [R1+0x4b4] ;  /* 0x0004b40001197983 */ /* 0x000ea80000300800 */
[----:B------:R-:W3:Y:S04]  /*74630*/  LDL.LU R26, [R1+0x4b8] ;  /* 0x0004b800011a7983 */ /* 0x000ee80000300800 */
[----:B------:R-:W3:Y:S01]  /*74640*/  LDL.LU R27, [R1+0x4bc] ;  /* 0x0004bc00011b7983 */ /* 0x000ee20000300800 */
[----:B------:R-:W-:-:S03]  /*74650*/  IMAD.MOV.U32 R22, RZ, RZ, R11 ;  /* 0x000000ffff167224 */ /* 0x000fc600078e000b */
[----:B------:R-:W4:Y:S04]  /*74660*/  LDL.LU R11, [R1+0x4c40] ;  /* 0x004c4000010b7983 */ /* 0x000f280000300800 */
[----:B---3--:R-:W-:Y:S04]  /*74670*/  STL.64 [R1+0x4bc0], R26 ;  /* 0x004bc01a01007387 */ /* 0x008fe80000100a00 */
[----:B--2---:R0:W-:Y:S04]  /*74680*/  STL.64 [R1+0x4bb8], R24 ;  /* 0x004bb81801007387 */ /* 0x0041e80000100a00 */
[----:B0-----:R-:W2:Y:S04]  /*74690*/  LDL.LU R24, [R1+0x4c0] ;  /* 0x0004c00001187983 */ /* 0x001ea80000300800 */
[----:B------:R-:W2:Y:S04]  /*746a0*/  LDL.LU R25, [R1+0x4c4] ;  /* 0x0004c40001197983 */ /* 0x000ea80000300800 */
[----:B------:R-:W3:Y:S04]  /*746b0*/  LDL.LU R26, [R1+0x4c8] ;  /* 0x0004c800011a7983 */ /* 0x000ee80000300800 */
[----:B------:R-:W3:Y:S04]  /*746c0*/  LDL.LU R27, [R1+0x4cc] ;  /* 0x0004cc00011b7983 */ /* 0x000ee80000300800 */
[----:B------:R-:W5:Y:S01]  /*746d0*/  LDL.64 R20, [R1+0x18] ;  /* 0x0000180001147983 */ /* 0x000f620000100a00 */
[----:B------:R-:W-:-:S05]  /*746e0*/  IMAD.MOV.U32 R23, RZ, RZ, R7 ;  /* 0x000000ffff177224 */ /* 0x000fca00078e0007 */
[----:B------:R-:W-:Y:S04]  /*746f0*/  STL.64 [R1+0x4be8], R22 ;  /* 0x004be81601007387 */ /* 0x000fe80000100a00 */
[----:B-----5:R0:W-:Y:S04]  /*74700*/  STL.64 [R1+0x4be0], R20 ;  /* 0x004be01401007387 */ /* 0x0201e80000100a00 */
[----:B0-----:R-:W5:Y:S01]  /*74710*/  LDL.64 R20, [R1+0x20] ;  /* 0x0000200001147983 */ /* 0x001f620000100a00 */
[----:B------:R-:W-:Y:S02]  /*74720*/  IMAD.MOV.U32 R22, RZ, RZ, R6 ;  /* 0x000000ffff167224 */ /* 0x000fe400078e0006 */
[----:B------:R-:W-:-:S05]  /*74730*/  IMAD.MOV.U32 R23, RZ, RZ, R0 ;  /* 0x000000ffff177224 */ /* 0x000fca00078e0000 */
[----:B------:R-:W-:Y:S04]  /*74740*/  STL.64 [R1+0x4c18], R22 ;  /* 0x004c181601007387 */ /* 0x000fe80000100a00 */
[----:B-----5:R-:W-:Y:S04]  /*74750*/  STL.64 [R1+0x4c10], R20 ;  /* 0x004c101401007387 */ /* 0x020fe80000100a00 */
        /* <DEDUP_REMOVED lines=8> */
[----:B-----5:R-:W-:Y:S04]  /*747e0*/  STL.64 [R1+0x4c38], R6 ;  /* 0x004c380601007387 */ /* 0x020fe80000100a00 */
[----:B------:R0:W-:Y:S04]  /*747f0*/  STL.64 [R1+0x4c30], R4 ;  /* 0x004c300401007387 */ /* 0x0001e80000100a00 */
[----:B0-----:R-:W4:Y:S04]  /*74800*/  LDL.LU R4, [R1+0x570] ;  /* 0x0005700001047983 */ /* 0x001f280000300800 */
[----:B------:R-:W4:Y:S04]  /*74810*/  LDL.LU R5, [R1+0x574] ;  /* 0x0005740001057983 */ /* 0x000f280000300800 */
[----:B------:R-:W4:Y:S04]  /*74820*/  LDL.LU R6, [R1+0x578] ;  /* 0x0005780001067983 */ /* 0x000f280000300800 */
[----:B------:R-:W4:Y:S04]  /*74830*/  LDL.LU R7, [R1+0x57c] ;  /* 0x00057c0001077983 */ /* 0x000f280000300800 */
        /* <DEDUP_REMOVED lines=17> */
[C---:B----4-:R-:W-:Y:S06]  /*74950*/  HMMA.16816.F32 R4, R16.reuse, R10, R4 ;  /* 0x0000000a1004723c */ /* 0x050fec0000001804 */
[C---:B--2---:R-:W-:Y:S01]  /*74960*/  HMMA.16816.F32 R20, R16.reuse, R8, R20 ;  /* 0x000000081014723c */ /* 0x044fe20000001814 */
[----:B-----5:R-:W-:Y:S04]  /*74970*/  STL.64 [R1+0x4c08], R26 ;  /* 0x004c081a01007387 */ /* 0x020fe80000100a00 */
        /* <DEDUP_REMOVED lines=11> */
[----:B0-----:R-:W4:Y:S04]  /*74a30*/  LDL.LU.64 R6, [R1+0x4c38] ;  /* 0x004c380001067983 */ /* 0x001f280000300a00 */
[----:B------:R-:W5:Y:S04]  /*74a40*/  LDL.LU.64 R4, [R1+0x4c30] ;  /* 0x004c300001047983 */ /* 0x000f680000300a00 */
[----:B------:R0:W-:Y:S04]  /*74a50*/  STL [R1+0x4b3c], R10 ;  /* 0x004b3c0a01007387 */ /* 0x0001e80000100800 */
[----:B0-----:R-:W4:Y:S04]  /*74a60*/  LDL.LU R10, [R1+0x1480] ;  /* 0x00148000010a7983 */ /* 0x001f280000300800 */
[----:B------:R-:W-:Y:S04]  /*74a70*/  STL [R1+0x4b38], R11 ;  /* 0x004b380b01007387 */ /* 0x000fe80000100800 */
[----:B------:R-:W-:Y:S04]  /*74a80*/  STL.64 [R1+0x5f0], R20 ;  /* 0x0005f01401007387 */ /* 0x000fe80000100a00 */
[----:B------:R0:W-:Y:S04]  /*74a90*/  STL.64 [R1+0x5f8], R22 ;  /* 0x0005f81601007387 */ /* 0x0001e80000100a00 */
[----:B0-----:R-:W2:Y:S04]  /*74aa0*/  LDL.LU.64 R22, [R1+0x4c28] ;  /* 0x004c280001167983 */ /* 0x001ea80000300a00 */
[----:B------:R-:W2:Y:S04]  /*74ab0*/  LDL.LU.64 R20, [R1+0x4c20] ;  /* 0x004c200001147983 */ /* 0x000ea80000300a00 */
[----:B------:R0:W-:Y:S04]  /*74ac0*/  STL [R1+0x4b24], R8 ;  /* 0x004b240801007387 */ /* 0x0001e80000100800 */
[----:B------:R1:W-:Y:S04]  /*74ad0*/  STL [R1+0x4b20], R9 ;  /* 0x004b200901007387 */ /* 0x0003e80000100800 */
[----:B0-----:R-:W3:Y:S04]  /*74ae0*/  LDL.LU R8, [R1+0x500] ;  /* 0x0005000001087983 */ /* 0x001ee80000300800 */
[----:B-1----:R-:W3:Y:S01]  /*74af0*/  LDL.LU R9, [R1+0x504] ;  /* 0x0005040001097983 */ /* 0x002ee20000300800 */
[----:B--2---:R-:W-:Y:S01]  /*74b00*/  HMMA.16816.F32 R20, R16, R2, R20 ;  /* 0x000000021014723c */ /* 0x004fe20000001814 */
[----:B----4-:R-:W-:-:S02]  /*74b10*/  IMAD R6, R6, 0x100, R10 ;  /* 0x0000010006067824 */ /* 0x010fc400078e020a */
[----:B------:R-:W3:Y:S04]  /*74b20*/  LDL.LU R10, [R1+0x508] ;  /* 0x00050800010a7983 */ /* 0x000ee80000300800 */
[----:B------:R-:W3:-:S15]  /*74b30*/  LDL.LU R11, [R1+0x50c] ;  /* 0x00050c00010b7983 */ /* 0x000ede0000300800 */
[----:B------:R-:W-:-:S01]  /*74b40*/  NOP ;  /* 0x0000000000007918 */ /* 0x000fc20000000000 */
[----:B------:R-:W-:Y:S04]  /*74b50*/  STL.64 [R1+0x5e0], R20 ;  /* 0x0005e01401007387 */ /* 0x000fe80000100a00 */
[----:B------:R0:W-:Y:S04]  /*74b60*/  STL.64 [R1+0x5e8], R22 ;  /* 0x0005e81601007387 */ /* 0x0001e80000100a00 */
[----:B0-----:R-:W2:Y:S04]  /*74b70*/  LDL.LU.64 R22, [R1+0x4c18] ;  /* 0x004c180001167983 */ /* 0x001ea80000300a00 */
[----:B------:R-:W4:Y:S01]  /*74b80*/  LDL.LU.64 R20, [R1+0x4c10] ;  /* 0x004c100001147983 */ /* 0x000f220000300a00 */
[----:B------:R-:W-:Y:S01]  /*74b90*/  IMAD R7, R0, 0x100, R7 ;  /* 0x0000010000077824 */ /* 0x000fe200078e0207 */
[----:B-----5:R-:W-:-:S02]  /*74ba0*/  F2FP.F16.E5M2.UNPACK_B R4, R4 ;  /* 0x00000004ff04723e */ /* 0x020fc400020004ff */
[----:B------:R-:W-:Y:S02]  /*74bb0*/  F2FP.F16.E5M2.UNPACK_B R5, R5 ;  /* 0x00000005ff05723e */ /* 0x000fe400020004ff */
[----:B------:R-:W-:Y:S01]  /*74bc0*/  F2FP.F16.E5M2.UNPACK_B R6, R6 ;  /* 0x00000006ff06723e */ /* 0x000fe200020004ff */
[----:B----4-:R-:W-:Y:S01]  /*74bd0*/  HMMA.16816.F32 R16, R16, R20, R24 ;  /* 0x000000141010723c */ /* 0x010fe20000001818 */
[----:B------:R-:W2:Y:S04]  /*74be0*/  LDL.LU.64 R26, [R1+0x4c08] ;  /* 0x004c0800011a7983 */ /* 0x000ea80000300a00 */
[----:B------:R-:W2:Y:S01]  /*74bf0*/  LDL.LU.64 R24, [R1+0x4c00] ;  /* 0x004c000001187983 */ /* 0x000ea20000300a00 */
        /* <DEDUP_REMOVED lines=8> */
[----:B------:R-:W4:Y:S01]  /*74c80*/  LDL.LU R19, [R1+0x47c] ;  /* 0x00047c0001137983 */ /* 0x000f220000300800 */
[----:B--2---:R-:W-:Y:S03]  /*74c90*/  HMMA.16816.F32 R20, R4, R22, R24 ;  /* 0x000000160414723c */ /* 0x004fe60000001818 */
[----:B------:R-:W2:Y:S04]  /*74ca0*/  LDL.LU.64 R26, [R1+0x4bf8] ;  /* 0x004bf800011a7983 */ /* 0x000ea80000300a00 */
[----:B------:R-:W2:-:S15]  /*74cb0*/  LDL.LU.64 R24, [R1+0x4bf0] ;  /* 0x004bf00001187983 */ /* 0x000e9e0000300a00 */
[----:B------:R-:W-:-:S01]  /*74cc0*/  NOP ;  /* 0x0000000000007918 */ /* 0x000fc20000000000 */
[----:B------:R-:W-:Y:S04]  /*74cd0*/  STL.64 [R1+0x5c0], R20 ;  /* 0x0005c01401007387 */ /* 0x000fe80000100a00 */
[----:B------:R0:W-:Y:S04]  /*74ce0*/  STL.64 [R1+0x5c8], R22 ;  /* 0x0005c81601007387 */ /* 0x0001e80000100a00 */
[----:B0-----:R-:W2:Y:S04]  /*74cf0*/  LDL.LU.64 R22, [R1+0x4be8] ;  /* 0x004be80001167983 */ /* 0x001ea80000300a00 */
[----:B------:R-:W3:Y:S02]  /*74d00*/  LDL.LU.64 R20, [R1+0x4be0] ;  /* 0x004be00001147983 */ /* 0x000ee40000300a00 */
[----:B---3--:R-:W-:-:S15]  /*74d10*/  HMMA.16816.F32 R8, R4, R20, R8 ;  /* 0x000000140408723c */ /* 0x008fde0000001808 */
[----:B------:R-:W-:-:S08]  /*74d20*/  NOP ;  /* 0x0000000000007918 */ /* 0x000fd00000000000 */
[----:B------:R0:W-:Y:S02]  /*74d30*/  STL.64 [R1+0x5b0], R8 ;  /* 0x0005b00801007387 */ /* 0x0001e40000100a00 */
[----:B0-----:R-:W-:Y:S02]  /*74d40*/  IMAD.MOV.U32 R9, RZ, RZ, R20 ;  /* 0x000000ffff097224 */ /* 0x001fe400078e0014 */
[----:B------:R-:W-:Y:S02]  /*74d50*/  IMAD.MOV.U32 R8, RZ, RZ, R21 ;  /* 0x000000ffff087224 */ /* 0x000fe400078e0015 */
[----:B--2---:R-:W-:Y:S01]  /*74d60*/  HMMA.16816.F32 R20, R4, R22, R24 ;  /* 0x000000160414723c */ /* 0x004fe20000001818 */
[----:B------:R-:W-:Y:S04]  /*74d70*/  STL.64 [R1+0x5b8], R10 ;  /* 0x0005b80a01007387 */ /* 0x000fe80000100a00 */
[----:B------:R-:W2:Y:S04]  /*74d80*/  LDL.LU.64 R26, [R1+0x4bd8] ;  /* 0x004bd800011a7983 */ /* 0x000ea80000300a00 */
[----:B------:R-:W2:-:S14]  /*74d90*/  LDL.LU.64 R24, [R1+0x4bd0] ;  /* 0x004bd00001187983 */ /* 0x000e9c0000300a00 */
        /* <DEDUP_REMOVED lines=23> */
[----:B------:R-:W4:Y:S01]  /*74f10*/  LDL.LU.64 R24, [R1+0x4b80] ;  /* 0x004b800001187983 */ /* 0x000f220000300a00 */
[C---:B---3--:R-:W-:Y:S06]  /*74f20*/  HMMA.16816.F32 R20, R4.reuse, R26, R20 ;  /* 0x0000001a0414723c */ /* 0x048fec0000001814 */
[----:B----4-:R-:W-:-:S15]  /*74f30*/  HMMA.16816.F32 R16, R4, R24, R16 ;  /* 0x000000180410723c */ /* 0x010fde0000001810 */
[----:B------:R-:W-:-:S02]  /*74f40*/  NOP ;  /* 0x0000000000007918 */ /* 0x000fc40000000000 */
[----:B------:R-:W-:Y:S04]  /*74f50*/  STL.64 [R1+0x560], R20 ;  /* 0x0005601401007387 */ /* 0x000fe80000100a00 */
[----:B------:R0:W-:Y:S04]  /*74f60*/  STL.64 [R1+0x568], R22 ;  /* 0x0005681601007387 */ /* 0x0001e80000100a00 */
[----:B0-----:R-:W2:Y:S04]  /*74f70*/  LDL.LU.64 R22, [R1+0x4b78] ;  /* 0x004b780001167983 */ /* 0x001ea80000300a00 */
[----:B------:R-:W3:Y:S04]  /*74f80*/  LDL.LU.64 R20, [R1+0x4b70] ;  /* 0x004b700001147983 */ /* 0x000ee80000300a00 */
[----:B------:R-:W-:Y:S04]  /*74f90*/  STL.64 [R1+0x4ab8], R26 ;  /* 0x004ab81a01007387 */ /* 0x000fe80000100a00 */
[----:B------:R-:W-:Y:S04]  /*74fa0*/  STL.64 [R1+0x550], R16 ;  /* 0x0005501001007387 */ /* 0x000fe80000100a00 */
[----:B------:R-:W-:Y:S04]  /*74fb0*/  STL.64 [R1+0x558], R18 ;  /* 0x0005581201007387 */ /* 0x000fe80000100a00 */
[----:B------:R0:W-:Y:S04]  /*74fc0*/  STL.64 [R1+0x4ab0], R24 ;  /* 0x004ab01801007387 */ /* 0x0001e80000100a00 */
[----:B0-----:R-:W4:Y:S01]  /*74fd0*/  LDL.64 R24, [R1+0x28] ;  /* 0x0000280001187983 */ /* 0x001f220000100a00 */
[----:B------:R-:W-:-:S02]  /*74fe0*/  IMAD.MOV.U32 R26, RZ, RZ, R9 ;  /* 0x000000ffff1a7224 */ /* 0x000fc400078e0009 */
[----:B------:R-:W-:-:S05]  /*74ff0*/  IMAD.MOV.U32 R27, RZ, RZ, R8 ;  /* 0x000000ffff1b7224 */ /* 0x000fca00078e0008 */
[----:B------:R-:W-:Y:S01]  /*75000*/  STL.64 [R1+0x4af8], R26 ;  /* 0x004af81a01007387 */ /* 0x000fe20000100a00 */
[----:B--2---:R-:W-:Y:S03]  /*75010*/  HMMA.16816.F32 R8, R4, R22, R12 ;  /* 0x000000160408723c */ /* 0x004fe6000000180c */
[----:B----4-:R0:W-:Y:S04]  /*75020*/  STL.64 [R1+0x4af0], R24 ;  /* 0x004af01801007387 */ /* 0x0101e80000100a00 */
[----:B0-----:R-:W2:-:S15]  /*75030*/  LDL.LU R24, [R1+0x3d0] ;  /* 0x0003d00001187983 */ /* 0x001e9e0000300800 */
[----:B------:R-:W-:-:S01]  /*75040*/  NOP ;  /* 0x0000000000007918 */ /* 0x000fc20000000000 */
[----:B------:R-:W-:Y:S04]  /*75050*/  STL.64 [R1+0x540], R8 ;  /* 0x0005400801007387 */ /* 0x000fe80000100a00 */
[----:B------:R0:W-:Y:S04]  /*75060*/  STL.64 [R1+0x548], R10 ;  /* 0x0005480a01007387 */ /* 0x0001e80000100a00 */
[----:B------:R-:W2:Y:S04]  /*75070*/  LDL.LU R25, [R1+0x3d4] ;  /* 0x0003d40001197983 */ /* 0x000ea80000300800 */
[----:B------:R-:W4:Y:S04]  /*75080*/  LDL.LU R26, [R1+0x3d8] ;  /* 0x0003d800011a7983 */ /* 0x000f280000300800 */
[----:B------:R-:W4:Y:S04]  /*75090*/  LDL.LU R27, [R1+0x3dc] ;  /* 0x0003dc00011b7983 */ /* 0x000f280000300800 */
[----:B------:R-:W3:Y:S04]  /*750a0*/  LDL.LU R12, [R1+0x440] ;  /* 0x00044000010c7983 */ /* 0x000ee80000300800 */
[----:B------:R-:W3:Y:S04]  /*750b0*/  LDL.LU R13, [R1+0x444] ;  /* 0x00044400010d7983 */ /* 0x000ee80000300800 */
[----:B------:R-:W3:Y:S04]  /*750c0*/  LDL.LU R14, [R1+0x448] ;  /* 0x00044800010e7983 */ /* 0x000ee80000300800 */
[----:B------:R-:W3:Y:S04]  /*750d0*/  LDL.LU R15, [R1+0x44c] ;  /* 0x00044c00010f7983 */ /* 0x000ee80000300800 */
[----:B0-----:R-:W5:Y:S04]  /*750e0*/  LDL.LU R10, [R1+0x2c80] ;  /* 0x002c8000010a7983 */ /* 0x001f680000300800 */
[----:B------:R-:W3:Y:S04]  /*750f0*/  LDL.LU R16, [R1+0x2c7c] ;  /* 0x002c7c0001107983 */ /* 0x000ee80000300800 */
[----:B------:R-:W5:Y:S04]  /*75100*/  LDL.LU R11, [R1+0x2c88] ;  /* 0x002c8800010b7983 */ /* 0x000f680000300800 */
[----:B------:R-:W3:Y:S04]  /*75110*/  LDL.LU R17, [R1+0x2c84] ;  /* 0x002c840001117983 */ /* 0x000ee80000300800 */
[----:B------:R-:W2:Y:S04]  /*75120*/  LDL.LU R8, [R1+0x2c90] ;  /* 0x002c900001087983 */ /* 0x000ea80000300800 */
[----:B------:R-:W3:Y:S04]  /*75130*/  LDL.LU R18, [R1+0x2c8c] ;  /* 0x002c8c0001127983 */ /* 0x000ee80000300800 */
[----:B------:R-:W2:Y:S04]  /*75140*/  LDL.LU R9, [R1+0x2c98] ;  /* 0x002c980001097983 */ /* 0x000ea80000300800 */
        /* <DEDUP_REMOVED lines=13> */
[----:B----4-:R-:W-:Y:S04]  /*75220*/  STL.64 [R1+0x4b08], R26 ;  /* 0x004b081a01007387 */ /* 0x010fe80000100a00 */
[----:B------:R0:W-:Y:S04]  /*75230*/  STL.64 [R1+0x4b00], R24 ;  /* 0x004b001801007387 */ /* 0x0001e80000100a00 */
[----:B0-----:R-:W4:Y:S04]  /*75240*/  LDL.LU R24, [R1+0x3f0] ;  /* 0x0003f00001187983 */ /* 0x001f280000300800 */
[----:B------:R-:W4:Y:S04]  /*75250*/  LDL.LU R25, [R1+0x3f4] ;  /* 0x0003f40001197983 */ /* 0x000f280000300800 */
[----:B------:R-:W2:Y:S04]  /*75260*/  LDL.LU R26, [R1+0x3f8] ;  /* 0x0003f800011a7983 */ /* 0x000ea80000300800 */
[----:B------:R-:W2:Y:S01]  /*75270*/  LDL.LU R27, [R1+0x3fc] ;  /* 0x0003fc00011b7983 */ /* 0x000ea20000300800 */
[C---:B---3--:R-:W-:Y:S03]  /*75280*/  HMMA.16816.F32 R12, R4.reuse, R20, R12 ;  /* 0x00000014040c723c */ /* 0x048fe6000000180c */
[----:B--2---:R-:W-:Y:S04]  /*75290*/  STL.64 [R1+0x4b18], R26 ;  /* 0x004b181a01007387 */ /* 0x004fe80000100a00 */
[----:B----4-:R0:W-:Y:S04]  /*752a0*/  STL.64 [R1+0x4b10], R24 ;  /* 0x004b101801007387 */ /* 0x0101e80000100a00 */
        /* <DEDUP_REMOVED lines=40> */
[----:B------:R-:W2:Y:S04]  /*75530*/  LDL.LU R10, [R1+0x4b3c] ;  /* 0x004b3c00010a7983 */ /* 0x000ea80000300800 */
[----:B------:R-:W2:Y:S01]  /*75540*/  LDL.LU R11, [R1+0x4b38] ;  /* 0x004b3800010b7983 */ /* 0x000ea20000300800 */
[----:B----4-:R-:W-:Y:S02]  /*75550*/  IMAD R18, R18, 0x100, R8 ;  /* 0x0000010012127824 */ /* 0x010fe400078e0208 */
[----:B-----5:R-:W-:Y:S01]  /*75560*/  IMAD R19, R19, 0x100, R9 ;  /* 0x0000010013137824 */ /* 0x020fe200078e0209 */
        /* <DEDUP_REMOVED lines=14> */
[----:B------:R0:W-:Y:S04]  /*75650*/  STL.64 [R1+0x4a58], R10 ;  /* 0x004a580a01007387 */ /* 0x0001e80000100a00 */
[----:B0-----:R-:W3:Y:S04]  /*75660*/  LDL R10, [R1+0x20] ;  /* 0x00002000010a7983 */ /* 0x001ee80000100800 */
[----:B------:R-:W-:Y:S01]  /*75670*/  STL.64 [R1+0x4a50], R8 ;  /* 0x004a500801007387 */ /* 0x000fe20000100a00 */
[----:B--2---:R-:W-:-:S15]  /*75680*/  HMMA.16816.F32 R24, R4, R2, R24 ;  /* 0x000000020418723c */ /* 0x004fde0000001818 */
[----:B------:R-:W-:-:S08]  /*75690*/  NOP ;  /* 0x0000000000007918 */ /* 0x000fd00000000000 */
[----:B------:R-:W-:Y:S04]  /*756a0*/  STL.64 [R1+0x4e0], R24 ;  /* 0x0004e01801007387 */ /* 0x000fe80000100a00 */
[----:B------:R0:W-:Y:S04]  /*756b0*/  STL.64 [R1+0x4e8], R26 ;  /* 0x0004e81a01007387 */ /* 0x0001e80000100a00 */
[----:B0-----:R-:W3:Y:S04]  /*756c0*/  LDL.LU.64 R26, [R1+0x4b08] ;  /* 0x004b0800011a7983 */ /* 0x001ee80000300a00 */
[----:B------:R-:W3:Y:S01]  /*756d0*/  LDL.LU.64 R24, [R1+0x4b00] ;  /* 0x004b000001187983 */ /* 0x000ee20000300a00 */
[----:B------:R-:W-:Y:S01]  /*756e0*/  IMAD.MOV.U32 R11, RZ, RZ, R0 ;  /* 0x000000ffff0b7224 */ /* 0x000fe200078e0000 */
[----:B------:R-:W-:-:S02]  /*756f0*/  F2FP.F16.E5M2.UNPACK_B R16, R16 ;  /* 0x00000010ff10723e */ /* 0x000fc400020004ff */
[----:B------:R-:W-:Y:S02]  /*75700*/  F2FP.F16.E5M2.UNPACK_B R17, R17 ;  /* 0x00000011ff11723e */ /* 0x000fe400020004ff */
[----:B------:R-:W-:Y:S02]  /*75710*/  F2FP.F16.E5M2.UNPACK_B R18, R18 ;  /* 0x00000012ff12723e */ /* 0x000fe400020004ff */
[----:B------:R-:W-:Y:S01]  /*75720*/  F2FP.F16.E5M2.UNPACK_B R19, R19 ;  /* 0x00000013ff13723e */ /* 0x000fe200020004ff */
[----:B---3--:R-:W-:Y:S01]  /*75730*/  HMMA.16816.F32 R8, R4, R10, R24 ;  /* 0x0000000a0408723c */ /* 0x008fe20000001818 */
[----:B------:R-:W2:Y:S04]  /*75740*/  LDL.LU.64 R26, [R1+0x4af8] ;  /* 0x004af800011a7983 */ /* 0x000ea80000300a00 */
[----:B------:R-:W3:-:S15]  /*75750*/  LDL.LU.64 R24, [R1+0x4af0] ;  /* 0x004af00001187983 */ /* 0x000ede0000300a00 */
[----:B------:R-:W-:-:S03]  /*75760*/  NOP ;  /* 0x0000000000007918 */ /* 0x000fc60000000000 */
[----:B------:R0:W-:Y:S04]  /*75770*/  STL.64 [R1+0x4d0], R8 ;  /* 0x0004d00801007387 */ /* 0x0001e80000100a00 */
[----:B------:R-:W-:Y:S01]  /*75780*/  STL.64 [R1+0x4d8], R10 ;  /* 0x0004d80a01007387 */ /* 0x000fe20000100a00 */
[----:B---3--:R-:W-:Y:S06]  /*75790*/  HMMA.16816.F32 R4, R16, R24, R12 ;  /* 0x000000181004723c */ /* 0x008fec000000180c */
[----:B------:R-:W-:-:S05]  /*757a0*/  IMAD.MOV.U32 R0, RZ, RZ, R25 ;  /* 0x000000ffff007224 */ /* 0x000fca00078e0019 */
[----:B------:R-:W-:-:S12]  /*757b0*/  STL [R1+0x4a38], R0 ;  /* 0x004a380001007387 */ /* 0x000fd80000100800 */
[----:B------:R-:W-:Y:S04]  /*757c0*/  STL.64 [R1+0x4c0], R4 ;  /* 0x0004c00401007387 */ /* 0x000fe80000100a00 */
[----:B------:R2:W-:Y:S04]  /*757d0*/  STL.64 [R1+0x4c8], R6 ;  /* 0x0004c80601007387 */ /* 0x0005e80000100a00 */
[----:B0-----:R-:W3:Y:S01]  /*757e0*/  LDL.LU R8, [R1+0x390] ;  /* 0x0003900001087983 */ /* 0x001ee20000300800 */
[----:B--2---:R-:W-:-:S15]  /*757f0*/  HMMA.16816.F32 R4, R16, R26, R20 ;  /* 0x0000001a1004723c */ /* 0x004fde0000001814 */
[----:B------:R-:W-:-:S08]  /*75800*/  NOP ;  /* 0x0000000000007918 */ /* 0x000fd00000000000 */
[----:B------:R-:W-:Y:S04]  /*75810*/  STL.64 [R1+0x4b0], R4 ;  /* 0x0004b00401007387 */ /* 0x000fe80000100a00 */
[----:B------:R-:W-:Y:S04]  /*75820*/  STL.64 [R1+0x4b8], R6 ;  /* 0x0004b80601007387 */ /* 0x000fe80000100a00 */
[----:B------:R-:W3:Y:S04]  /*75830*/  LDL.LU R9, [R1+0x394] ;  /* 0x0003940001097983 */ /* 0x000ee80000300800 */
[----:B------:R-:W3:Y:S04]  /*75840*/  LDL.LU R10, [R1+0x398] ;  /* 0x00039800010a7983 */ /* 0x000ee80000300800 */
[----:B------:R-:W3:Y:S04]  /*75850*/  LDL.LU R11, [R1+0x39c] ;  /* 0x00039c00010b7983 */ /* 0x000ee80000300800 */
[----:B------:R-:W3:Y:S04]  /*75860*/  LDL.64 R14, [R1+0x10] ;  /* 0x00001000010e7983 */ /* 0x000ee80000100a00 */
        /* <DEDUP_REMOVED lines=16> */
[----:B---3--:R-:W-:Y:S03]  /*75970*/  HMMA.16816.F32 R8, R16, R14, R8 ;  /* 0x0000000e1008723c */ /* 0x008fe60000001808 */
[----:B----4-:R0:W-:Y:S04]  /*75980*/  STL.64 [R1+0x4ad8], R22 ;  /* 0x004ad81601007387 */ /* 0x0101e80000100a00 */
[----:B0-----:R-:W3:Y:S04]  /*75990*/  LDL R22, [R1+0x8] ;  /* 0x0000080001167983 */ /* 0x001ee80000100800 */
[----:B------:R-:W3:Y:S04]  /*759a0*/  LDL R23, [R1+0xc] ;  /* 0x00000c0001177983 */ /* 0x000ee80000100800 */
[----:B--2---:R-:W-:Y:S04]  /*759b0*/  STL.64 [R1+0x4ad0], R20 ;  /* 0x004ad01401007387 */ /* 0x004fe80000100a00 */
[----:B------:R-:W2:Y:S04]  /*759c0*/  LDL.64 R4, [R1] ;  /* 0x0000000001047983 */ /* 0x000ea80000100a00 */
[----:B------:R-:W4:Y:S04]  /*759d0*/  LDL.LU R24, [R1+0x360] ;  /* 0x0003600001187983 */ /* 0x000f280000300800 */
[----:B------:R-:W4:Y:S04]  /*759e0*/  LDL.LU R25, [R1+0x364] ;  /* 0x0003640001197983 */ /* 0x000f280000300800 */
[----:B------:R-:W5:Y:S04]  /*759f0*/  LDL.LU R26, [R1+0x368] ;  /* 0x00036800011a7983 */ /* 0x000f680000300800 */
[----:B------:R-:W5:Y:S01]  /*75a00*/  LDL.LU R27, [R1+0x36c] ;  /* 0x00036c00011b7983 */ /* 0x000f620000300800 */
[----:B------:R-:W-:-:S03]  /*75a10*/  IMAD.MOV.U32 R0, RZ, RZ, R15 ;  /* 0x000000ffff007224 */ /* 0x000fc600078e000f */
[----:B-----5:R-:W-:Y:S04]  /*75a20*/  STL.64 [R1+0x4ae8], R26 ;  /* 0x004ae81a01007387 */ /* 0x020fe80000100a00 */
[----:B----4-:R0:W-:Y:S04]  /*75a30*/  STL.64 [R1+0x4ae0], R24 ;  /* 0x004ae01801007387 */ /* 0x0101e80000100a00 */
[----:B0-----:R-:W3:Y:S04]  /*75a40*/  LDL.LU R24, [R1+0x380] ;  /* 0x0003800001187983 */ /* 0x001ee80000300800 */
[----:B------:R-:W3:Y:S04]  /*75a50*/  LDL.LU R25, [R1+0x384] ;  /* 0x0003840001197983 */ /* 0x000ee80000300800 */
[----:B------:R-:W3:Y:S04]  /*75a60*/  LDL.LU R26, [R1+0x388] ;  /* 0x00038800011a7983 */ /* 0x000ee80000300800 */
[----:B------:R-:W3:Y:S04]  /*75a70*/  LDL.LU R27, [R1+0x38c] ;  /* 0x00038c00011b7983 */ /* 0x000ee80000300800 */
[----:B------:R-:W4:Y:S04]  /*75a80*/  LDL.LU R6, [R1+0x2cac] ;  /* 0x002cac0001067983 */ /* 0x000f280000300800 */
[----:B------:R-:W5:Y:S04]  /*75a90*/  LDL.LU R7, [R1+0x2cb4] ;  /* 0x002cb40001077983 */ /* 0x000f680000300800 */
[----:B------:R-:W2:Y:S04]  /*75aa0*/  LDL.LU R12, [R1+0x2d0] ;  /* 0x0002d000010c7983 */ /* 0x000ea80000300800 */
        /* <DEDUP_REMOVED lines=13> */
[----:B------:R-:W4:Y:S04]  /*75b80*/  LDL.LU R10, [R1+0x288] ;  /* 0x00028800010a7983 */ /* 0x000f280000300800 */
[----:B------:R-:W4:Y:S01]  /*75b90*/  LDL.LU R11, [R1+0x28c] ;  /* 0x00028c00010b7983 */ /* 0x000f220000300800 */
[C---:B------:R-:W-:Y:S03]  /*75ba0*/  HMMA.16816.F32 R20, R16.reuse, R22, R24 ;  /* 0x000000161014723c */ /* 0x040fe60000001818 */
[----:B----4-:R-:W-:Y:S04]  /*75bb0*/  STL.64 [R1+0x4a68], R10 ;  /* 0x004a680a01007387 */ /* 0x010fe80000100a00 */
[----:B---3--:R0:W-:Y:S04]  /*75bc0*/  STL.64 [R1+0x4a60], R8 ;  /* 0x004a600801007387 */ /* 0x0081e80000100a00 */
[----:B0-----:R-:W3:Y:S04]  /*75bd0*/  LDL.LU R8, [R1+0x2c0] ;  /* 0x0002c00001087983 */ /* 0x001ee80000300800 */
[----:B------:R-:W3:Y:S04]  /*75be0*/  LDL.LU R9, [R1+0x2c4] ;  /* 0x0002c40001097983 */ /* 0x000ee80000300800 */
[----:B------:R-:W3:Y:S04]  /*75bf0*/  LDL.LU R10, [R1+0x2c8] ;  /* 0x0002c800010a7983 */ /* 0x000ee80000300800 */
[----:B------:R-:W3:Y:S04]  /*75c00*/  LDL.LU R11, [R1+0x2cc] ;  /* 0x0002cc00010b7983 */ /* 0x000ee80000300800 */
[----:B------:R-:W-:Y:S04]  /*75c10*/  STL [R1+0x4a3c], R0 ;  /* 0x004a3c0001007387 */ /* 0x000fe80000100800 */
[----:B------:R-:W4:Y:S04]  /*75c20*/  LDL.LU.64 R26, [R1+0x4ae8] ;  /* 0x004ae800011a7983 */ /* 0x000f280000300a00 */
[----:B------:R-:W4:Y:S04]  /*75c30*/  LDL.LU.64 R24, [R1+0x4ae0] ;  /* 0x004ae00001187983 */ /* 0x000f280000300a00 */
[----:B------:R-:W-:Y:S04]  /*75c40*/  STL.64 [R1+0x490], R20 ;  /* 0x0004901401007387 */ /* 0x000fe80000100a00 */
[----:B------:R0:W-:Y:S04]  /*75c50*/  STL.64 [R1+0x498], R22 ;  /* 0x0004981601007387 */ /* 0x0001e80000100a00 */
[----:B0-----:R-:W5:Y:S04]  /*75c60*/  LDL.LU.64 R22, [R1+0x4ad8] ;  /* 0x004ad80001167983 */ /* 0x001f680000300a00 */
[----:B------:R-:W5:Y:S01]  /*75c70*/  LDL.LU.64 R20, [R1+0x4ad0] ;  /* 0x004ad00001147983 */ /* 0x000f620000300a00 */
[----:B------:R-:W-:Y:S01]  /*75c80*/  IMAD.MOV.U32 R0, RZ, RZ, R5 ;  /* 0x000000ffff007224 */ /* 0x000fe200078e0005 */
[C---:B----4-:R-:W-:Y:S06]  /*75c90*/  HMMA.16816.F32 R24, R16.reuse, R28, R24 ;  /* 0x0000001c1018723c */ /* 0x050fec0000001818 */
[----:B-----5:R-:W-:-:S15]  /*75ca0*/  HMMA.16816.F32 R20, R16, R4, R20 ;  /* 0x000000041014723c */ /* 0x020fde0000001814 */
[----:B------:R-:W-:-:S08]  /*75cb0*/  NOP ;  /* 0x0000000000007918 */ /* 0x000fd00000000000 */
[----:B------:R-:W-:Y:S04]  /*75cc0*/  STL.64 [R1+0x480], R20 ;  /* 0x0004801401007387 */ /* 0x000fe80000100a00 */
[----:B------:R0:W-:Y:S04]  /*75cd0*/  STL.64 [R1+0x488], R22 ;  /* 0x0004881601007387 */ /* 0x0001e80000100a00 */
[----:B0-----:R-:W4:Y:S04]  /*75ce0*/  LDL.LU.64 R22, [R1+0x4ac8] ;  /* 0x004ac80001167983 */ /* 0x001f280000300a00 */
[----:B------:R-:W4:Y:S04]  /*75cf0*/  LDL.LU.64 R20, [R1+0x4ac0] ;  /* 0x004ac00001147983 */ /* 0x000f280000300a00 */
        /* <DEDUP_REMOVED lines=22> */
[----:B------:R-:W5:Y:S04]  /*75e60*/  LDL.LU R26, [R1+0x258] ;  /* 0x00025800011a7983 */ /* 0x000f680000300800 */
[----:B------:R-:W5:Y:S01]  /*75e70*/  LDL.LU R27, [R1+0x25c] ;  /* 0x00025c00011b7983 */ /* 0x000f620000300800 */
[C---:B--2---:R-:W-:Y:S03]  /*75e80*/  HMMA.16816.F32 R12, R16.reuse, R22, R12 ;  /* 0x00000016100c723c */ /* 0x044fe6000000180c */
[----:B-----5:R-:W-:Y:S04]  /*75e90*/  STL.64 [R1+0x4a48], R26 ;  /* 0x004a481a01007387 */ /* 0x020fe80000100a00 */
[----:B---3--:R0:W-:Y:S04]  /*75ea0*/  STL.64 [R1+0x4a40], R24 ;  /* 0x004a401801007387 */ /* 0x0081e80000100a00 */
        /* <DEDUP_REMOVED lines=32> */
[----:B------:R0:W-:Y:S04]  /*760b0*/  STL.64 [R1+0x4960], R14 ;  /* 0x0049600e01007387 */ /* 0x0001e80000100a00 */
[----:B0-----:R-:W3:Y:S04]  /*760c0*/  LDL.LU R14, [R1+0x2cb0] ;  /* 0x002cb000010e7983 */ /* 0x001ee80000300800 */
[----:B------:R-:W4:Y:S04]  /*760d0*/  LDL.LU R15, [R1+0x2cb8] ;  /* 0x002cb800010f7983 */ /* 0x000f280000300800 */
[----:B------:R0:W-:Y:S04]  /*760e0*/  STL.64 [R1+0x4958], R12 ;  /* 0x0049580c01007387 */ /* 0x0001e80000100a00 */
[----:B0-----:R-:W5:Y:S04]  /*760f0*/  LDL.LU R12, [R1+0x2ca0] ;  /* 0x002ca000010c7983 */ /* 0x001f680000300800 */
[----:B------:R-:W3:Y:S01]  /*76100*/  LDL.LU R13, [R1+0x2ca8] ;  /* 0x002ca800010d7983 */ /* 0x000ee20000300800 */
[----:B--2---:R-:W-:-:S15]  /*76110*/  HMMA.16816.F32 R24, R16, R10, R24 ;  /* 0x0000000a1018723c */ /* 0x004fde0000001818 */
[----:B------:R-:W-:-:S08]  /*76120*/  NOP ;  /* 0x0000000000007918 */ /* 0x000fd00000000000 */
[----:B------:R-:W-:Y:S04]  /*76130*/  STL.64 [R1+0x400], R24 ;  /* 0x0004001801007387 */ /* 0x000fe80000100a00 */
[----:B------:R0:W-:Y:S04]  /*76140*/  STL.64 [R1+0x408], R26 ;  /* 0x0004081a01007387 */ /* 0x0001e80000100a00 */
[----:B0-----:R-:W2:Y:S04]  /*76150*/  LDL.LU.64 R26, [R1+0x4a48] ;  /* 0x004a4800011a7983 */ /* 0x001ea80000300a00 */
[----:B------:R-:W2:Y:S01]  /*76160*/  LDL.LU.64 R24, [R1+0x4a40] ;  /* 0x004a400001187983 */ /* 0x000ea20000300a00 */
[----:B-----5:R-:W-:-:S02]  /*76170*/  IMAD R4, R4, 0x100, R12 ;  /* 0x0000010004047824 */ /* 0x020fc400078e020c */
[----:B---3--:R-:W-:Y:S02]  /*76180*/  IMAD R5, R5, 0x100, R13 ;  /* 0x0000010005057824 */ /* 0x008fe400078e020d */
[----:B------:R-:W-:Y:S02]  /*76190*/  IMAD R6, R6, 0x100, R14 ;  /* 0x0000010006067824 */ /* 0x000fe400078e020e */
[----:B----4-:R-:W-:Y:S02]  /*761a0*/  IMAD R7, R7, 0x100, R15 ;  /* 0x0000010007077824 */ /* 0x010fe400078e020f */
[----:B------:R-:W-:Y:S01]  /*761b0*/  HMMA.16816.F32 R12, R16, R8, R20 ;  /* 0x00000008100c723c */ /* 0x000fe20000001814 */
[----:B------:R-:W-:Y:S02]  /*761c0*/  F2FP.F16.E5M2.UNPACK_B R4, R4 ;  /* 0x00000004ff04723e */ /* 0x000fe400020004ff */
[----:B------:R-:W-:Y:S02]  /*761d0*/  F2FP.F16.E5M2.UNPACK_B R6, R6 ;  /* 0x00000006ff06723e */ /* 0x000fe400020004ff */
[----:B------:R-:W-:-:S02]  /*761e0*/  F2FP.F16.E5M2.UNPACK_B R7, R7 ;  /* 0x00000007ff07723e */ /* 0x000fc400020004ff */
[----:B------:R-:W-:Y:S01]  /*761f0*/  F2FP.F16.E5M2.UNPACK_B R5, R5 ;  /* 0x00000005ff05723e */ /* 0x000fe200020004ff */
[----:B------:R-:W-:Y:S04]  /*76200*/  STL.64 [R1+0x4940], R10 ;  /* 0x0049400a01007387 */ /* 0x000fe80000100a00 */
[----:B------:R0:W-:Y:S11]  /*76210*/  STL.64 [R1+0x4938], R8 ;  /* 0x0049380801007387 */ /* 0x0001f60000100a00 */
[----:B------:R-:W-:Y:S04]  /*76220*/  STL.64 [R1+0x3f0], R12 ;  /* 0x0003f00c01007387 */ /* 0x000fe80000100a00 */
[----:B------:R-:W-:Y:S04]  /*76230*/  STL.64 [R1+0x3f8], R14 ;  /* 0x0003f80e01007387 */ /* 0x000fe80000100a00 */
        /* <DEDUP_REMOVED lines=14> */
[----:B------:R-:W3:Y:S04]  /*76320*/  LDL.LU R20, [R1+0x130] ;  /* 0x0001300001147983 */ /* 0x000ee80000300800 */
[----:B------:R-:W3:Y:S04]  /*76330*/  LDL.LU R21, [R1+0x134] ;  /* 0x0001340001157983 */ /* 0x000ee80000300800 */
[----:B------:R-:W2:Y:S04]  /*76340*/  LDL.LU R22, [R1+0x138] ;  /* 0x0001380001167983 */ /* 0x000ea80000300800 */
[----:B------:R-:W2:Y:S04]  /*76350*/  LDL.LU R23, [R1+0x13c] ;  /* 0x00013c0001177983 */ /* 0x000ea80000300800 */
[----:B------:R-:W4:Y:S04]  /*76360*/  LDL.LU R24, [R1+0x170] ;  /* 0x0001700001187983 */ /* 0x000f280000300800 */
[----:B------:R-:W4:Y:S04]  /*76370*/  LDL.LU R25, [R1+0x174] ;  /* 0x0001740001197983 */ /* 0x000f280000300800 */
[----:B------:R-:W5:Y:S04]  /*76380*/  LDL.LU R26, [R1+0x178] ;  /* 0x00017800011a7983 */ /* 0x000f680000300800 */
[----:B------:R-:W5:Y:S04]  /*76390*/  LDL.LU R27, [R1+0x17c] ;  /* 0x00017c00011b7983 */ /* 0x000f680000300800 */
[----:B-----5:R0:W-:Y:S04]  /*763a0*/  STL.64 [R1+0x49b0], R26 ;  /* 0x0049b01a01007387 */ /* 0x0201e80000100a00 */
[----:B0-----:R-:W5:Y:S01]  /*763b0*/  LDL.LU R26, [R1] ;  /* 0x00000000011a7983 */ /* 0x001f620000300800 */
[----:B------:R-:W-:-:S03]  /*763c0*/  IMAD.MOV.U32 R27, RZ, RZ, R0 ;  /* 0x000000ffff1b7224 */ /* 0x000fc600078e0000 */
[----:B------:R-:W3:Y:S04]  /*763d0*/  LDL.LU R0, [R1+0x4a3c] ;  /* 0x004a3c0001007983 */ /* 0x000ee80000300800 */
[----:B----4-:R-:W-:Y:S04]  /*763e0*/  STL.64 [R1+0x49a8], R24 ;  /* 0x0049a81801007387 */ /* 0x010fe80000100a00 */
[----:B-----5:R-:W-:Y:S04]  /*763f0*/  STL.64 [R1+0x49c8], R26 ;  /* 0x0049c81a01007387 */ /* 0x020fe80000100a00 */
[----:B--2---:R-:W-:Y:S04]  /*76400*/  STL.64 [R1+0x4990], R22 ;  /* 0x0049901601007387 */ /* 0x004fe80000100a00 */
[----:B---3--:R0:W-:Y:S04]  /*76410*/  STL.64 [R1+0x4988], R20 ;  /* 0x0049881401007387 */ /* 0x0081e80000100a00 */
[----:B0-----:R-:W2:Y:S04]  /*76420*/  LDL.LU R20, [R1+0x150] ;  /* 0x0001500001147983 */ /* 0x001ea80000300800 */
[----:B------:R-:W2:Y:S04]  /*76430*/  LDL.LU R21, [R1+0x154] ;  /* 0x0001540001157983 */ /* 0x000ea80000300800 */
[----:B------:R-:W3:Y:S04]  /*76440*/  LDL.LU R22, [R1+0x158] ;  /* 0x0001580001167983 */ /* 0x000ee80000300800 */
[----:B------:R-:W3:Y:S04]  /*76450*/  LDL.LU R23, [R1+0x15c] ;  /* 0x00015c0001177983 */ /* 0x000ee80000300800 */
[----:B------:R-:W4:Y:S04]  /*76460*/  LDL.LU R24, [R1+0x8] ;  /* 0x0000080001187983 */ /* 0x000f280000300800 */
[----:B------:R-:W4:Y:S04]  /*76470*/  LDL.LU R25, [R1+0xc] ;  /* 0x00000c0001197983 */ /* 0x000f280000300800 */
[----:B----4-:R-:W-:Y:S04]  /*76480*/  STL.64 [R1+0x49e0], R24 ;  /* 0x0049e01801007387 */ /* 0x010fe80000100a00 */
[----:B---3--:R-:W-:Y:S04]  /*76490*/  STL.64 [R1+0x49c0], R22 ;  /* 0x0049c01601007387 */ /* 0x008fe80000100a00 */
[----:B--2---:R0:W-:Y:S04]  /*764a0*/  STL.64 [R1+0x49b8], R20 ;  /* 0x0049b81401007387 */ /* 0x0041e80000100a00 */
[----:B0-----:R-:W2:Y:S04]  /*764b0*/  LDL.LU R20, [R1+0x190] ;  /* 0x0001900001147983 */ /* 0x001ea80000300800 */
[----:B------:R-:W2:Y:S04]  /*764c0*/  LDL.LU R21, [R1+0x194] ;  /* 0x0001940001157983 */ /* 0x000ea80000300800 */
[----:B------:R-:W3:Y:S04]  /*764d0*/  LDL.LU R22, [R1+0x198] ;  /* 0x0001980001167983 */ /* 0x000ee80000300800 */
[----:B------:R-:W3:Y:S04]  /*764e0*/  LDL.LU R23, [R1+0x19c] ;  /* 0x00019c0001177983 */ /* 0x000ee80000300800 */
[----:B------:R-:W4:Y:S01]  /*764f0*/  LDL.LU R26, [R1+0x10] ;  /* 0x00001000011a7983 */ /* 0x000f220000300800 */
[----:B------:R-:W-:-:S03]  /*76500*/  IMAD.MOV.U32 R27, RZ, RZ, R0 ;  /* 0x000000ffff1b7224 */ /* 0x000fc600078e0000 */
[----:B------:R-:W5:Y:S04]  /*76510*/  LDL.LU R0, [R1+0x4a38] ;  /* 0x004a380001007983 */ /* 0x000f680000300800 */
[----:B----4-:R-:W-:Y:S04]  /*76520*/  STL.64 [R1+0x49f8], R26 ;  /* 0x0049f81a01007387 */ /* 0x010fe80000100a00 */
        /* <DEDUP_REMOVED lines=8> */
[----:B------:R-:W5:Y:S04]  /*765b0*/  LDL.LU R4, [R1+0x220] ;  /* 0x0002200001047983 */ /* 0x000f680000300800 */
[----:B------:R-:W5:Y:S04]  /*765c0*/  LDL.LU R5, [R1+0x224] ;  /* 0x0002240001057983 */ /* 0x000f680000300800 */
[----:B------:R-:W5:Y:S04]  /*765d0*/  LDL.LU R6, [R1+0x228] ;  /* 0x0002280001067983 */ /* 0x000f680000300800 */
[----:B------:R-:W5:Y:S04]  /*765e0*/  LDL.LU R7, [R1+0x22c] ;  /* 0x00022c0001077983 */ /* 0x000f680000300800 */
[----:B----4-:R0:W-:Y:S04]  /*765f0*/  STL.64 [R1+0x4a10], R24 ;  /* 0x004a101801007387 */ /* 0x0101e80000100a00 */
[----:B0-----:R-:W5:Y:S04]  /*76600*/  LDL.64 R24, [R1+0x20] ;  /* 0x0000200001187983 */ /* 0x001f680000100a00 */
[----:B---3--:R-:W-:Y:S04]  /*76610*/  STL.64 [R1+0x49f0], R22 ;  /* 0x0049f01601007387 */ /* 0x008fe80000100a00 */
[----:B--2---:R0:W-:Y:S04]  /*76620*/  STL.64 [R1+0x49e8], R20 ;  /* 0x0049e81401007387 */ /* 0x0041e80000100a00 */
[----:B0-----:R-:W2:Y:S04]  /*76630*/  LDL.LU R20, [R1+0x1d0] ;  /* 0x0001d00001147983 */ /* 0x001ea80000300800 */
[----:B------:R-:W2:Y:S04]  /*76640*/  LDL.LU R21, [R1+0x1d4] ;  /* 0x0001d40001157983 */ /* 0x000ea80000300800 */
[----:B------:R-:W3:Y:S04]  /*76650*/  LDL.LU R22, [R1+0x1d8] ;  /* 0x0001d80001167983 */ /* 0x000ee80000300800 */
[----:B------:R-:W3:Y:S04]  /*76660*/  LDL.LU R23, [R1+0x1dc] ;  /* 0x0001dc0001177983 */ /* 0x000ee80000300800 */
[----:B------:R-:W4:Y:S04]  /*76670*/  LDL.LU R26, [R1+0x28] ;  /* 0x00002800011a7983 */ /* 0x000f280000300800 */
[----:B---3--:R-:W-:Y:S04]  /*76680*/  STL.64 [R1+0x4a08], R22 ;  /* 0x004a081601007387 */ /* 0x008fe80000100a00 */
[----:B--2---:R0:W-:Y:S04]  /*76690*/  STL.64 [R1+0x4a00], R20 ;  /* 0x004a001401007387 */ /* 0x0041e80000100a00 */
[----:B0-----:R-:W2:Y:S04]  /*766a0*/  LDL.LU R20, [R1+0x1e0] ;  /* 0x0001e00001147983 */ /* 0x001ea80000300800 */
[----:B------:R-:W2:Y:S04]  /*766b0*/  LDL.LU R21, [R1+0x1e4] ;  /* 0x0001e40001157983 */ /* 0x000ea80000300800 */
[----:B------:R-:W3:Y:S04]  /*766c0*/  LDL.LU R22, [R1+0x1e8] ;  /* 0x0001e80001167983 */ /* 0x000ee80000300800 */
[----:B------:R-:W3:Y:S01]  /*766d0*/  LDL.LU R23, [R1+0x1ec] ;  /* 0x0001ec0001177983 */ /* 0x000ee20000300800 */
[----:B-----5:R-:W-:Y:S03]  /*766e0*/  HMMA.16816.F32 R16, R16, R24, R4 ;  /* 0x000000181010723c */ /* 0x020fe60000001804 */
[----:B---3--:R-:W-:Y:S04]  /*766f0*/  STL.64 [R1+0x4a20], R22 ;  /* 0x004a201601007387 */ /* 0x008fe80000100a00 */
[----:B--2---:R0:W-:Y:S04]  /*76700*/  STL.64 [R1+0x4a18], R20 ;  /* 0x004a181401007387 */ /* 0x0041e80000100a00 */
[----:B0-----:R-:W4:Y:S04]  /*76710*/  LDL.LU R20, [R1+0x200] ;  /* 0x0002000001147983 */ /* 0x001f280000300800 */
[----:B------:R-:W4:Y:S04]  /*76720*/  LDL.LU R21, [R1+0x204] ;  /* 0x0002040001157983 */ /* 0x000f280000300800 */
[----:B------:R-:W4:Y:S04]  /*76730*/  LDL.LU R22, [R1+0x208] ;  /* 0x0002080001167983 */ /* 0x000f280000300800 */
[----:B------:R-:W4:Y:S04]  /*76740*/  LDL.LU R23, [R1+0x20c] ;  /* 0x00020c0001177983 */ /* 0x000f280000300800 */
[----:B------:R-:W-:Y:S04]  /*76750*/  STL.64 [R1+0x4970], R14 ;  /* 0x0049700e01007387 */ /* 0x000fe80000100a00 */
[----:B------:R0:W-:Y:S04]  /*76760*/  STL.64 [R1+0x4968], R12 ;  /* 0x0049680c01007387 */ /* 0x0001e80000100a00 */
        /* <DEDUP_REMOVED lines=10> */
[----:B------:R-:W4:Y:S04]  /*76810*/  LDL.LU.64 R6, [R1+0x4a30] ;  /* 0x004a300001067983 */ /* 0x000f280000300a00 */
[----:B------:R-:W4:Y:S04]  /*76820*/  LDL.LU.64 R4, [R1+0x4a28] ;  /* 0x004a280001047983 */ /* 0x000f280000300a00 */
[----:B------:R0:W-:Y:S04]  /*76830*/  STL.64 [R1+0x3d0], R16 ;  /* 0x0003d01001007387 */ /* 0x0001e80000100a00 */
[----:B------:R1:W-:Y:S04]  /*76840*/  STL.64 [R1+0x3d8], R18 ;  /* 0x0003d81201007387 */ /* 0x0003e80000100a00 */
[----:B0-----:R-:W5:Y:S04]  /*76850*/  LDL.LU R16, [R1+0x2cbc] ;  /* 0x002cbc0001107983 */ /* 0x001f680000300800 */
[----:B------:R-:W5:Y:S04]  /*76860*/  LDL.LU R17, [R1+0x2cc4] ;  /* 0x002cc40001117983 */ /* 0x000f680000300800 */
[----:B-1----:R-:W2:Y:S04]  /*76870*/  LDL.LU R18, [R1+0x2ccc] ;  /* 0x002ccc0001127983 */ /* 0x002ea80000300800 */
[----:B------:R-:W2:Y:S01]  /*76880*/  LDL.LU R19, [R1+0x2cd4] ;  /* 0x002cd40001137983 */ /* 0x000ea20000300800 */
[----:B------:R-:W-:-:S02]  /*76890*/  IMAD.MOV.U32 R27, RZ, RZ, R0 ;  /* 0x000000ffff1b7224 */ /* 0x000fc400078e0000 */
[----:B------:R-:W-:-:S05]  /*768a0*/  IMAD.MOV.U32 R0, RZ, RZ, R25 ;  /* 0x000000ffff007224 */ /* 0x000fca00078e0019 */
[C---:B----4-:R-:W-:Y:S01]  /*768b0*/  HMMA.16816.F32 R24, R4.reuse, R26, R20 ;  /* 0x0000001a0418723c */ /* 0x050fe20000001814 */
        /* <DEDUP_REMOVED lines=45> */
[----:B------:R-:W5:Y:S04]  /*76b90*/  LDL.LU.64 R24, [R1+0x4998] ;  /* 0x0049980001187983 */ /* 0x000f680000300a00 */
[----:B------:R-:W2:Y:S04]  /*76ba0*/  LDL.LU R28, [R1+0x2cd0] ;  /* 0x002cd000011c7983 */ /* 0x000ea80000300800 */
[----:B------:R-:W2:Y:S01]  /*76bb0*/  LDL.LU R29, [R1+0x2cd8] ;  /* 0x002cd800011d7983 */ /* 0x000ea20000300800 */
[----:B----4-:R-:W-:-:S15]  /*76bc0*/  HMMA.16816.F32 R20, R4, R26, R20 ;  /* 0x0000001a0414723c */ /* 0x010fde0000001814 */
[----:B------:R-:W-:-:S08]  /*76bd0*/  NOP ;  /* 0x0000000000007918 */ /* 0x000fd00000000000 */
[----:B------:R-:W-:Y:S04]  /*76be0*/  STL.64 [R1+0x360], R20 ;  /* 0x0003601401007387 */ /* 0x000fe80000100a00 */
[----:B------:R0:W-:Y:S04]  /*76bf0*/  STL.64 [R1+0x368], R22 ;  /* 0x0003681601007387 */ /* 0x0001e80000100a00 */
[----:B0-----:R-:W5:Y:S04]  /*76c00*/  LDL.LU.64 R22, [R1+0x4990] ;  /* 0x0049900001167983 */ /* 0x001f680000300a00 */
[----:B------:R-:W5:Y:S02]  /*76c10*/  LDL.LU.64 R20, [R1+0x4988] ;  /* 0x0049880001147983 */ /* 0x000f640000300a00 */
[----:B-----5:R-:W-:Y:S02]  /*76c20*/  HMMA.16816.F32 R24, R4, R24, R20 ;  /* 0x000000180418723c */ /* 0x020fe40000001814 */
[----:B------:R-:W4:Y:S04]  /*76c30*/  LDL.LU.64 R22, [R1+0x4980] ;  /* 0x0049800001167983 */ /* 0x000f280000300a00 */
        /* <DEDUP_REMOVED lines=8> */
[----:B----4-:R-:W-:-:S15]  /*76cc0*/  HMMA.16816.F32 R12, R4, R22, R12 ;  /* 0x00000016040c723c */ /* 0x010fde000000180c */
[----:B------:R-:W-:-:S08]  /*76cd0*/  NOP ;  /* 0x0000000000007918 */ /* 0x000fd00000000000 */
[----:B------:R-:W-:Y:S04]  /*76ce0*/  STL.64 [R1+0x330], R12 ;  /* 0x0003300c01007387 */ /* 0x000fe80000100a00 */
[----:B------:R0:W-:Y:S04]  /*76cf0*/  STL.64 [R1+0x338], R14 ;  /* 0x0003380e01007387 */ /* 0x0001e80000100a00 */
[----:B0-----:R-:W5:Y:S04]  /*76d00*/  LDL.LU.64 R14, [R1+0x4970] ;  /* 0x00497000010e7983 */ /* 0x001f680000300a00 */
[----:B------:R-:W5:Y:S04]  /*76d10*/  LDL.LU.64 R12, [R1+0x4968] ;  /* 0x00496800010c7983 */ /* 0x000f680000300a00 */
[----:B------:R-:W4:Y:S04]  /*76d20*/  LDL.LU R22, [R1+0x2cc0] ;  /* 0x002cc00001167983 */ /* 0x000f280000300800 */
[----:B------:R-:W4:Y:S01]  /*76d30*/  LDL.LU R23, [R1+0x2cc8] ;  /* 0x002cc80001177983 */ /* 0x000f220000300800 */
[----:B-----5:R-:W-:-:S15]  /*76d40*/  HMMA.16816.F32 R12, R4, R20, R12 ;  /* 0x00000014040c723c */ /* 0x020fde000000180c */
[----:B------:R-:W-:-:S08]  /*76d50*/  NOP ;  /* 0x0000000000007918 */ /* 0x000fd00000000000 */
[----:B------:R-:W-:Y:S04]  /*76d60*/  STL.64 [R1+0x320], R12 ;  /* 0x0003200c01007387 */ /* 0x000fe80000100a00 */
[----:B------:R0:W-:Y:S04]  /*76d70*/  STL.64 [R1+0x328], R14 ;  /* 0x0003280e01007387 */ /* 0x0001e80000100a00 */
[----:B0-----:R-:W3:Y:S04]  /*76d80*/  LDL.LU.64 R14, [R1+0x4960] ;  /* 0x00496000010e7983 */ /* 0x001ee80000300a00 */
[----:B------:R-:W5:Y:S01]  /*76d90*/  LDL.LU.64 R12, [R1+0x4958] ;  /* 0x00495800010c7983 */ /* 0x000f620000300a00 */
[----:B---3--:R-:W-:-:S15]  /*76da0*/  HMMA.16816.F32 R8, R4, R14, R8 ;  /* 0x0000000e0408723c */ /* 0x008fde0000001808 */
[----:B------:R-:W-:-:S08]  /*76db0*/  NOP ;  /* 0x0000000000007918 */ /* 0x000fd00000000000 */
[----:B------:R-:W-:Y:S04]  /*76dc0*/  STL.64 [R1+0x310], R8 ;  /* 0x0003100801007387 */ /* 0x000fe80000100a00 */
[----:B------:R0:W-:Y:S04]  /*76dd0*/  STL.64 [R1+0x318], R10 ;  /* 0x0003180a01007387 */ /* 0x0001e80000100a00 */
[----:B0-----:R-:W5:Y:S04]  /*76de0*/  LDL.LU.64 R10, [R1+0x4950] ;  /* 0x00495000010a7983 */ /* 0x001f680000300a00 */
[----:B------:R-:W5:Y:S02]  /*76df0*/  LDL.LU.64 R8, [R1+0x4948] ;  /* 0x0049480001087983 */ /* 0x000f640000300a00 */
[----:B-----5:R-:W-:Y:S02]  /*76e00*/  HMMA.16816.F32 R12, R4, R12, R8 ;  /* 0x0000000c040c723c */ /* 0x020fe40000001808 */
[----:B------:R-:W2:Y:S04]  /*76e10*/  LDL.LU.64 R10, [R1+0x4940] ;  /* 0x00494000010a7983 */ /* 0x000ea80000300a00 */
[----:B------:R-:W3:-:S15]  /*76e20*/  LDL.LU.64 R8, [R1+0x4938] ;  /* 0x0049380001087983 */ /* 0x000ede0000300a00 */
[----:B------:R-:W-:-:S02]  /*76e30*/  NOP ;  /* 0x0000000000007918 */ /* 0x000fc40000000000 */
[----:B------:R0:W-:Y:S04]  /*76e40*/  STL.64 [R1+0x300], R12 ;  /* 0x0003000c01007387 */ /* 0x0001e80000100a00 */
[----:B------:R1:W-:Y:S04]  /*76e50*/  STL.64 [R1+0x308], R14 ;  /* 0x0003080e01007387 */ /* 0x0003e80000100a00 */
        /* <DEDUP_REMOVED lines=12> */
[----:B------:R-:W-:Y:S04]  /*76f20*/  STL.64 [R1+0x2e0], R8 ;  /* 0x0002e00801007387 */ /* 0x000fe80000100a00 */
[----:B------:R0:W-:Y:S04]  /*76f30*/  STL.64 [R1+0x2e8], R10 ;  /* 0x0002e80a01007387 */ /* 0x0001e80000100a00 */
[----:B------:R-:W3:Y:S01]  /*76f40*/  LDL.LU R20, [R1+0x120] ;  /* 0x0001200001147983 */ /* 0x000ee20000300800 */
[----:B0-----:R-:W-:-:S15]  /*76f50*/  HMMA.16816.F32 R8, R4, R2, R24 ;  /* 0x000000020408723c */ /* 0x001fde0000001818 */
[----:B------:R-:W-:-:S08]  /*76f60*/  NOP ;  /* 0x0000000000007918 */ /* 0x000fd00000000000 */
[----:B------:R0:W-:Y:S04]  /*76f70*/  STL.64 [R1+0x50], R8 ;  /* 0x0000500801007387 */ /* 0x0001e80000100a00 */
[----:B------:R1:W-:Y:S04]  /*76f80*/  STL.64 [R1+0x58], R10 ;  /* 0x0000580a01007387 */ /* 0x0003e80000100a00 */
[----:B------:R-:W3:Y:S01]  /*76f90*/  LDL.LU R21, [R1+0x124] ;  /* 0x0001240001157983 */ /* 0x000ee20000300800 */
[----:B----4-:R-:W-:Y:S02]  /*76fa0*/  IMAD R16, R16, 0x100, R22 ;  /* 0x0000010010107824 */ /* 0x010fe400078e0216 */
[----:B------:R-:W-:Y:S01]  /*76fb0*/  IMAD R17, R17, 0x100, R23 ;  /* 0x0000010011117824 */ /* 0x000fe200078e0217 */
[----:B------:R-:W4:Y:S04]  /*76fc0*/  LDL.LU R22, [R1+0x128] ;  /* 0x0001280001167983 */ /* 0x000f280000300800 */
[----:B------:R-:W4:Y:S04]  /*76fd0*/  LDL.LU R23, [R1+0x12c] ;  /* 0x00012c0001177983 */ /* 0x000f280000300800 */
[----:B----4-:R-:W-:Y:S04]  /*76fe0*/  STL.64 [R1+0x48c0], R22 ;  /* 0x0048c01601007387 */ /* 0x010fe80000100a00 */
[----:B---3--:R-:W-:Y:S04]  /*76ff0*/  STL.64 [R1+0x48b8], R20 ;  /* 0x0048b81401007387 */ /* 0x008fe80000100a00 */
[----:B------:R-:W3:Y:S04]  /*77000*/  LDL.LU R12, [R1+0x100] ;  /* 0x00010000010c7983 */ /* 0x000ee80000300800 */
[----:B------:R-:W3:Y:S04]  /*77010*/  LDL.LU R13, [R1+0x104] ;  /* 0x00010400010d7983 */ /* 0x000ee80000300800 */
[----:B---3--:R-:W-:Y:S04]  /*77020*/  STL.64 [R1+0x48c8], R12 ;  /* 0x0048c80c01007387 */ /* 0x008fe80000100a00 */
        /* <DEDUP_REMOVED lines=14> */
[----:B0-----:R-:W4:Y:S01]  /*77110*/  LDL.LU R8, [R1+0x20] ;  /* 0x0000200001087983 */ /* 0x001f220000300800 */
[----:B------:R-:W-:-:S03]  /*77120*/  IMAD.MOV.U32 R9, RZ, RZ, R0 ;  /* 0x000000ffff097224 */ /* 0x000fc600078e0000 */
[----:B------:R-:W5:Y:S04]  /*77130*/  LDL.LU R0, [R1+0x4920] ;  /* 0x0049200001007983 */ /* 0x000f680000300800 */
[----:B------:R-:W2:Y:S04]  /*77140*/  LDL.LU R20, [R1+0xc0] ;  /* 0x0000c00001147983 */ /* 0x000ea80000300800 */
[----:B------:R-:W2:Y:S04]  /*77150*/  LDL.LU R21, [R1+0xc4] ;  /* 0x0000c40001157983 */ /* 0x000ea80000300800 */
[----:B------:R-:W4:Y:S04]  /*77160*/  LDL.LU R22, [R1+0xc8] ;  /* 0x0000c80001167983 */ /* 0x000f280000300800 */
[----:B------:R-:W4:Y:S04]  /*77170*/  LDL.LU R23, [R1+0xcc] ;  /* 0x0000cc0001177983 */ /* 0x000f280000300800 */
[----:B------:R-:W5:Y:S04]  /*77180*/  LDL.LU R10, [R1+0xd40] ;  /* 0x000d4000010a7983 */ /* 0x000f680000300800 */
[----:B------:R-:W5:Y:S04]  /*77190*/  LDL.LU R11, [R1+0xd44] ;  /* 0x000d4400010b7983 */ /* 0x000f680000300800 */
[----:B------:R-:W5:Y:S04]  /*771a0*/  LDL.LU R2, [R1+0xd50] ;  /* 0x000d500001027983 */ /* 0x000f680000300800 */
[----:B------:R-:W5:Y:S04]  /*771b0*/  LDL.LU R3, [R1+0xd54] ;  /* 0x000d540001037983 */ /* 0x000f680000300800 */
        /* <DEDUP_REMOVED lines=14> */
[----:B----4-:R-:W-:Y:S04]  /*772a0*/  STL.64 [R1+0x48f8], R22 ;  /* 0x0048f81601007387 */ /* 0x010fe80000100a00 */
[----:B------:R0:W-:Y:S01]  /*772b0*/  STL.64 [R1+0x48f0], R20 ;  /* 0x0048f01401007387 */ /* 0x0001e20000100a00 */
[----:B------:R-:W-:-:S02]  /*772c0*/  IMAD R18, R18, 0x100, R28 ;  /* 0x0000010012127824 */ /* 0x000fc400078e021c */
[----:B------:R-:W-:Y:S01]  /*772d0*/  IMAD R19, R19, 0x100, R29 ;  /* 0x0000010013137824 */ /* 0x000fe200078e021d */
[----:B0-----:R-:W3:Y:S04]  /*772e0*/  LDL.LU R20, [R1+0x80] ;  /* 0x0000800001147983 */ /* 0x001ee80000300800 */
[----:B------:R-:W3:Y:S04]  /*772f0*/  LDL.LU R21, [R1+0x84] ;  /* 0x0000840001157983 */ /* 0x000ee80000300800 */
[----:B------:R-:W3:Y:S04]  /*77300*/  LDL.LU R22, [R1+0x88] ;  /* 0x0000880001167983 */ /* 0x000ee80000300800 */
[----:B------:R-:W3:Y:S04]  /*77310*/  LDL.LU R23, [R1+0x8c] ;  /* 0x00008c0001177983 */ /* 0x000ee80000300800 */
[----:B------:R-:W4:Y:S04]  /*77320*/  LDL.LU R24, [R1+0xd84] ;  /* 0x000d840001187983 */ /* 0x000f280000300800 */
[----:B------:R-:W4:Y:S04]  /*77330*/  LDL.LU R28, [R1+0xd90] ;  /* 0x000d9000011c7983 */ /* 0x000f280000300800 */
[----:B------:R-:W4:Y:S04]  /*77340*/  LDL.LU R29, [R1+0xd94] ;  /* 0x000d9400011d7983 */ /* 0x000f280000300800 */
[----:B------:R-:W4:Y:S04]  /*77350*/  LDL.LU R26, [R1+0xda0] ;  /* 0x000da000011a7983 */ /* 0x000f280000300800 */
[----:B------:R-:W4:Y:S04]  /*77360*/  LDL.LU R27, [R1+0xda4] ;  /* 0x000da400011b7983 */ /* 0x000f280000300800 */
[----:B------:R-:W4:Y:S01]  /*77370*/  LDL.LU R25, [R1+0xdb0] ;  /* 0x000db00001197983 */ /* 0x000f220000300800 */
[----:B--2---:R-:W-:Y:S03]  /*77380*/  HMMA.16816.F32 R4, R4, R8, R12 ;  /* 0x000000080404723c */ /* 0x004fe6000000180c */
[----:B------:R-:W2:Y:S04]  /*77390*/  LDL.LU.64 R14, [R1+0x4918] ;  /* 0x00491800010e7983 */ /* 0x000ea80000300a00 */
[----:B------:R-:W2:Y:S01]  /*773a0*/  LDL.LU.64 R12, [R1+0x4910] ;  /* 0x00491000010c7983 */ /* 0x000ea20000300a00 */
[----:B------:R-:W-:-:S02]  /*773b0*/  F2FP.F16.E5M2.UNPACK_B R16, R16 ;  /* 0x00000010ff10723e */ /* 0x000fc400020004ff */
[----:B------:R-:W-:Y:S02]  /*773c0*/  F2FP.F16.E5M2.UNPACK_B R17, R17 ;  /* 0x00000011ff11723e */ /* 0x000fe400020004ff */
[----:B------:R-:W-:Y:S02]  /*773d0*/  F2FP.F16.E5M2.UNPACK_B R18, R18 ;  /* 0x00000012ff12723e */ /* 0x000fe400020004ff */
[----:B------:R-:W-:Y:S02]  /*773e0*/  F2FP.F16.E5M2.UNPACK_B R19, R19 ;  /* 0x00000013ff13723e */ /* 0x000fe400020004ff */
[----:B-----5:R-:W-:Y:S02]  /*773f0*/  F2FP.F16.E5M2.UNPACK_B R10, R10.H1 ;  /* 0x0000000aff0a723e */ /* 0x020fe400030004ff */
[----:B------:R-:W-:Y:S02]  /*77400*/  F2FP.F16.E5M2.UNPACK_B R11, R11.H1 ;  /* 0x0000000bff0b723e */ /* 0x000fe400030004ff */
[----:B------:R-:W-:-:S02]  /*77410*/  F2FP.F16.E5M2.UNPACK_B R8, R2.H1 ;  /* 0x00000002ff08723e */ /* 0x000fc400030004ff */
[----:B------:R-:W-:Y:S01]  /*77420*/  F2FP.F16.E5M2.UNPACK_B R9, R3.H1 ;  /* 0x00000003ff09723e */ /* 0x000fe200030004ff */
[----:B------:R-:W-:Y:S01]  /*77430*/  IMAD.MOV.U32 R3, RZ, RZ, R10 ;  /* 0x000000ffff037224 */ /* 0x000fe200078e000a */
[----:B------:R-:W-:Y:S04]  /*77440*/  STL.64 [R1+0x30], R4 ;  /* 0x0000300401007387 */ /* 0x000fe80000100a00 */
[----:B------:R0:W-:Y:S01]  /*77450*/  STL.64 [R1+0x38], R6 ;  /* 0x0000380601007387 */ /* 0x0001e20000100a00 */
[----:B------:R-:W-:-:S03]  /*77460*/  IMAD.MOV.U32 R2, RZ, RZ, R11 ;  /* 0x000000ffff027224 */ /* 0x000fc600078e000b */
[----:B0-----:R-:W5:Y:S04]  /*77470*/  LDL.LU R6, [R1+0xd70] ;  /* 0x000d700001067983 */ /* 0x001f680000300800 */
[----:B------:R-:W-:Y:S04]  /*77480*/  STL [R1+0x28], R10 ;  /* 0x0000280a01007387 */ /* 0x000fe80000100800 */
[----:B------:R-:W4:Y:S04]  /*77490*/  LDL.LU R7, [R1+0xd74] ;  /* 0x000d740001077983 */ /* 0x000f280000300800 */
[----:B------:R-:W-:Y:S04]  /*774a0*/  STL [R1+0x2c], R11 ;  /* 0x00002c0b01007387 */ /* 0x000fe80000100800 */
[----:B------:R-:W4:Y:S01]  /*774b0*/  LDL.LU R5, [R1+0xd80] ;  /* 0x000d800001057983 */ /* 0x000f220000300800 */
[----:B--2---:R-:W-:-:S15]  /*774c0*/  HMMA.16816.F32 R12, R16, R10, R12 ;  /* 0x0000000a100c723c */ /* 0x004fde000000180c */
[----:B------:R-:W-:-:S08]  /*774d0*/  NOP ;  /* 0x0000000000007918 */ /* 0x000fd00000000000 */
[----:B------:R-:W-:Y:S04]  /*774e0*/  STL.64 [R1+0x40], R12 ;  /* 0x0000400c01007387 */ /* 0x000fe80000100a00 */
[----:B------:R0:W-:Y:S04]  /*774f0*/  STL.64 [R1+0x48], R14 ;  /* 0x0000480e01007387 */ /* 0x0001e80000100a00 */
[----:B0-----:R-:W2:Y:S04]  /*77500*/  LDL.LU.64 R14, [R1+0x4908] ;  /* 0x00490800010e7983 */ /* 0x001ea80000300a00 */
[----:B------:R-:W2:Y:S04]  /*77510*/  LDL.LU.64 R12, [R1+0x4900] ;  /* 0x00490000010c7983 */ /* 0x000ea80000300a00 */
[----:B------:R3:W-:Y:S02]  /*77520*/  STL.64 [R1+0x18], R8 ;  /* 0x0000180801007387 */ /* 0x0007e40000100a00 */
[----:B---3--:R-:W-:Y:S02]  /*77530*/  HMMA.16816.F32 R8, R16, R8, R20 ;  /* 0x000000081008723c */ /* 0x008fe40000001814 */
[----:B------:R-:W-:Y:S04]  /*77540*/  STL [R1+0x486c], R2 ;  /* 0x00486c0201007387 */ /* 0x000fe80000100800 */
[----:B------:R-:W-:Y:S04]  /*77550*/  STL [R1+0x4868], R3 ;  /* 0x0048680301007387 */ /* 0x000fe80000100800 */
[----:B------:R-:W3:Y:S04]  /*77560*/  LDL.LU.64 R22, [R1+0x48f8] ;  /* 0x0048f80001167983 */ /* 0x000ee80000300a00 */
[----:B------:R-:W3:Y:S09]  /*77570*/  LDL.LU.64 R20, [R1+0x48f0] ;  /* 0x0048f00001147983 */ /* 0x000ef20000300a00 */
[----:B------:R-:W-:Y:S04]  /*77580*/  STL.64 [R1+0x60], R8 ;  /* 0x0000600801007387 */ /* 0x000fe80000100a00 */
[----:B------:R0:W-:Y:S04]  /*77590*/  STL.64 [R1+0x68], R10 ;  /* 0x0000680a01007387 */ /* 0x0001e80000100a00 */
[----:B0-----:R-:W3:Y:S04]  /*775a0*/  LDL.LU.64 R10, [R1+0x48e8] ;  /* 0x0048e800010a7983 */ /* 0x001ee80000300a00 */
[----:B------:R-:W3:Y:S01]  /*775b0*/  LDL.LU.64 R8, [R1+0x48e0] ;  /* 0x0048e00001087983 */ /* 0x000ee20000300a00 */
[----:B-----5:R-:W-:-:S02]  /*775c0*/  F2FP.F16.E5M2.UNPACK_B R6, R6.H1 ;  /* 0x00000006ff06723e */ /* 0x020fc400030004ff */
[----:B----4-:R-:W-:Y:S02]  /*775d0*/  F2FP.F16.E5M2.UNPACK_B R7, R7.H1 ;  /* 0x00000007ff07723e */ /* 0x010fe400030004ff */
[----:B--2---:R-:W-:Y:S02]  /*775e0*/  F2FP.F16.E5M2.UNPACK_B R12, R12.H1 ;  /* 0x0000000cff0c723e */ /* 0x004fe400030004ff */
[----:B------:R-:W-:-:S03]  /*775f0*/  F2FP.F16.E5M2.UNPACK_B R13, R13.H1 ;  /* 0x0000000dff0d723e */ /* 0x000fc600030004ff */
[----:B------:R-:W-:Y:S04]  /*77600*/  STL [R1+0x10], R12 ;  /* 0x0000100c01007387 */ /* 0x000fe80000100800 */
[----:B------:R-:W-:Y:S01]  /*77610*/  STL [R1+0x14], R13 ;  /* 0x0000140d01007387 */ /* 0x000fe20000100800 */
[----:B---3--:R-:W-:-:S15]  /*77620*/  HMMA.16816.F32 R8, R16, R12, R8 ;  /* 0x0000000c1008723c */ /* 0x008fde0000001808 */
[----:B------:R-:W-:-:S08]  /*77630*/  NOP ;  /* 0x0000000000007918 */ /* 0x000fd00000000000 */
[----:B------:R-:W-:Y:S04]  /*77640*/  STL.64 [R1+0x70], R8 ;  /* 0x0000700801007387 */ /* 0x000fe80000100a00 */
[----:B------:R0:W-:Y:S04]  /*77650*/  STL.64 [R1+0x78], R10 ;  /* 0x0000780a01007387 */ /* 0x0001e80000100a00 */
[----:B0-----:R-:W2:Y:S04]  /*77660*/  LDL.LU.64 R10, [R1+0x48d8] ;  /* 0x0048d800010a7983 */ /* 0x001ea80000300a00 */
[----:B------:R-:W2:Y:S01]  /*77670*/  LDL.LU.64 R8, [R1+0x48d0] ;  /* 0x0048d00001087983 */ /* 0x000ea20000300a00 */
[----:B------:R-:W-:-:S02]  /*77680*/  IMAD.MOV.U32 R2, RZ, RZ, R12 ;  /* 0x000000ffff027224 */ /* 0x000fc400078e000c */
[----:B------:R-:W-:Y:S01]  /*77690*/  IMAD.MOV.U32 R3, RZ, RZ, R13 ;  /* 0x000000ffff037224 */ /* 0x000fe200078e000d */
[----:B------:R-:W-:Y:S01]  /*776a0*/  HMMA.16816.F32 R20, R16, R6, R20 ;  /* 0x000000061014723c */ /* 0x000fe20000001814 */
[----:B------:R-:W3:Y:S05]  /*776b0*/  LDL.LU.64 R12, [R1+0x48c8] ;  /* 0x0048c800010c7983 */ /* 0x000eea0000300a00 */
[----:B------:R-:W-:Y:S04]  /*776c0*/  STL.64 [R1+0x8], R6 ;  /* 0x0000080601007387 */ /* 0x000fe80000100a00 */
[----:B------:R-:W-:-:S13]  /*776d0*/  STL [R1+0x4870], R2 ;  /* 0x0048700201007387 */ /* 0x000fda0000100800 */
[----:B------:R-:W-:Y:S04]  /*776e0*/  STL.64 [R1+0x80], R20 ;  /* 0x0000801401007387 */ /* 0x000fe80000100a00 */
[----:B------:R0:W-:Y:S04]  /*776f0*/  STL.64 [R1+0x88], R22 ;  /* 0x0000881601007387 */ /* 0x0001e80000100a00 */
[----:B0-----:R-:W4:Y:S04]  /*77700*/  LDL.LU.64 R22, [R1+0x48c0] ;  /* 0x0048c00001167983 */ /* 0x001f280000300a00 */
[----:B------:R-:W4:Y:S01]  /*77710*/  LDL.LU.64 R20, [R1+0x48b8] ;  /* 0x0048b80001147983 */ /* 0x000f220000300a00 */
[----:B------:R-:W-:-:S02]  /*77720*/  F2FP.F16.E5M2.UNPACK_B R4, R5.H1 ;  /* 0x00000005ff04723e */ /* 0x000fc400030004ff */
[----:B------:R-:W-:-:S03]  /*77730*/  F2FP.F16.E5M2.UNPACK_B R5, R24.H1 ;  /* 0x00000018ff05723e */ /* 0x000fc600030004ff */
[----:B------:R-:W-:Y:S04]  /*77740*/  STL [R1], R4 ;  /* 0x0000000401007387 */ /* 0x000fe80000100800 */
[----:B------:R2:W-:Y:S01]  /*77750*/  STL [R1+0x4], R5 ;  /* 0x0000040501007387 */ /* 0x0005e20000100800 */
[----:B------:R-:W-:Y:S02]  /*77760*/  F2FP.F16.E5M2.UNPACK_B R28, R28.H1 ;  /* 0x0000001cff1c723e */ /* 0x000fe400030004ff */
[----:B------:R-:W-:Y:S02]  /*77770*/  F2FP.F16.E5M2.UNPACK_B R29, R29.H1 ;  /* 0x0000001dff1d723e */ /* 0x000fe400030004ff */
[----:B------:R-:W-:Y:S02]  /*77780*/  F2FP.F16.E5M2.UNPACK_B R26, R26.H1 ;  /* 0x0000001aff1a723e */ /* 0x000fe400030004ff */
[----:B------:R-:W-:Y:S01]  /*77790*/  F2FP.F16.E5M2.UNPACK_B R27, R27.H1 ;  /* 0x0000001bff1b723e */ /* 0x000fe200030004ff */
[----:B--2---:R-:W-:-:S15]  /*777a0*/  HMMA.16816.F32 R4, R16, R4, R8 ;  /* 0x000000041004723c */ /* 0x004fde0000001808 */
[----:B------:R-:W-:-:S08]  /*777b0*/  NOP ;  /* 0x0000000000007918 */ /* 0x000fd00000000000 */
[----:B------:R-:W-:Y:S04]  /*777c0*/  STL.64 [R1+0x90], R4 ;  /* 0x0000900401007387 */ /* 0x000fe80000100a00 */
[----:B------:R3:W-:Y:S02]  /*777d0*/  STL.64 [R1+0x98], R6 ;  /* 0x0000980601007387 */ /* 0x0007e40000100a00 */
[----:B---3--:R-:W-:Y:S06]  /*777e0*/  HMMA.16816.F32 R4, R16, R28, R12 ;  /* 0x0000001c1004723c */ /* 0x008fec000000180c */
[----:B------:R-:W-:-:S15]  /*777f0*/  STL.64 [R1+0x47d0], R28 ;  /* 0x0047d01c01007387 */ /* 0x000fde0000100a00 */
[----:B------:R-:W-:-:S02]  /*77800*/  NOP ;  /* 0x0000000000007918 */ /* 0x000fc40000000000 */
[----:B------:R-:W-:Y:S04]  /*77810*/  STL.64 [R1+0xa0], R4 ;  /* 0x0000a00401007387 */ /* 0x000fe80000100a00 */
[----:B------:R4:W-:Y:S02]  /*77820*/  STL.64 [R1+0xa8], R6 ;  /* 0x0000a80601007387 */ /* 0x0009e40000100a00 */
[----:B----4-:R-:W-:-:S15]  /*77830*/  HMMA.16816.F32 R4, R16, R26, R20 ;  /* 0x0000001a1004723c */ /* 0x010fde0000001814 */
[----:B------:R-:W-:-:S08]  /*77840*/  NOP ;  /* 0x0000000000007918 */ /* 0x000fd00000000000 */
[----:B------:R-:W-:Y:S04]  /*77850*/  STL.64 [R1+0xb0], R4 ;  /* 0x0000b00401007387 */ /* 0x000fe80000100a00 */
[----:B------:R-:W-:Y:S04]  /*77860*/  STL [R1+0xb8], R6 ;  /* 0x0000b80601007387 */ /* 0x000fe80000100800 */
[----:B------:R-:W2:Y:S04]  /*77870*/  LDL.LU R14, [R1+0xde0] ;  /* 0x000de000010e7983 */ /* 0x000ea80000300800 */
[----:B------:R-:W2:Y:S04]  /*77880*/  LDL.LU R15, [R1+0xde4] ;  /* 0x000de400010f7983 */ /* 0x000ea80000300800 */
[----:B------:R-:W3:Y:S04]  /*77890*/  LDL.LU R12, [R1+0xdf0] ;  /* 0x000df000010c7983 */ /* 0x000ee80000300800 */
[----:B------:R-:W3:Y:S04]  /*778a0*/  LDL.LU R13, [R1+0xdf4] ;  /* 0x000df400010d7983 */ /* 0x000ee80000300800 */
[----:B--2---:R-:W-:Y:S04]  /*778b0*/  STL.64 [R1+0x48a0], R14 ;  /* 0x0048a00e01007387 */ /* 0x004fe80000100a00 */
[----:B---3--:R0:W-:Y:S04]  /*778c0*/  STL.64 [R1+0x4898], R12 ;  /* 0x0048980c01007387 */ /* 0x0081e80000100a00 */
[----:B0-----:R-:W2:Y:S04]  /*778d0*/  LDL.LU R12, [R1+0x160] ;  /* 0x00016000010c7983 */ /* 0x001ea80000300800 */
[----:B------:R-:W2:Y:S04]  /*778e0*/  LDL.LU R13, [R1+0x164] ;  /* 0x00016400010d7983 */ /* 0x000ea80000300800 */
[----:B------:R-:W3:Y:S04]  /*778f0*/  LDL.LU R14, [R1+0x168] ;  /* 0x00016800010e7983 */ /* 0x000ee80000300800 */
[----:B------:R-:W3:Y:S04]  /*77900*/  LDL.LU R15, [R1+0x16c] ;  /* 0x00016c00010f7983 */ /* 0x000ee80000300800 */
[----:B------:R-:W4:Y:S04]  /*77910*/  LDL.LU R22, [R1+0xdc0] ;  /* 0x000dc00001167983 */ /* 0x000f280000300800 */
[----:B------:R-:W5:Y:S01]  /*77920*/  LDL.LU R23, [R1+0xdc4] ;  /* 0x000dc40001177983 */ /* 0x000f620000300800 */
[----:B------:R-:W-:-:S02]  /*77930*/  F2FP.F16.E5M2.UNPACK_B R24, R25.H1 ;  /* 0x00000019ff18723e */ /* 0x000fc400030004ff */
[----:B------:R-:W-:Y:S01]  /*77940*/  F2FP.F16.E5M2.UNPACK_B R25, R0.H1 ;  /* 0x00000000ff19723e */ /* 0x000fe200030004ff */
[----:B------:R-:W-:Y:S01]  /*77950*/  IMAD.MOV.U32 R0, RZ, RZ, R7 ;  /* 0x000000ffff007224 */ /* 0x000fe200078e0007 */
        /* <DEDUP_REMOVED lines=9> */
[----:B------:R-:W4:Y:S04]  /*779f0*/  LDL.LU R4, [R1+0x2cdc] ;  /* 0x002cdc0001047983 */ /* 0x000f280000300800 */
[----:B------:R-:W4:Y:S04]  /*77a00*/  LDL.LU R5, [R1+0x2ce4] ;  /* 0x002ce40001057983 */ /* 0x000f280000300800 */
[----:B------:R-:W3:Y:S04]  /*77a10*/  LDL.LU R28, [R1+0x2cf0] ;  /* 0x002cf000011c7983 */ /* 0x000ee80000300800 */
[----:B------:R-:W5:Y:S04]  /*77a20*/  LDL.LU R6, [R1+0x2cec] ;  /* 0x002cec0001067983 */ /* 0x000f680000300800 */
[----:B------:R-:W3:Y:S04]  /*77a30*/  LDL.LU R10, [R1+0xe00] ;  /* 0x000e0000010a7983 */ /* 0x000ee80000300800 */
[----:B------:R-:W3:Y:S04]  /*77a40*/  LDL.LU R11, [R1+0xe04] ;  /* 0x000e0400010b7983 */ /* 0x000ee80000300800 */
[----:B------:R-:W3:Y:S04]  /*77a50*/  LDL.LU R29, [R1+0x2cf8] ;  /* 0x002cf800011d7983 */ /* 0x000ee80000300800 */
[----:B------:R-:W5:Y:S04]  /*77a60*/  LDL.LU R7, [R1+0x2cf4] ;  /* 0x002cf40001077983 */ /* 0x000f680000300800 */
[----:B-----5:R-:W-:Y:S04]  /*77a70*/  STL.64 [R1+0x4880], R6 ;  /* 0x0048800601007387 */ /* 0x020fe80000100a00 */
[----:B----4-:R0:W-:Y:S04]  /*77a80*/  STL.64 [R1+0x4878], R4 ;  /* 0x0048780401007387 */ /* 0x0101e80000100a00 */
[----:B0-----:R-:W4:Y:S04]  /*77a90*/  LDL.LU R4, [R1+0x1a0] ;  /* 0x0001a00001047983 */ /* 0x001f280000300800 */
[----:B------:R-:W4:Y:S04]  /*77aa0*/  LDL.LU R5, [R1+0x1a4] ;  /* 0x0001a40001057983 */ /* 0x000f280000300800 */
[----:B------:R-:W5:Y:S04]  /*77ab0*/  LDL.LU R6, [R1+0x1a8] ;  /* 0x0001a80001067983 */ /* 0x000f680000300800 */
[----:B------:R-:W5:Y:S01]  /*77ac0*/  LDL.LU R7, [R1+0x1ac] ;  /* 0x0001ac0001077983 */ /* 0x000f620000300800 */
[----:B--2---:R-:W-:Y:S03]  /*77ad0*/  HMMA.16816.F32 R12, R16, R24, R12 ;  /* 0x00000018100c723c */ /* 0x004fe6000000180c */
[----:B-----5:R-:W-:Y:S04]  /*77ae0*/  STL.64 [R1+0x4890], R6 ;  /* 0x0048900601007387 */ /* 0x020fe80000100a00 */
[----:B----4-:R0:W-:Y:S04]  /*77af0*/  STL.64 [R1+0x4888], R4 ;  /* 0x0048880401007387 */ /* 0x0101e80000100a00 */
[----:B0-----:R-:W2:Y:S04]  /*77b00*/  LDL.LU R4, [R1+0x180] ;  /* 0x0001800001047983 */ /* 0x001ea80000300800 */
[----:B------:R-:W2:Y:S04]  /*77b10*/  LDL.LU R5, [R1+0x184] ;  /* 0x0001840001057983 */ /* 0x000ea80000300800 */
[----:B------:R-:W2:Y:S04]  /*77b20*/  LDL.LU R6, [R1+0x188] ;  /* 0x0001880001067983 */ /* 0x000ea80000300800 */
[----:B------:R-:W2:Y:S04]  /*77b30*/  LDL.LU R7, [R1+0x18c] ;  /* 0x00018c0001077983 */ /* 0x000ea80000300800 */
[----:B------:R0:W-:Y:S04]  /*77b40*/  STL [R1+0x41a0], R0 ;  /* 0x0041a00001007387 */ /* 0x0001e80000100800 */
[----:B0-----:R-:W4:Y:S04]  /*77b50*/  LDL.LU R0, [R1+0x2ce8] ;  /* 0x002ce80001007983 */ /* 0x001f280000300800 */
[----:B------:R-:W-:Y:S04]  /*77b60*/  STL.64 [R1+0xc0], R12 ;  /* 0x0000c00c01007387 */ /* 0x000fe80000100a00 */
[----:B------:R0:W-:Y:S04]  /*77b70*/  STL.64 [R1+0xc8], R14 ;  /* 0x0000c80e01007387 */ /* 0x0001e80000100a00 */
[----:B0-----:R-:W5:Y:S04]  /*77b80*/  LDL.LU.64 R14, [R1+0x48b0] ;  /* 0x0048b000010e7983 */ /* 0x001f680000300a00 */
[----:B------:R-:W5:Y:S01]  /*77b90*/  LDL.LU.64 R12, [R1+0x48a8] ;  /* 0x0048a800010c7983 */ /* 0x000f620000300a00 */
[----:B------:R-:W-:-:S02]  /*77ba0*/  F2FP.F16.E5M2.UNPACK_B R22, R22.H1 ;  /* 0x00000016ff16723e */ /* 0x000fc400030004ff */
[----:B------:R-:W-:Y:S02]  /*77bb0*/  F2FP.F16.E5M2.UNPACK_B R23, R23.H1 ;  /* 0x00000017ff17723e */ /* 0x000fe400030004ff */
[----:B---3--:R-:W-:Y:S02]  /*77bc0*/  F2FP.F16.E5M2.UNPACK_B R20, R20.H1 ;  /* 0x00000014ff14723e */ /* 0x008fe400030004ff */
[----:B------:R-:W-:Y:S01]  /*77bd0*/  F2FP.F16.E5M2.UNPACK_B R21, R21.H1 ;  /* 0x00000015ff15723e */ /* 0x000fe200030004ff */
[----:B------:R-:W3:Y:S04]  /*77be0*/  LDL.LU R8, [R1+0xe10] ;  /* 0x000e100001087983 */ /* 0x000ee80000300800 */
[----:B------:R-:W3:Y:S04]  /*77bf0*/  LDL.LU R9, [R1+0xe14] ;  /* 0x000e140001097983 */ /* 0x000ee80000300800 */
[----:B------:R-:W-:Y:S04]  /*77c00*/  STL.64 [R1+0x47e0], R26 ;  /* 0x0047e01a01007387 */ /* 0x000fe80000100a00 */
[----:B------:R0:W-:Y:S04]  /*77c10*/  STL.64 [R1+0x47d8], R24 ;  /* 0x0047d81801007387 */ /* 0x0001e80000100a00 */
[----:B0-----:R-:W4:Y:S04]  /*77c20*/  LDL.LU R24, [R1+0x1f0] ;  /* 0x0001f00001187983 */ /* 0x001f280000300800 */
[----:B------:R-:W4:Y:S04]  /*77c30*/  LDL.LU R25, [R1+0x1f4] ;  /* 0x0001f40001197983 */ /* 0x000f280000300800 */
[----:B------:R-:W4:Y:S04]  /*77c40*/  LDL.LU R26, [R1+0x1f8] ;  /* 0x0001f800011a7983 */ /* 0x000f280000300800 */
[----:B------:R-:W4:Y:S01]  /*77c50*/  LDL.LU R27, [R1+0x1fc] ;  /* 0x0001fc00011b7983 */ /* 0x000f220000300800 */
[C---:B--2---:R-:W-:Y:S06]  /*77c60*/  HMMA.16816.F32 R4, R16.reuse, R20, R4 ;  /* 0x000000141004723c */ /* 0x044fec0000001804 */
[----:B-----5:R-:W-:-:S15]  /*77c70*/  HMMA.16816.F32 R12, R16, R22, R12 ;  /* 0x00000016100c723c */ /* 0x020fde000000180c */
[----:B------:R-:W-:-:S08]  /*77c80*/  NOP ;  /* 0x0000000000007918 */ /* 0x000fd00000000000 */
[----:B------:R-:W-:Y:S04]  /*77c90*/  STL.64 [R1+0xd0], R12 ;  /* 0x0000d00c01007387 */ /* 0x000fe80000100a00 */
[----:B------:R0:W-:Y:S04]  /*77ca0*/  STL.64 [R1+0xd8], R14 ;  /* 0x0000d80e01007387 */ /* 0x0001e80000100a00 */
[----:B0-----:R-:W2:Y:S04]  /*77cb0*/  LDL.LU.64 R14, [R1+0x48a0] ;  /* 0x0048a000010e7983 */ /* 0x001ea80000300a00 */
[----:B------:R-:W5:Y:S04]  /*77cc0*/  LDL.LU.64 R12, [R1+0x4898] ;  /* 0x00489800010c7983 */ /* 0x000f680000300a00 */
[----:B------:R-:W-:Y:S04]  /*77cd0*/  STL.64 [R1+0xe0], R4 ;  /* 0x0000e00401007387 */ /* 0x000fe80000100a00 */
[----:B------:R0:W-:Y:S04]  /*77ce0*/  STL.64 [R1+0xe8], R6 ;  /* 0x0000e80601007387 */ /* 0x0001e80000100a00 */
[----:B0-----:R-:W3:Y:S04]  /*77cf0*/  LDL.LU.64 R6, [R1+0x4890] ;  /* 0x0048900001067983 */ /* 0x001ee80000300a00 */
[----:B------:R-:W3:Y:S04]  /*77d00*/  LDL.LU.64 R4, [R1+0x4888] ;  /* 0x0048880001047983 */ /* 0x000ee80000300a00 */
[----:B------:R-:W-:Y:S04]  /*77d10*/  STL.64 [R1+0x47c8], R22 ;  /* 0x0047c81601007387 */ /* 0x000fe80000100a00 */
[----:B------:R0:W-:Y:S04]  /*77d20*/  STL.64 [R1+0x47c0], R20 ;  /* 0x0047c01401007387 */ /* 0x0001e80000100a00 */
[----:B0-----:R-:W4:Y:S04]  /*77d30*/  LDL.LU R20, [R1+0x1c0] ;  /* 0x0001c00001147983 */ /* 0x001f280000300800 */
[----:B------:R-:W4:Y:S04]  /*77d40*/  LDL.LU R21, [R1+0x1c4] ;  /* 0x0001c40001157983 */ /* 0x000f280000300800 */
[----:B------:R-:W4:Y:S04]  /*77d50*/  LDL.LU R22, [R1+0x1c8] ;  /* 0x0001c80001167983 */ /* 0x000f280000300800 */
[----:B------:R-:W4:Y:S01]  /*77d60*/  LDL.LU R23, [R1+0x1cc] ;  /* 0x0001cc0001177983 */ /* 0x000f220000300800 */
[----:B--2---:R-:W-:-:S02]  /*77d70*/  F2FP.F16.E5M2.UNPACK_B R14, R14.H1 ;  /* 0x0000000eff0e723e */ /* 0x004fc400030004ff */
[----:B------:R-:W-:-:S07]  /*77d80*/  F2FP.F16.E5M2.UNPACK_B R15, R15.H1 ;  /* 0x0000000fff0f723e */ /* 0x000fce00030004ff */
[----:B---3--:R-:W-:-:S15]  /*77d90*/  HMMA.16816.F32 R4, R16, R14, R4 ;  /* 0x0000000e1004723c */ /* 0x008fde0000001804 */
[----:B------:R-:W-:-:S08]  /*77da0*/  NOP ;  /* 0x0000000000007918 */ /* 0x000fd00000000000 */
[----:B------:R-:W-:Y:S04]  /*77db0*/  STL.64 [R1+0xf0], R4 ;  /* 0x0000f00401007387 */ /* 0x000fe80000100a00 */
[----:B------:R0:W-:Y:S04]  /*77dc0*/  STL.64 [R1+0xf8], R6 ;  /* 0x0000f80601007387 */ /* 0x0001e80000100a00 */
[----:B0-----:R-:W2:Y:S04]  /*77dd0*/  LDL.LU.64 R6, [R1+0x4880] ;  /* 0x0048800001067983 */ /* 0x001ea80000300a00 */
[----:B------:R-:W3:Y:S01]  /*77de0*/  LDL.LU.64 R4, [R1+0x4878] ;  /* 0x0048780001047983 */ /* 0x000ee20000300a00 */
[----:B-----5:R-:W-:-:S02]  /*77df0*/  F2FP.F16.E5M2.UNPACK_B R12, R12.H1 ;  /* 0x0000000cff0c723e */ /* 0x020fc400030004ff */
[----:B------:R-:W-:-:S07]  /*77e00*/  F2FP.F16.E5M2.UNPACK_B R13, R13.H1 ;  /* 0x0000000dff0d723e */ /* 0x000fce00030004ff */
[C---:B----4-:R-:W-:Y:S01]  /*77e10*/  HMMA.16816.F32 R20, R16.reuse, R12, R20 ;  /* 0x0000000c1014723c */ /* 0x050fe20000001814 */
[----:B------:R-:W-:Y:S02]  /*77e20*/  F2FP.F16.E5M2.UNPACK_B R10, R10.H1 ;  /* 0x0000000aff0a723e */ /* 0x000fe400030004ff */
[----:B------:R-:W-:Y:S01]  /*77e30*/  F2FP.F16.E5M2.UNPACK_B R11, R11.H1 ;  /* 0x0000000bff0b723e */ /* 0x000fe200030004ff */
[----:B---3--:R-:W-:Y:S02]  /*77e40*/  IMAD R4, R4, 0x100, R2 ;  /* 0x0000010004047824 */ /* 0x008fe400078e0202 */
[----:B------:R-:W3:Y:S04]  /*77e50*/  LDL.LU R2, [R1+0x4870] ;  /* 0x0048700001027983 */ /* 0x000ee80000300800 */
[----:B------:R-:W-:Y:S04]  /*77e60*/  STL.64 [R1+0x47a8], R14 ;  /* 0x0047a80e01007387 */ /* 0x000fe80000100a00 */
[----:B------:R-:W-:Y:S09]  /*77e70*/  STL.64 [R1+0x47a0], R12 ;  /* 0x0047a00c01007387 */ /* 0x000ff20000100a00 */
[----:B------:R0:W-:Y:S04]  /*77e80*/  STL.64 [R1+0x100], R20 ;  /* 0x0001001401007387 */ /* 0x0001e80000100a00 */
[----:B------:R1:W-:Y:S04]  /*77e90*/  STL.64 [R1+0x108], R22 ;  /* 0x0001081601007387 */ /* 0x0003e80000100a00 */
[----:B0-----:R-:W4:Y:S04]  /*77ea0*/  LDL.LU R20, [R1+0xa20] ;  /* 0x000a200001147983 */ /* 0x001f280000300800 */
[----:B------:R-:W4:Y:S04]  /*77eb0*/  LDL.LU R21, [R1+0xa24] ;  /* 0x000a240001157983 */ /* 0x000f280000300800 */
[----:B-1----:R-:W5:Y:S04]  /*77ec0*/  LDL.LU R22, [R1+0xa28] ;  /* 0x000a280001167983 */ /* 0x002f680000300800 */
[----:B------:R-:W5:Y:S01]  /*77ed0*/  LDL.LU R23, [R1+0xa2c] ;  /* 0x000a2c0001177983 */ /* 0x000f620000300800 */
[----:B------:R-:W-:Y:S03]  /*77ee0*/  HMMA.16816.F32 R12, R16, R10, R24 ;  /* 0x0000000a100c723c */ /* 0x000fe60000001818 */
[----:B-----5:R3:W-:Y:S04]  /*77ef0*/  STL.64 [R1+0x47f0], R22 ;  /* 0x0047f01601007387 */ /* 0x0207e80000100a00 */
[----:B----4-:R0:W-:Y:S04]  /*77f00*/  STL.64 [R1+0x47e8], R20 ;  /* 0x0047e81401007387 */ /* 0x0101e80000100a00 */
[----:B------:R-:W4:-:S12]  /*77f10*/  LDL.LU R24, [R1+0x340] ;  /* 0x0003400001187983 */ /* 0x000f180000300800 */
[----:B------:R-:W-:Y:S04]  /*77f20*/  STL.64 [R1+0x110], R12 ;  /* 0x0001100c01007387 */ /* 0x000fe80000100a00 */
[----:B------:R-:W-:Y:S04]  /*77f30*/  STL.64 [R1+0x118], R14 ;  /* 0x0001180e01007387 */ /* 0x000fe80000100a00 */
[----:B------:R-:W4:Y:S04]  /*77f40*/  LDL.LU R25, [R1+0x344] ;  /* 0x0003440001197983 */ /* 0x000f280000300800 */
[----:B------:R-:W5:Y:S04]  /*77f50*/  LDL.LU R26, [R1+0x348] ;  /* 0x00034800011a7983 */ /* 0x000f680000300800 */
[----:B------:R-:W5:Y:S01]  /*77f60*/  LDL.LU R27, [R1+0x34c] ;  /* 0x00034c00011b7983 */ /* 0x000f620000300800 */
[----:B---3--:R-:W-:-:S02]  /*77f70*/  IMAD.MOV.U32 R22, RZ, RZ, R2 ;  /* 0x000000ffff167224 */ /* 0x008fc400078e0002 */
[----:B------:R-:W-:Y:S01]  /*77f80*/  IMAD.MOV.U32 R23, RZ, RZ, R3 ;  /* 0x000000ffff177224 */ /* 0x000fe200078e0003 */
[----:B-----5:R-:W-:Y:S04]  /*77f90*/  STL.64 [R1+0x4800], R26 ;  /* 0x0048001a01007387 */ /* 0x020fe80000100a00 */
[----:B----4-:R1:W-:Y:S04]  /*77fa0*/  STL.64 [R1+0x47f8], R24 ;  /* 0x0047f81801007387 */ /* 0x0103e80000100a00 */
[----:B------:R-:W3:Y:S04]  /*77fb0*/  LDL.LU R2, [R1+0x486c] ;  /* 0x00486c0001027983 */ /* 0x000ee80000300800 */
[----:B------:R-:W4:Y:S04]  /*77fc0*/  LDL.LU R3, [R1+0x4868] ;  /* 0x0048680001037983 */ /* 0x000f280000300800 */
[----:B0-----:R-:W5:Y:S04]  /*77fd0*/  LDL.64 R20, [R1+0x18] ;  /* 0x0000180001147983 */ /* 0x001f680000100a00 */
[----:B------:R-:W-:Y:S04]  /*77fe0*/  STL.64 [R1+0x4820], R22 ;  /* 0x0048201601007387 */ /* 0x000fe80000100a00 */
[----:B-----5:R-:W-:Y:S04]  /*77ff0*/  STL.64 [R1+0x4818], R20 ;  /* 0x0048181401007387 */ /* 0x020fe80000100a00 */
[----:B-1----:R-:W5:Y:S04]  /*78000*/  LDL.LU R24, [R1+0x290] ;  /* 0x0002900001187983 */ /* 0x002f680000300800 */
[----:B------:R-:W5:Y:S04]  /*78010*/  LDL.LU R25, [R1+0x294] ;  /* 0x0002940001197983 */ /* 0x000f680000300800 */
[----:B------:R-:W2:Y:S04]  /*78020*/  LDL.LU R26, [R1+0x298] ;  /* 0x00029800011a7983 */ /* 0x000ea80000300800 */
[----:B------:R-:W2:Y:S04]  /*78030*/  LDL.LU R27, [R1+0x29c] ;  /* 0x00029c00011b7983 */ /* 0x000ea80000300800 */
[----:B--2---:R-:W-:Y:S04]  /*78040*/  STL.64 [R1+0x4810], R26 ;  /* 0x0048101a01007387 */ /* 0x004fe80000100a00 */
[----:B-----5:R0:W-:Y:S04]  /*78050*/  STL.64 [R1+0x4808], R24 ;  /* 0x0048081801007387 */ /* 0x0201e80000100a00 */
[----:B0-----:R-:W2:Y:S04]  /*78060*/  LDL.LU R24, [R1+0x240] ;  /* 0x0002400001187983 */ /* 0x001ea80000300800 */
[----:B------:R-:W2:Y:S04]  /*78070*/  LDL.LU R25, [R1+0x244] ;  /* 0x0002440001197983 */ /* 0x000ea80000300800 */
[----:B------:R-:W5:Y:S04]  /*78080*/  LDL.LU R26, [R1+0x248] ;  /* 0x00024800011a7983 */ /* 0x000f680000300800 */
[----:B------:R-:W5:Y:S01]  /*78090*/  LDL.LU R27, [R1+0x24c] ;  /* 0x00024c00011b7983 */ /* 0x000f620000300800 */
[----:B---3--:R-:W-:-:S02]  /*780a0*/  IMAD.MOV.U32 R23, RZ, RZ, R2 ;  /* 0x000000ffff177224 */ /* 0x008fc400078e0002 */
[----:B----4-:R-:W-:Y:S01]  /*780b0*/  IMAD.MOV.U32 R22, RZ, RZ, R3 ;  /* 0x000000ffff167224 */ /* 0x010fe200078e0003 */
[----:B------:R-:W3:Y:S04]  /*780c0*/  LDL.LU R2, [R1+0xe30] ;  /* 0x000e300001027983 */ /* 0x000ee80000300800 */
[----:B------:R-:W4:Y:S01]  /*780d0*/  LDL.LU R3, [R1+0xe34] ;  /* 0x000e340001037983 */ /* 0x000f220000300800 */
[----:B------:R-:W-:-:S03]  /*780e0*/  IMAD R5, R5, 0x100, R0 ;  /* 0x0000010005057824 */ /* 0x000fc600078e0200 */
[----:B------:R-:W4:Y:S04]  /*780f0*/  LDL.LU R21, [R1+0xe20] ;  /* 0x000e200001157983 */ /* 0x000f280000300800 */
[----:B------:R-:W4:Y:S04]  /*78100*/  LDL.LU R0, [R1+0xe24] ;  /* 0x000e240001007983 */ /* 0x000f280000300800 */
        /* <DEDUP_REMOVED lines=17> */
[----:B------:R-:W5:Y:S01]  /*78220*/  LDL.LU R27, [R1+0x2ac] ;  /* 0x0002ac00011b7983 */ /* 0x000f620000300800 */
[----:B------:R-:W-:-:S02]  /*78230*/  F2FP.F16.E5M2.UNPACK_B R8, R8.H1 ;  /* 0x00000008ff08723e */ /* 0x000fc400030004ff */
[----:B------:R-:W-:Y:S01]  /*78240*/  F2FP.F16.E5M2.UNPACK_B R9, R9.H1 ;  /* 0x00000009ff09723e */ /* 0x000fe200030004ff */
[----:B-----5:R-:W-:Y:S04]  /*78250*/  STL.64 [R1+0x4860], R26 ;  /* 0x0048601a01007387 */ /* 0x020fe80000100a00 */
[----:B--2---:R0:W-:Y:S04]  /*78260*/  STL.64 [R1+0x4858], R24 ;  /* 0x0048581801007387 */ /* 0x0041e80000100a00 */
[----:B0-----:R-:W2:Y:S04]  /*78270*/  LDL.LU R24, [R1+0x2b0] ;  /* 0x0002b00001187983 */ /* 0x001ea80000300800 */
[----:B------:R-:W2:Y:S04]  /*78280*/  LDL.LU R25, [R1+0x2b4] ;  /* 0x0002b40001197983 */ /* 0x000ea80000300800 */
[----:B------:R-:W2:Y:S04]  /*78290*/  LDL.LU R26, [R1+0x2b8] ;  /* 0x0002b800011a7983 */ /* 0x000ea80000300800 */
[----:B------:R-:W2:Y:S01]  /*782a0*/  LDL.LU R27, [R1+0x2bc] ;  /* 0x0002bc00011b7983 */ /* 0x000ea20000300800 */
[----:B------:R-:W-:-:S02]  /*782b0*/  IMAD R6, R6, 0x100, R28 ;  /* 0x0000010006067824 */ /* 0x000fc400078e021c */
[----:B------:R-:W-:Y:S02]  /*782c0*/  IMAD R7, R7, 0x100, R29 ;  /* 0x0000010007077824 */ /* 0x000fe400078e021d */
[----:B------:R-:W5:Y:S04]  /*782d0*/  LDL.64 R28, [R1+0x8] ;  /* 0x00000800011c7983 */ /* 0x000f680000100a00 */
[----:B------:R-:W5:Y:S04]  /*782e0*/  LDL.LU R12, [R1+0xa10] ;  /* 0x000a1000010c7983 */ /* 0x000f680000300800 */
[----:B------:R-:W5:Y:S04]  /*782f0*/  LDL.LU R13, [R1+0xa14] ;  /* 0x000a1400010d7983 */ /* 0x000f680000300800 */
[----:B------:R-:W5:Y:S04]  /*78300*/  LDL.LU R14, [R1+0xa18] ;  /* 0x000a1800010e7983 */ /* 0x000f680000300800 */
[----:B------:R-:W5:Y:S04]  /*78310*/  LDL.LU R15, [R1+0xa1c] ;  /* 0x000a1c00010f7983 */ /* 0x000f680000300800 */
        /* <DEDUP_REMOVED lines=8> */
[----:B---3--:R-:W-:-:S02]  /*783a0*/  F2FP.F16.E5M2.UNPACK_B R2, R2.H1 ;  /* 0x00000002ff02723e */ /* 0x008fc400030004ff */
[----:B----4-:R-:W-:Y:S02]  /*783b0*/  F2FP.F16.E5M2.UNPACK_B R3, R3.H1 ;  /* 0x00000003ff03723e */ /* 0x010fe400030004ff */
[----:B------:R-:W-:Y:S02]  /*783c0*/  F2FP.F16.E5M2.UNPACK_B R20, R21.H1 ;  /* 0x00000015ff14723e */ /* 0x000fe400030004ff */
[----:B------:R-:W-:Y:S01]  /*783d0*/  F2FP.F16.E5M2.UNPACK_B R21, R0.H1 ;  /* 0x00000000ff15723e */ /* 0x000fe200030004ff */
[----:B------:R0:W-:Y:S04]  /*783e0*/  STL [R1+0x4760], R8 ;  /* 0x0047600801007387 */ /* 0x0001e80000100800 */
[----:B------:R-:W-:Y:S04]  /*783f0*/  STL [R1+0x20], R20 ;  /* 0x0000201401007387 */ /* 0x000fe80000100800 */
[----:B------:R1:W-:Y:S04]  /*78400*/  STL [R1+0x475c], R9 ;  /* 0x00475c0901007387 */ /* 0x0003e80000100800 */
[----:B------:R-:W-:Y:S04]  /*78410*/  STL [R1+0x24], R21 ;  /* 0x0000241501007387 */ /* 0x000fe80000100800 */
[----:B0-----:R-:W3:Y:S04]  /*78420*/  LDL R8, [R1] ;  /* 0x0000000001087983 */ /* 0x001ee80000100800 */
[----:B-1----:R-:W3:Y:S01]  /*78430*/  LDL R9, [R1+0x4] ;  /* 0x0000040001097983 */ /* 0x002ee20000100800 */
        /* <DEDUP_REMOVED lines=10> */
[----:B--2---:R-:W-:Y:S01]  /*784e0*/  HMMA.16816.F32 R16, R16, R20, R24 ;  /* 0x000000141010723c */ /* 0x004fe20000001818 */
[----:B------:R-:W2:Y:S04]  /*784f0*/  LDL.LU.64 R26, [R1+0x4840] ;  /* 0x00484000011a7983 */ /* 0x000ea80000300a00 */
[----:B------:R-:W2:Y:S01]  /*78500*/  LDL.LU.64 R24, [R1+0x4838] ;  /* 0x0048380001187983 */ /* 0x000ea20000300a00 */
[----:B------:R-:W-:-:S02]  /*78510*/  IMAD.MOV.U32 R11, RZ, RZ, R20 ;  /* 0x000000ffff0b7224 */ /* 0x000fc400078e0014 */
[----:B------:R-:W-:-:S15]  /*78520*/  IMAD.MOV.U32 R10, RZ, RZ, R21 ;  /* 0x000000ffff0a7224 */ /* 0x000fde00078e0015 */
[----:B------:R0:W-:Y:S04]  /*78530*/  STL.64 [R1+0x2d0], R16 ;  /* 0x0002d01001007387 */ /* 0x0001e80000100a00 */
[----:B------:R1:W-:Y:S04]  /*78540*/  STL.64 [R1+0x2d8], R18 ;  /* 0x0002d81201007387 */ /* 0x0003e80000100a00 */
[----:B0-----:R-:W3:Y:S04]  /*78550*/  LDL.LU R16, [R1+0xa30] ;  /* 0x000a300001107983 */ /* 0x001ee80000300800 */
[----:B------:R-:W3:Y:S04]  /*78560*/  LDL.LU R17, [R1+0xa34] ;  /* 0x000a340001117983 */ /* 0x000ee80000300800 */
[----:B-1----:R-:W3:Y:S04]  /*78570*/  LDL.LU R18, [R1+0xa38] ;  /* 0x000a380001127983 */ /* 0x002ee80000300800 */
[----:B------:R-:W3:Y:S01]  /*78580*/  LDL.LU R19, [R1+0xa3c] ;  /* 0x000a3c0001137983 */ /* 0x000ee20000300800 */
[----:B--2---:R-:W-:Y:S03]  /*78590*/  HMMA.16816.F32 R20, R4, R22, R24 ;  /* 0x000000160414723c */ /* 0x004fe60000001818 */
[----:B------:R-:W2:Y:S04]  /*785a0*/  LDL.LU.64 R26, [R1+0x4830] ;  /* 0x00483000011a7983 */ /* 0x000ea80000300a00 */
[----:B------:R-:W2:-:S15]  /*785b0*/  LDL.LU.64 R24, [R1+0x4828] ;  /* 0x0048280001187983 */ /* 0x000e9e0000300a00 */
[----:B------:R-:W-:-:S01]  /*785c0*/  NOP ;  /* 0x0000000000007918 */ /* 0x000fc20000000000 */
        /* <DEDUP_REMOVED lines=10> */
[----:B------:R-:W-:-:S05]  /*78670*/  IMAD.MOV.U32 R0, RZ, RZ, R21 ;  /* 0x000000ffff007224 */ /* 0x000fca00078e0015 */
[----:B------:R5:W-:Y:S01]  /*78680*/  STL [R1+0x4758], R0 ;  /* 0x0047580001007387 */ /* 0x000be20000100800 */
[----:B----4-:R-:W-:Y:S03]  /*78690*/  HMMA.16816.F32 R20, R4, R22, R24 ;  /* 0x000000160414723c */ /* 0x010fe60000001818 */
[----:B------:R-:W2:Y:S04]  /*786a0*/  LDL.LU.64 R26, [R1+0x4800] ;  /* 0x00480000011a7983 */ /* 0x000ea80000300a00 */
[----:B------:R-:W2:Y:S01]  /*786b0*/  LDL.LU.64 R24, [R1+0x47f8] ;  /* 0x0047f80001187983 */ /* 0x000ea20000300a00 */
[----:B-----5:R-:W-:-:S15]  /*786c0*/  IMAD.MOV.U32 R0, RZ, RZ, R29 ;  /* 0x000000ffff007224 */ /* 0x020fde00078e001d */
        /* <DEDUP_REMOVED lines=9> */
[----:B------:R-:W5:Y:S04]  /*78760*/  LDL.LU.64 R24, [R1+0x47d8] ;  /* 0x0047d80001187983 */ /* 0x000f680000300a00 */
[----:B------:R-:W4:Y:S01]  /*78770*/  LDL.LU.64 R28, [R1+0x47d0] ;  /* 0x0047d000011c7983 */ /* 0x000f220000300a00 */
[----:B---3--:R-:W-:-:S15]  /*78780*/  HMMA.16816.F32 R16, R4, R8, R16 ;  /* 0x000000080410723c */ /* 0x008fde0000001810 */
[----:B------:R-:W-:-:S08]  /*78790*/  NOP ;  /* 0x0000000000007918 */ /* 0x000fd00000000000 */
[----:B------:R-:W-:Y:S04]  /*787a0*/  STL.64 [R1+0x280], R16 ;  /* 0x0002801001007387 */ /* 0x000fe80000100a00 */
[----:B------:R4:W-:Y:S02]  /*787b0*/  STL.64 [R1+0x288], R18 ;  /* 0x0002881201007387 */ /* 0x0009e40000100a00 */
[C---:B----4-:R-:W-:Y:S06]  /*787c0*/  HMMA.16816.F32 R16, R4.reuse, R28, R20 ;  /* 0x0000001c0410723c */ /* 0x050fec0000001814 */
[----:B--2---:R-:W-:Y:S01]  /*787d0*/  HMMA.16816.F32 R12, R4, R26, R12 ;  /* 0x0000001a040c723c */ /* 0x004fe2000000180c */
[----:B------:R-:W5:-:S15]  /*787e0*/  LDL.LU R20, [R1+0xa00] ;  /* 0x000a000001147983 */ /* 0x000f5e0000300800 */
[----:B------:R-:W-:-:S01]  /*787f0*/  NOP ;  /* 0x0000000000007918 */ /* 0x000fc20000000000 */
[----:B------:R-:W-:Y:S04]  /*78800*/  STL.64 [R1+0x270], R16 ;  /* 0x0002701001007387 */ /* 0x000fe80000100a00 */
[----:B------:R0:W-:Y:S04]  /*78810*/  STL.64 [R1+0x278], R18 ;  /* 0x0002781201007387 */ /* 0x0001e80000100a00 */
[----:B------:R-:W5:Y:S04]  /*78820*/  LDL.LU R21, [R1+0xa04] ;  /* 0x000a040001157983 */ /* 0x000f680000300800 */
[----:B------:R-:W5:Y:S04]  /*78830*/  LDL.LU R22, [R1+0xa08] ;  /* 0x000a080001167983 */ /* 0x000f680000300800 */
[----:B------:R-:W5:Y:S04]  /*78840*/  LDL.LU R23, [R1+0xa0c] ;  /* 0x000a0c0001177983 */ /* 0x000f680000300800 */
[----:B------:R-:W2:Y:S04]  /*78850*/  LDL.LU R8, [R1+0x2d10] ;  /* 0x002d100001087983 */ /* 0x000ea80000300800 */
[----:B0-----:R-:W3:Y:S04]  /*78860*/  LDL.LU R18, [R1+0x2d0c] ;  /* 0x002d0c0001127983 */ /* 0x001ee80000300800 */
[----:B------:R-:W2:Y:S04]  /*78870*/  LDL.LU R9, [R1+0x2d18] ;  /* 0x002d180001097983 */ /* 0x000ea80000300800 */
[----:B------:R-:W4:Y:S04]  /*78880*/  LDL.LU R19, [R1+0x2d14] ;  /* 0x002d140001137983 */ /* 0x000f280000300800 */
[----:B------:R-:W-:Y:S04]  /*78890*/  STL.64 [R1+0x46e0], R28 ;  /* 0x0046e01c01007387 */ /* 0x000fe80000100a00 */
[----:B------:R0:W-:Y:S04]  /*788a0*/  STL.64 [R1+0x260], R12 ;  /* 0x0002600c01007387 */ /* 0x0001e80000100a00 */
[----:B------:R1:W-:Y:S04]  /*788b0*/  STL.64 [R1+0x268], R14 ;  /* 0x0002680e01007387 */ /* 0x0003e80000100a00 */
[----:B0-----:R-:W5:Y:S04]  /*788c0*/  LDL.LU R12, [R1+0x9d0] ;  /* 0x0009d000010c7983 */ /* 0x001f680000300800 */
[----:B------:R-:W5:Y:S04]  /*788d0*/  LDL.LU R13, [R1+0x9d4] ;  /* 0x0009d400010d7983 */ /* 0x000f680000300800 */
[----:B-1----:R-:W3:Y:S04]  /*788e0*/  LDL.LU R14, [R1+0x9d8] ;  /* 0x0009d800010e7983 */ /* 0x002ee80000300800 */
[----:B------:R-:W3:Y:S01]  /*788f0*/  LDL.LU R15, [R1+0x9dc] ;  /* 0x0009dc00010f7983 */ /* 0x000ee20000300800 */
[----:B------:R-:W-:-:S02]  /*78900*/  IMAD.MOV.U32 R29, RZ, RZ, R10 ;  /* 0x000000ffff1d7224 */ /* 0x000fc400078e000a */
[----:B------:R-:W-:Y:S01]  /*78910*/  IMAD.MOV.U32 R28, RZ, RZ, R11 ;  /* 0x000000ffff1c7224 */ /* 0x000fe200078e000b */
        /* <DEDUP_REMOVED lines=8> */
[----:B------:R-:W5:Y:S01]  /*789a0*/  LDL.LU R11, [R1+0x2d08] ;  /* 0x002d0800010b7983 */ /* 0x000f620000300800 */
[C---:B------:R-:W-:Y:S03]  /*789b0*/  HMMA.16816.F32 R20, R4.reuse, R24, R20 ;  /* 0x000000180414723c */ /* 0x040fe60000001814 */
        /* <DEDUP_REMOVED lines=21> */
[----:B------:R-:W5:Y:S04]  /*78b10*/  LDL.LU R26, [R1+0x988] ;  /* 0x00098800011a7983 */ /* 0x000f680000300800 */
[----:B------:R-:W5:Y:S01]  /*78b20*/  LDL.LU R27, [R1+0x98c] ;  /* 0x00098c00011b7983 */ /* 0x000f620000300800 */
[C---:B---3--:R-:W-:Y:S03]  /*78b30*/  HMMA.16816.F32 R12, R4.reuse, R22, R12 ;  /* 0x00000016040c723c */ /* 0x048fe6000000180c */
[----:B-----5:R-:W-:Y:S04]  /*78b40*/  STL.64 [R1+0x4770], R26 ;  /* 0x0047701a01007387 */ /* 0x020fe80000100a00 */
[----:B--2---:R0:W-:Y:S04]  /*78b50*/  STL.64 [R1+0x4768], R24 ;  /* 0x0047681801007387 */ /* 0x0041e80000100a00 */
        /* <DEDUP_REMOVED lines=38> */
[----:B---3--:R-:W-:-:S02]  /*78dc0*/  IMAD R16, R16, 0x100, R10 ;  /* 0x0000010010107824 */ /* 0x008fc400078e020a */
[----:B------:R-:W-:Y:S01]  /*78dd0*/  IMAD R17, R17, 0x100, R11 ;  /* 0x0000010011117824 */ /* 0x000fe200078e020b */
        /* <DEDUP_REMOVED lines=10> */
[----:B------:R-:W5:Y:S04]  /*78e80*/  LDL.LU R8, [R1+0x4760] ;  /* 0x0047600001087983 */ /* 0x000f680000300800 */
[----:B------:R-:W5:Y:S02]  /*78e90*/  LDL.LU R9, [R1+0x475c] ;  /* 0x00475c0001097983 */ /* 0x000f640000300800 */
[----:B-----5:R-:W-:Y:S06]  /*78ea0*/  HMMA.16816.F32 R12, R4, R8, R12 ;  /* 0x00000008040c723c */ /* 0x020fec000000180c */
[----:B------:R-:W-:Y:S04]  /*78eb0*/  STL [R1+0x4678], R9 ;  /* 0x0046780901007387 */ /* 0x000fe80000100800 */
[----:B------:R-:W-:-:S13]  /*78ec0*/  STL.64 [R1+0x46f0], R10 ;  /* 0x0046f00a01007387 */ /* 0x000fda0000100a00 */
[----:B------:R-:W-:Y:S04]  /*78ed0*/  STL.64 [R1+0xd10], R12 ;  /* 0x000d100c01007387 */ /* 0x000fe80000100a00 */
[----:B------:R0:W-:Y:S02]  /*78ee0*/  STL.64 [R1+0xd18], R14 ;  /* 0x000d180e01007387 */ /* 0x0001e40000100a00 */
[C---:B0-----:R-:W-:Y:S06]  /*78ef0*/  HMMA.16816.F32 R12, R4.reuse, R2, R20 ;  /* 0x00000002040c723c */ /* 0x041fec0000001814 */
[----:B--2---:R-:W-:Y:S01]  /*78f00*/  HMMA.16816.F32 R4, R4, R28, R24 ;  /* 0x0000001c0404723c */ /* 0x004fe20000001818 */
[----:B------:R0:W-:Y:S04]  /*78f10*/  STL [R1+0x46e8], R8 ;  /* 0x0046e80801007387 */ /* 0x0001e80000100800 */
[----:B0-----:R-:W2:-:S12]  /*78f20*/  LDL.LU R8, [R1+0x910] ;  /* 0x0009100001087983 */ /* 0x001e980000300800 */
[----:B------:R-:W-:Y:S04]  /*78f30*/  STL.64 [R1+0xd00], R12 ;  /* 0x000d000c01007387 */ /* 0x000fe80000100a00 */
[----:B------:R-:W-:Y:S04]  /*78f40*/  STL.64 [R1+0xd08], R14 ;  /* 0x000d080e01007387 */ /* 0x000fe80000100a00 */
[----:B------:R-:W-:Y:S04]  /*78f50*/  STL.64 [R1+0x1f0], R4 ;  /* 0x0001f00401007387 */ /* 0x000fe80000100a00 */
[----:B------:R-:W-:Y:S04]  /*78f60*/  STL.64 [R1+0x1f8], R6 ;  /* 0x0001f80601007387 */ /* 0x000fe80000100a00 */
[----:B------:R-:W2:Y:S04]  /*78f70*/  LDL.LU R9, [R1+0x914] ;  /* 0x0009140001097983 */ /* 0x000ea80000300800 */
[----:B------:R-:W3:Y:S04]  /*78f80*/  LDL.LU R10, [R1+0x918] ;  /* 0x00091800010a7983 */ /* 0x000ee80000300800 */
[----:B------:R-:W3:Y:S04]  /*78f90*/  LDL.LU R11, [R1+0x91c] ;  /* 0x00091c00010b7983 */ /* 0x000ee80000300800 */
[----:B---3--:R0:W-:Y:S04]  /*78fa0*/  STL.64 [R1+0x4700], R10 ;  /* 0x0047000a01007387 */ /* 0x0081e80000100a00 */
[----:B0-----:R-:W3:Y:S01]  /*78fb0*/  LDL R10, [R1+0x8] ;  /* 0x00000800010a7983 */ /* 0x001ee20000100800 */
[----:B------:R-:W-:-:S03]  /*78fc0*/  IMAD.MOV.U32 R11, RZ, RZ, R0 ;  /* 0x000000ffff0b7224 */ /* 0x000fc600078e0000 */
[----:B------:R-:W4:Y:S04]  /*78fd0*/  LDL.LU R0, [R1+0x4758] ;  /* 0x0047580001007983 */ /* 0x000f280000300800 */
[----:B--2---:R0:W-:Y:S04]  /*78fe0*/  STL.64 [R1+0x46f8], R8 ;  /* 0x0046f80801007387 */ /* 0x0041e80000100a00 */
[----:B---3--:R1:W-:Y:S04]  /*78ff0*/  STL.64 [R1+0x4718], R10 ;  /* 0x0047180a01007387 */ /* 0x0083e80000100a00 */
[----:B------:R-:W2:Y:S04]  /*79000*/  LDL.64 R28, [R1] ;  /* 0x00000000011c7983 */ /* 0x000ea80000100a00 */
[----:B------:R-:W3:Y:S04]  /*79010*/  LDL.LU R20, [R1+0x8c0] ;  /* 0x0008c00001147983 */ /* 0x000ee80000300800 */
[----:B------:R-:W3:Y:S04]  /*79020*/  LDL.LU R21, [R1+0x8c4] ;  /* 0x0008c40001157983 */ /* 0x000ee80000300800 */
[----:B------:R-:W5:Y:S04]  /*79030*/  LDL.LU R22, [R1+0x8c8] ;  /* 0x0008c80001167983 */ /* 0x000f680000300800 */
[----:B------:R-:W5:Y:S04]  /*79040*/  LDL.LU R23, [R1+0x8cc] ;  /* 0x0008cc0001177983 */ /* 0x000f680000300800 */
[----:B0-----:R-:W4:Y:S04]  /*79050*/  LDL R8, [R1+0x10] ;  /* 0x0000100001087983 */ /* 0x001f280000100800 */
[----:B------:R-:W4:Y:S04]  /*79060*/  LDL R9, [R1+0x14] ;  /* 0x0000140001097983 */ /* 0x000f280000100800 */
[----:B----4-:R-:W-:Y:S04]  /*79070*/  STL.64 [R1+0x4730], R8 ;  /* 0x0047300801007387 */ /* 0x010fe80000100a00 */
[----:B------:R-:W4:Y:S04]  /*79080*/  LDL.LU R24, [R1+0x8e0] ;  /* 0x0008e00001187983 */ /* 0x000f280000300800 */
[----:B------:R-:W4:Y:S04]  /*79090*/  LDL.LU R25, [R1+0x8e4] ;  /* 0x0008e40001197983 */ /* 0x000f280000300800 */
[----:B------:R-:W2:Y:S04]  /*790a0*/  LDL.LU R26, [R1+0x8e8] ;  /* 0x0008e800011a7983 */ /* 0x000ea80000300800 */
[----:B------:R-:W2:Y:S04]  /*790b0*/  LDL.LU R27, [R1+0x8ec] ;  /* 0x0008ec00011b7983 */ /* 0x000ea80000300800 */
[----:B-1----:R-:W3:Y:S04]  /*790c0*/  LDL R10, [R1+0x18] ;  /* 0x00001800010a7983 */ /* 0x002ee80000100800 */
[----:B--2---:R-:W-:Y:S04]  /*790d0*/  STL.64 [R1+0x4710], R26 ;  /* 0x0047101a01007387 */ /* 0x004fe80000100a00 */
[----:B----4-:R0:W-:Y:S04]  /*790e0*/  STL.64 [R1+0x4708], R24 ;  /* 0x0047081801007387 */ /* 0x0101e80000100a00 */
[----:B0-----:R-:W2:Y:S04]  /*790f0*/  LDL.LU R24, [R1+0x920] ;  /* 0x0009200001187983 */ /* 0x001ea80000300800 */
[----:B------:R-:W2:Y:S04]  /*79100*/  LDL.LU R25, [R1+0x924] ;  /* 0x0009240001197983 */ /* 0x000ea80000300800 */
[----:B------:R-:W4:Y:S04]  /*79110*/  LDL.LU R26, [R1+0x928] ;  /* 0x00092800011a7983 */ /* 0x000f280000300800 */
[----:B------:R-:W4:Y:S04]  /*79120*/  LDL.LU R27, [R1+0x92c] ;  /* 0x00092c00011b7983 */ /* 0x000f280000300800 */
[----:B------:R-:W3:Y:S04]  /*79130*/  LDL.64 R8, [R1+0x28] ;  /* 0x0000280001087983 */ /* 0x000ee80000100a00 */
        /* <DEDUP_REMOVED lines=12> */
[----:B------:R-:W-:-:S02]  /*79200*/  F2FP.F16.E5M2.UNPACK_B R16, R16 ;  /* 0x00000010ff10723e */ /* 0x000fc400020004ff */
[----:B------:R-:W-:Y:S01]  /*79210*/  F2FP.F16.E5M2.UNPACK_B R17, R17 ;  /* 0x00000011ff11723e */ /* 0x000fe200020004ff */
        /* <DEDUP_REMOVED lines=13> */
[----:B------:R-:W4:Y:S04]  /*792f0*/  LDL.LU R13, [R1+0x894] ;  /* 0x00089400010d7983 */ /* 0x000f280000300800 */
[----:B------:R-:W5:Y:S04]  /*79300*/  LDL.LU R14, [R1+0x898] ;  /* 0x00089800010e7983 */ /* 0x000f680000300800 */
[----:B------:R-:W5:Y:S01]  /*79310*/  LDL.LU R15, [R1+0x89c] ;  /* 0x00089c00010f7983 */ /* 0x000f620000300800 */
[----:B------:R-:W-:-:S02]  /*79320*/  F2FP.F16.E5M2.UNPACK_B R18, R18 ;  /* 0x00000012ff12723e */ /* 0x000fc400020004ff */
[----:B------:R-:W-:-:S07]  /*79330*/  F2FP.F16.E5M2.UNPACK_B R19, R19 ;  /* 0x00000013ff13723e */ /* 0x000fce00020004ff */
[----:B--2---:R-:W-:Y:S01]  /*79340*/  HMMA.16816.F32 R24, R16, R8, R24 ;  /* 0x000000081018723c */ /* 0x004fe20000001818 */
        /* <DEDUP_REMOVED lines=8> */
[----:B------:R-:W-:Y:S04]  /*793d0*/  STL.64 [R1+0x1e0], R24 ;  /* 0x0001e01801007387 */ /* 0x000fe80000100a00 */
[----:B------:R0:W-:Y:S04]  /*793e0*/  STL.64 [R1+0x1e8], R26 ;  /* 0x0001e81a01007387 */ /* 0x0001e80000100a00 */
[----:B0-----:R-:W3:Y:S04]  /*793f0*/  LDL.LU.64 R26, [R1+0x4750] ;  /* 0x00475000011a7983 */ /* 0x001ee80000300a00 */
[----:B------:R-:W3:Y:S01]  /*79400*/  LDL.LU.64 R24, [R1+0x4748] ;  /* 0x0047480001187983 */ /* 0x000ee20000300a00 */
[----:B------:R-:W-:-:S02]  /*79410*/  IMAD.MOV.U32 R11, RZ, RZ, R0 ;  /* 0x000000ffff0b7224 */ /* 0x000fc400078e0000 */
[----:B------:R-:W-:Y:S02]  /*79420*/  IMAD.MOV.U32 R6, RZ, RZ, R8 ;  /* 0x000000ffff067224 */ /* 0x000fe400078e0008 */
[----:B------:R-:W-:-:S03]  /*79430*/  IMAD.MOV.U32 R0, RZ, RZ, R9 ;  /* 0x000000ffff007224 */ /* 0x000fc600078e0009 */
[----:B---3--:R-:W-:Y:S01]  /*79440*/  HMMA.16816.F32 R8, R16, R10, R24 ;  /* 0x0000000a1008723c */ /* 0x008fe20000001818 */
[----:B------:R-:W3:Y:S04]  /*79450*/  LDL.LU.64 R26, [R1+0x4740] ;  /* 0x00474000011a7983 */ /* 0x000ee80000300a00 */
[----:B------:R-:W3:-:S15]  /*79460*/  LDL.LU.64 R24, [R1+0x4738] ;  /* 0x0047380001187983 */ /* 0x000ede0000300a00 */
[----:B------:R-:W-:-:S03]  /*79470*/  NOP ;  /* 0x0000000000007918 */ /* 0x000fc60000000000 */
        /* <DEDUP_REMOVED lines=16> */
[----:B0-----:R-:W2:Y:S04]  /*79580*/  LDL.LU.64 R10, [R1+0x4700] ;  /* 0x00470000010a7983 */ /* 0x001ea80000300a00 */
[----:B------:R-:W2:Y:S01]  /*79590*/  LDL.LU.64 R8, [R1+0x46f8] ;  /* 0x0046f80001087983 */ /* 0x000ea20000300a00 */
[----:B------:R-:W-:Y:S01]  /*795a0*/  IMAD.MOV.U32 R7, RZ, RZ, R29 ;  /* 0x000000ffff077224 */ /* 0x000fe200078e001d */
[----:B--2---:R-:W-:-:S15]  /*795b0*/  HMMA.16816.F32 R8, R16, R28, R8 ;  /* 0x0000001c1008723c */ /* 0x004fde0000001808 */
[----:B------:R-:W-:-:S08]  /*795c0*/  NOP ;  /* 0x0000000000007918 */ /* 0x000fd00000000000 */
[----:B------:R0:W-:Y:S04]  /*795d0*/  STL.64 [R1+0x1a0], R8 ;  /* 0x0001a00801007387 */ /* 0x0001e80000100a00 */
[----:B------:R1:W-:Y:S01]  /*795e0*/  STL.64 [R1+0x1a8], R10 ;  /* 0x0001a80a01007387 */ /* 0x0003e20000100a00 */
[----:B0-----:R-:W-:-:S03]  /*795f0*/  IMAD.MOV.U32 R9, RZ, RZ, R28 ;  /* 0x000000ffff097224 */ /* 0x001fc600078e001c */
[----:B-1----:R-:W2:Y:S04]  /*79600*/  LDL.LU.64 R10, [R1+0x46f0] ;  /* 0x0046f000010a7983 */ /* 0x002ea80000300a00 */
[----:B------:R-:W4:Y:S04]  /*79610*/  LDL.LU R8, [R1+0x46e8] ;  /* 0x0046e80001087983 */ /* 0x000f280000300800 */
[----:B------:R-:W3:Y:S02]  /*79620*/  LDL.LU.64 R28, [R1+0x46e0] ;  /* 0x0046e000011c7983 */ /* 0x000ee40000300a00 */
[C---:B---3--:R-:W-:Y:S02]  /*79630*/  HMMA.16816.F32 R24, R16.reuse, R28, R24 ;  /* 0x0000001c1018723c */ /* 0x048fe40000001818 */
        /* <DEDUP_REMOVED lines=53> */
[----:B0-----:R-:W5:Y:S04]  /*79990*/  LDL.LU.64 R10, [R1+0x4688] ;  /* 0x00468800010a7983 */ /* 0x001f680000300a00 */
[----:B------:R-:W2:Y:S01]  /*799a0*/  LDL.LU.64 R8, [R1+0x4680] ;  /* 0x0046800001087983 */ /* 0x000ea20000300a00 */
[----:B---3--:R-:W-:Y:S03]  /*799b0*/  HMMA.16816.F32 R20, R16, R12, R20 ;  /* 0x0000000c1014723c */ /* 0x008fe60000001814 */
[----:B------:R-:W-:Y:S04]  /*799c0*/  STL.64 [R1+0x4598], R14 ;  /* 0x0045980e01007387 */ /* 0x000fe80000100a00 */
[----:B------:R-:W-:-:S15]  /*799d0*/  STL.64 [R1+0x4590], R12 ;  /* 0x0045900c01007387 */ /* 0x000fde0000100a00 */
[----:B------:R-:W-:-:S01]  /*799e0*/  NOP ;  /* 0x0000000000007918 */ /* 0x000fc20000000000 */
[----:B------:R0:W-:Y:S04]  /*799f0*/  STL.64 [R1+0x130], R20 ;  /* 0x0001301401007387 */ /* 0x0001e80000100a00 */
[----:B------:R1:W-:Y:S04]  /*79a00*/  STL.64 [R1+0x138], R22 ;  /* 0x0001381601007387 */ /* 0x0003e80000100a00 */
[----:B0-----:R-:W3:Y:S01]  /*79a10*/  LDL.LU R20, [R1+0x770] ;  /* 0x0007700001147983 */ /* 0x001ee20000300800 */
[----:B-----5:R-:W-:-:S15]  /*79a20*/  HMMA.16816.F32 R12, R16, R10, R24 ;  /* 0x0000000a100c723c */ /* 0x020fde0000001818 */
[----:B------:R-:W-:-:S08]  /*79a30*/  NOP ;  /* 0x0000000000007918 */ /* 0x000fd00000000000 */
[----:B------:R-:W-:Y:S04]  /*79a40*/  STL.64 [R1+0x120], R12 ;  /* 0x0001200c01007387 */ /* 0x000fe80000100a00 */
[----:B------:R-:W-:Y:S04]  /*79a50*/  STL.64 [R1+0x128], R14 ;  /* 0x0001280e01007387 */ /* 0x000fe80000100a00 */
[----:B------:R-:W3:Y:S04]  /*79a60*/  LDL.LU R21, [R1+0x774] ;  /* 0x0007740001157983 */ /* 0x000ee80000300800 */
[----:B-1----:R-:W4:Y:S04]  /*79a70*/  LDL.LU R22, [R1+0x778] ;  /* 0x0007780001167983 */ /* 0x002f280000300800 */
[----:B------:R-:W4:Y:S04]  /*79a80*/  LDL.LU R23, [R1+0x77c] ;  /* 0x00077c0001177983 */ /* 0x000f280000300800 */
[----:B------:R-:W5:Y:S04]  /*79a90*/  LDL.LU R24, [R1+0x790] ;  /* 0x0007900001187983 */ /* 0x000f680000300800 */
[----:B------:R-:W5:Y:S04]  /*79aa0*/  LDL.LU R25, [R1+0x794] ;  /* 0x0007940001197983 */ /* 0x000f680000300800 */
[----:B------:R-:W2:Y:S04]  /*79ab0*/  LDL.LU R26, [R1+0x798] ;  /* 0x00079800011a7983 */ /* 0x000ea80000300800 */
[----:B------:R-:W2:Y:S04]  /*79ac0*/  LDL.LU R27, [R1+0x79c] ;  /* 0x00079c00011b7983 */ /* 0x000ea80000300800 */
[----:B--2---:R0:W-:Y:S02]  /*79ad0*/  STL.64 [R1+0x45d8], R26 ;  /* 0x0045d81a01007387 */ /* 0x0041e40000100a00 */
[----:B0-----:R-:W-:-:S02]  /*79ae0*/  IMAD.MOV.U32 R26, RZ, RZ, R9 ;  /* 0x000000ffff1a7224 */ /* 0x001fc400078e0009 */
[----:B------:R-:W2:Y:S04]  /*79af0*/  LDL.LU R9, [R1+0x4678] ;  /* 0x0046780001097983 */ /* 0x000ea80000300800 */
[----:B-----5:R-:W-:Y:S04]  /*79b00*/  STL.64 [R1+0x45d0], R24 ;  /* 0x0045d01801007387 */ /* 0x020fe80000100a00 */
[----:B----4-:R-:W-:Y:S04]  /*79b10*/  STL.64 [R1+0x45b8], R22 ;  /* 0x0045b81601007387 */ /* 0x010fe80000100a00 */
[----:B---3--:R0:W-:Y:S04]  /*79b20*/  STL.64 [R1+0x45b0], R20 ;  /* 0x0045b01401007387 */ /* 0x0081e80000100a00 */
[----:B0-----:R-:W3:Y:S04]  /*79b30*/  LDL.LU R20, [R1+0x780] ;  /* 0x0007800001147983 */ /* 0x001ee80000300800 */
[----:B------:R-:W3:Y:S04]  /*79b40*/  LDL.LU R21, [R1+0x784] ;  /* 0x0007840001157983 */ /* 0x000ee80000300800 */
[----:B------:R-:W4:Y:S04]  /*79b50*/  LDL.LU R22, [R1+0x788] ;  /* 0x0007880001167983 */ /* 0x000f280000300800 */
[----:B------:R-:W4:Y:S04]  /*79b60*/  LDL.LU R23, [R1+0x78c] ;  /* 0x00078c0001177983 */ /* 0x000f280000300800 */
[----:B------:R-:W5:Y:S01]  /*79b70*/  LDL.64 R24, [R1+0x8] ;  /* 0x0000080001187983 */ /* 0x000f620000100a00 */
[----:B------:R-:W-:-:S02]  /*79b80*/  IMAD.MOV.U32 R27, RZ, RZ, R7 ;  /* 0x000000ffff1b7224 */ /* 0x000fc400078e0007 */
[----:B------:R-:W-:Y:S02]  /*79b90*/  IMAD R4, R4, 0x100, R28 ;  /* 0x0000010004047824 */ /* 0x000fe400078e021c */
[----:B------:R-:W-:Y:S02]  /*79ba0*/  IMAD R5, R5, 0x100, R29 ;  /* 0x0000010005057824 */ /* 0x000fe400078e021d */
[----:B------:R-:W2:Y:S04]  /*79bb0*/  LDL.64 R28, [R1+0x10] ;  /* 0x00001000011c7983 */ /* 0x000ea80000100a00 */
[----:B------:R-:W-:Y:S04]  /*79bc0*/  STL.64 [R1+0x4610], R26 ;  /* 0x0046101a01007387 */ /* 0x000fe80000100a00 */
[----:B-----5:R0:W-:Y:S04]  /*79bd0*/  STL.64 [R1+0x4608], R24 ;  /* 0x0046081801007387 */ /* 0x0201e80000100a00 */
[----:B0-----:R-:W5:Y:S04]  /*79be0*/  LDL.LU R24, [R1+0x7d0] ;  /* 0x0007d00001187983 */ /* 0x001f680000300800 */
[----:B------:R-:W5:Y:S04]  /*79bf0*/  LDL.LU R25, [R1+0x7d4] ;  /* 0x0007d40001197983 */ /* 0x000f680000300800 */
[----:B------:R-:W3:Y:S04]  /*79c00*/  LDL.LU R26, [R1+0x7d8] ;  /* 0x0007d800011a7983 */ /* 0x000ee80000300800 */
[----:B------:R-:W3:Y:S04]  /*79c10*/  LDL.LU R27, [R1+0x7dc] ;  /* 0x0007dc00011b7983 */ /* 0x000ee80000300800 */
        /* <DEDUP_REMOVED lines=8> */
[----:B0-----:R-:W3:Y:S01]  /*79ca0*/  LDL.64 R24, [R1+0x20] ;  /* 0x0000200001187983 */ /* 0x001ee20000100a00 */
[----:B------:R-:W-:-:S02]  /*79cb0*/  IMAD.MOV.U32 R26, RZ, RZ, R6 ;  /* 0x000000ffff1a7224 */ /* 0x000fc400078e0006 */
[----:B------:R-:W-:-:S05]  /*79cc0*/  IMAD.MOV.U32 R27, RZ, RZ, R0 ;  /* 0x000000ffff1b7224 */ /* 0x000fca00078e0000 */
[----:B------:R-:W-:Y:S04]  /*79cd0*/  STL.64 [R1+0x4660], R26 ;  /* 0x0046601a01007387 */ /* 0x000fe80000100a00 */
[----:B---3--:R-:W-:Y:S04]  /*79ce0*/  STL.64 [R1+0x4658], R24 ;  /* 0x0046581801007387 */ /* 0x008fe80000100a00 */
        /* <DEDUP_REMOVED lines=12> */
[----:B------:R-:W3:Y:S04]  /*79db0*/  LDL.LU R0, [R1+0x2d34] ;  /* 0x002d340001007983 */ /* 0x000ee80000300800 */
        /* <DEDUP_REMOVED lines=16> */
[----:B------:R-:W4:Y:S04]  /*79ec0*/  LDL.LU R22, [R1+0x808] ;  /* 0x0008080001167983 */ /* 0x000f280000300800 */
[----:B------:R-:W4:Y:S01]  /*79ed0*/  LDL.LU R23, [R1+0x80c] ;  /* 0x00080c0001177983 */ /* 0x000f220000300800 */
[C---:B--2---:R-:W-:Y:S03]  /*79ee0*/  HMMA.16816.F32 R24, R16.reuse, R8, R24 ;  /* 0x000000081018723c */ /* 0x044fe60000001818 */
[----:B----4-:R-:W-:Y:S04]  /*79ef0*/  STL.64 [R1+0x4650], R22 ;  /* 0x0046501601007387 */ /* 0x010fe80000100a00 */
        /* <DEDUP_REMOVED lines=9> */
[----:B------:R0:W-:Y:S04]  /*79f90*/  STL [R1+0x456c], R10 ;  /* 0x00456c0a01007387 */ /* 0x0001e80000100800 */
[----:B0-----:R-:W4:Y:S04]  /*79fa0*/  LDL.LU R10, [R1+0x2d30] ;  /* 0x002d3000010a7983 */ /* 0x001f280000300800 */
[----:B------:R-:W-:Y:S04]  /*79fb0*/  STL [R1+0x4568], R11 ;  /* 0x0045680b01007387 */ /* 0x000fe80000100800 */
        /* <DEDUP_REMOVED lines=11> */
[----:B----4-:R-:W-:-:S02]  /*7a070*/  IMAD R6, R6, 0x100, R10 ;  /* 0x0000010006067824 */ /* 0x010fc400078e020a */
[----:B------:R-:W-:Y:S01]  /*7a080*/  IMAD R7, R0, 0x100, R7 ;  /* 0x0000010000077824 */ /* 0x000fe200078e0207 */
[----:B------:R-:W-:Y:S02]  /*7a090*/  F2FP.F16.E5M2.UNPACK_B R4, R4 ;  /* 0x00000004ff04723e */ /* 0x000fe400020004ff */
[----:B------:R-:W-:Y:S01]  /*7a0a0*/  F2FP.F16.E5M2.UNPACK_B R5, R5 ;  /* 0x00000005ff05723e */ /* 0x000fe200020004ff */
[----:B--2---:R-:W-:Y:S01]  /*7a0b0*/  HMMA.16816.F32 R16, R16, R24, R20 ;  /* 0x000000181010723c */ /* 0x004fe20000001814 */
[----:B------:R-:W5:Y:S04]  /*7a0c0*/  LDL.LU.64 R22, [R1+0x4650] ;  /* 0x0046500001167983 */ /* 0x000f680000300a00 */
[----:B------:R-:W5:Y:S01]  /*7a0d0*/  LDL.LU.64 R20, [R1+0x4648] ;  /* 0x0046480001147983 */ /* 0x000f620000300a00 */
[----:B------:R-:W-:-:S02]  /*7a0e0*/  F2FP.F16.E5M2.UNPACK_B R6, R6 ;  /* 0x00000006ff06723e */ /* 0x000fc400020004ff */
[----:B------:R-:W-:Y:S01]  /*7a0f0*/  F2FP.F16.E5M2.UNPACK_B R7, R7 ;  /* 0x00000007ff07723e */ /* 0x000fe200020004ff */
[----:B------:R-:W-:Y:S02]  /*7a100*/  IMAD.MOV.U32 R10, RZ, RZ, R24 ;  /* 0x000000ffff0a7224 */ /* 0x000fe400078e0018 */
[----:B------:R-:W-:-:S12]  /*7a110*/  IMAD.MOV.U32 R9, RZ, RZ, R25 ;  /* 0x000000ffff097224 */ /* 0x000fd800078e0019 */
[----:B------:R-:W-:Y:S04]  /*7a120*/  STL.64 [R1+0xc60], R16 ;  /* 0x000c601001007387 */ /* 0x000fe80000100a00 */
[----:B------:R0:W-:Y:S04]  /*7a130*/  STL.64 [R1+0xc68], R18 ;  /* 0x000c681201007387 */ /* 0x0001e80000100a00 */
[----:B0-----:R-:W2:Y:S01]  /*7a140*/  LDL.64 R18, [R1+0x18] ;  /* 0x0000180001127983 */ /* 0x001ea20000100a00 */
[----:B-----5:R-:W-:Y:S03]  /*7a150*/  HMMA.16816.F32 R24, R4, R26, R20 ;  /* 0x0000001a0418723c */ /* 0x020fe60000001814 */
[----:B------:R-:W4:Y:S04]  /*7a160*/  LDL.LU.64 R22, [R1+0x4640] ;  /* 0x0046400001167983 */ /* 0x000f280000300a00 */
[----:B------:R-:W4:-:S15]  /*7a170*/  LDL.LU.64 R20, [R1+0x4638] ;  /* 0x0046380001147983 */ /* 0x000f1e0000300a00 */
[----:B------:R-:W-:-:S01]  /*7a180*/  NOP ;  /* 0x0000000000007918 */ /* 0x000fc20000000000 */
        /* <DEDUP_REMOVED lines=15> */
[----:B------:R-:W4:Y:S01]  /*7a280*/  LDL.LU.64 R24, [R1+0x4608] ;  /* 0x0046080001187983 */ /* 0x000f220000300a00 */
[----:B------:R-:W-:-:S02]  /*7a290*/  IMAD.MOV.U32 R16, RZ, RZ, R18 ;  /* 0x000000ffff107224 */ /* 0x000fc400078e0012 */
[----:B------:R-:W-:Y:S02]  /*7a2a0*/  IMAD.MOV.U32 R18, RZ, RZ, R28 ;  /* 0x000000ffff127224 */ /* 0x000fe400078e001c */
[----:B------:R-:W-:Y:S02]  /*7a2b0*/  IMAD.MOV.U32 R17, RZ, RZ, R29 ;  /* 0x000000ffff117224 */ /* 0x000fe400078e001d */
[----:B------:R-:W5:Y:S01]  /*7a2c0*/  LDL.LU.64 R28, [R1+0x4600] ;  /* 0x00460000011c7983 */ /* 0x000f620000300a00 */
[----:B----4-:R-:W-:-:S15]  /*7a2d0*/  HMMA.16816.F32 R20, R4, R24, R20 ;  /* 0x000000180414723c */ /* 0x010fde0000001814 */
[----:B------:R-:W-:-:S08]  /*7a2e0*/  NOP ;  /* 0x0000000000007918 */ /* 0x000fd00000000000 */
[----:B------:R-:W-:Y:S04]  /*7a2f0*/  STL.64 [R1+0xc20], R20 ;  /* 0x000c201401007387 */ /* 0x000fe80000100a00 */
[----:B------:R0:W-:Y:S04]  /*7a300*/  STL.64 [R1+0xc28], R22 ;  /* 0x000c281601007387 */ /* 0x0001e80000100a00 */
[----:B0-----:R-:W2:Y:S04]  /*7a310*/  LDL.LU.64 R22, [R1+0x45f8] ;  /* 0x0045f80001167983 */ /* 0x001ea80000300a00 */
[----:B------:R-:W2:Y:S01]  /*7a320*/  LDL.LU.64 R20, [R1+0x45f0] ;  /* 0x0045f00001147983 */ /* 0x000ea20000300a00 */
[----:B------:R-:W-:-:S02]  /*7a330*/  IMAD.MOV.U32 R0, RZ, RZ, R25 ;  /* 0x000000ffff007224 */ /* 0x000fc400078e0019 */
[----:B--2---:R-:W-:Y:S01]  /*7a340*/  HMMA.16816.F32 R24, R4, R26, R20 ;  /* 0x0000001a0418723c */ /* 0x004fe20000001814 */
[----:B------:R-:W2:Y:S04]  /*7a350*/  LDL.LU.64 R22, [R1+0x45e8] ;  /* 0x0045e80001167983 */ /* 0x000ea80000300a00 */
[----:B------:R-:W2:-:S15]  /*7a360*/  LDL.LU.64 R20, [R1+0x45e0] ;  /* 0x0045e00001147983 */ /* 0x000e9e0000300a00 */
        /* <DEDUP_REMOVED lines=22> */
[----:B0-----:R-:W3:Y:S01]  /*7a4d0*/  LDL.LU.64 R22, [R1+0x45a8] ;  /* 0x0045a80001167983 */ /* 0x001ee20000300a00 */
[----:B------:R-:W-:-:S03]  /*7a4e0*/  IMAD.MOV.U32 R11, RZ, RZ, R19 ;  /* 0x000000ffff0b7224 */ /* 0x000fc600078e0013 */
[----:B------:R-:W2:Y:S04]  /*7a4f0*/  LDL.LU.64 R20, [R1+0x45a0] ;  /* 0x0045a00001147983 */ /* 0x000ea80000300a00 */
[----:B------:R0:W-:Y:S04]  /*7a500*/  STL.64 [R1+0x44c8], R26 ;  /* 0x0044c81a01007387 */ /* 0x0001e80000100a00 */
[----:B------:R1:W-:Y:S01]  /*7a510*/  STL.64 [R1+0x44c0], R24 ;  /* 0x0044c01801007387 */ /* 0x0003e20000100a00 */
[----:B0-----:R-:W-:Y:S02]  /*7a520*/  IMAD.MOV.U32 R26, RZ, RZ, R18 ;  /* 0x000000ffff1a7224 */ /* 0x001fe400078e0012 */
[----:B------:R-:W-:-:S02]  /*7a530*/  IMAD.MOV.U32 R27, RZ, RZ, R17 ;  /* 0x000000ffff1b7224 */ /* 0x000fc400078e0011 */
[----:B-1----:R-:W-:Y:S02]  /*7a540*/  IMAD.MOV.U32 R24, RZ, RZ, R16 ;  /* 0x000000ffff187224 */ /* 0x002fe400078e0010 */
[----:B------:R-:W-:Y:S01]  /*7a550*/  IMAD.MOV.U32 R25, RZ, RZ, R11 ;  /* 0x000000ffff197224 */ /* 0x000fe200078e000b */
[----:B------:R-:W-:Y:S04]  /*7a560*/  STL.64 [R1+0x4510], R26 ;  /* 0x0045101a01007387 */ /* 0x000fe80000100a00 */
[----:B------:R0:W-:Y:S01]  /*7a570*/  STL.64 [R1+0x4508], R24 ;  /* 0x0045081801007387 */ /* 0x0001e20000100a00 */
[----:B---3--:R-:W-:-:S15]  /*7a580*/  HMMA.16816.F32 R12, R4, R22, R12 ;  /* 0x00000016040c723c */ /* 0x008fde000000180c */
[----:B------:R-:W-:-:S08]  /*7a590*/  NOP ;  /* 0x0000000000007918 */ /* 0x000fd00000000000 */
[----:B------:R-:W-:Y:S04]  /*7a5a0*/  STL.64 [R1+0xbd0], R12 ;  /* 0x000bd00c01007387 */ /* 0x000fe80000100a00 */
[----:B------:R-:W-:Y:S04]  /*7a5b0*/  STL.64 [R1+0xbd8], R14 ;  /* 0x000bd80e01007387 */ /* 0x000fe80000100a00 */
[----:B0-----:R-:W3:Y:S04]  /*7a5c0*/  LDL.LU R24, [R1+0x6c0] ;  /* 0x0006c00001187983 */ /* 0x001ee80000300800 */
[----:B------:R-:W3:Y:S04]  /*7a5d0*/  LDL.LU R25, [R1+0x6c4] ;  /* 0x0006c40001197983 */ /* 0x000ee80000300800 */
[----:B------:R-:W4:Y:S04]  /*7a5e0*/  LDL.LU R26, [R1+0x6c8] ;  /* 0x0006c800011a7983 */ /* 0x000f280000300800 */
[----:B------:R-:W4:Y:S01]  /*7a5f0*/  LDL.LU R27, [R1+0x6cc] ;  /* 0x0006cc00011b7983 */ /* 0x000f220000300800 */
[----:B------:R-:W-:-:S02]  /*7a600*/  IMAD.MOV.U32 R28, RZ, RZ, R10 ;  /* 0x000000ffff1c7224 */ /* 0x000fc400078e000a */
[----:B------:R-:W-:Y:S01]  /*7a610*/  IMAD.MOV.U32 R29, RZ, RZ, R9 ;  /* 0x000000ffff1d7224 */ /* 0x000fe200078e0009 */
[----:B----4-:R-:W-:Y:S04]  /*7a620*/  STL.64 [R1+0x4528], R26 ;  /* 0x0045281a01007387 */ /* 0x010fe80000100a00 */
[----:B---3--:R0:W-:Y:S04]  /*7a630*/  STL.64 [R1+0x4520], R24 ;  /* 0x0045201801007387 */ /* 0x0081e80000100a00 */
[----:B0-----:R-:W3:Y:S04]  /*7a640*/  LDL.LU R24, [R1+0x6d0] ;  /* 0x0006d00001187983 */ /* 0x001ee80000300800 */
[----:B------:R-:W3:Y:S04]  /*7a650*/  LDL.LU R25, [R1+0x6d4] ;  /* 0x0006d40001197983 */ /* 0x000ee80000300800 */
[----:B------:R-:W4:Y:S04]  /*7a660*/  LDL.LU R26, [R1+0x6d8] ;  /* 0x0006d800011a7983 */ /* 0x000f280000300800 */
[----:B------:R-:W4:Y:S04]  /*7a670*/  LDL.LU R27, [R1+0x6dc] ;  /* 0x0006dc00011b7983 */ /* 0x000f280000300800 */
[----:B------:R-:W2:Y:S04]  /*7a680*/  LDL.LU R12, [R1+0x740] ;  /* 0x00074000010c7983 */ /* 0x000ea80000300800 */
[----:B------:R-:W2:Y:S04]  /*7a690*/  LDL.LU R13, [R1+0x744] ;  /* 0x00074400010d7983 */ /* 0x000ea80000300800 */
[----:B------:R-:W2:Y:S04]  /*7a6a0*/  LDL.LU R14, [R1+0x748] ;  /* 0x00074800010e7983 */ /* 0x000ea80000300800 */
[----:B------:R-:W2:Y:S04]  /*7a6b0*/  LDL.LU R15, [R1+0x74c] ;  /* 0x00074c00010f7983 */ /* 0x000ea80000300800 */
[----:B------:R-:W5:Y:S04]  /*7a6c0*/  LDL.LU R10, [R1+0x2d40] ;  /* 0x002d4000010a7983 */ /* 0x000f680000300800 */
[----:B------:R-:W2:Y:S04]  /*7a6d0*/  LDL.LU R16, [R1+0x2d3c] ;  /* 0x002d3c0001107983 */ /* 0x000ea80000300800 */
[----:B------:R-:W5:Y:S04]  /*7a6e0*/  LDL.LU R11, [R1+0x2d48] ;  /* 0x002d4800010b7983 */ /* 0x000f680000300800 */
[----:B------:R-:W2:Y:S04]  /*7a6f0*/  LDL.LU R17, [R1+0x2d44] ;  /* 0x002d440001117983 */ /* 0x000ea80000300800 */
[----:B------:R-:W3:Y:S04]  /*7a700*/  LDL.LU R9, [R1+0x2d50] ;  /* 0x002d500001097983 */ /* 0x000ee80000300800 */
        /* <DEDUP_REMOVED lines=13> */
[----:B------:R-:W5:Y:S04]  /*7a7e0*/  LDL.LU R19, [R1+0x2d54] ;  /* 0x002d540001137983 */ /* 0x000f680000300800 */
[----:B----4-:R-:W-:Y:S04]  /*7a7f0*/  STL.64 [R1+0x4538], R26 ;  /* 0x0045381a01007387 */ /* 0x010fe80000100a00 */
[----:B------:R0:W-:Y:S04]  /*7a800*/  STL.64 [R1+0x4530], R24 ;  /* 0x0045301801007387 */ /* 0x0001e80000100a00 */
[----:B0-----:R-:W4:Y:S04]  /*7a810*/  LDL.LU R24, [R1+0x6e0] ;  /* 0x0006e00001187983 */ /* 0x001f280000300800 */
[----:B------:R-:W4:Y:S04]  /*7a820*/  LDL.LU R25, [R1+0x6e4] ;  /* 0x0006e40001197983 */ /* 0x000f280000300800 */
[----:B------:R-:W3:Y:S04]  /*7a830*/  LDL.LU R26, [R1+0x6e8] ;  /* 0x0006e800011a7983 */ /* 0x000ee80000300800 */
[----:B------:R-:W3:Y:S01]  /*7a840*/  LDL.LU R27, [R1+0x6ec] ;  /* 0x0006ec00011b7983 */ /* 0x000ee20000300800 */
[C---:B--2---:R-:W-:Y:S03]  /*7a850*/  HMMA.16816.F32 R12, R4.reuse, R20, R12 ;  /* 0x00000014040c723c */ /* 0x044fe6000000180c */
[----:B---3--:R-:W-:Y:S04]  /*7a860*/  STL.64 [R1+0x4548], R26 ;  /* 0x0045481a01007387 */ /* 0x008fe80000100a00 */
        /* <DEDUP_REMOVED lines=34> */
[----:B------:R0:W-:Y:S04]  /*7aa90*/  STL.64 [R1+0x4480], R12 ;  /* 0x0044800c01007387 */ /* 0x0001e80000100a00 */
[----:B0-----:R-:W4:Y:S04]  /*7aaa0*/  LDL.LU R12, [R1+0x6b0] ;  /* 0x0006b000010c7983 */ /* 0x001f280000300800 */
[----:B------:R-:W4:Y:S04]  /*7aab0*/  LDL.LU R13, [R1+0x6b4] ;  /* 0x0006b400010d7983 */ /* 0x000f280000300800 */
[----:B------:R-:W4:Y:S04]  /*7aac0*/  LDL.LU R14, [R1+0x6b8] ;  /* 0x0006b800010e7983 */ /* 0x000f280000300800 */
[----:B------:R-:W4:Y:S01]  /*7aad0*/  LDL.LU R15, [R1+0x6bc] ;  /* 0x0006bc00010f7983 */ /* 0x000f220000300800 */
[----:B---3--:R-:W-:-:S02]  /*7aae0*/  IMAD R16, R16, 0x100, R10 ;  /* 0x0000010010107824 */ /* 0x008fc400078e020a */
[----:B------:R-:W-:Y:S01]  /*7aaf0*/  IMAD R17, R17, 0x100, R11 ;  /* 0x0000010011117824 */ /* 0x000fe200078e020b */
[----:B------:R-:W2:Y:S04]  /*7ab00*/  LDL.LU R10, [R1+0x456c] ;  /* 0x00456c00010a7983 */ /* 0x000ea80000300800 */
[----:B------:R-:W2:Y:S01]  /*7ab10*/  LDL.LU R11, [R1+0x4568] ;  /* 0x00456800010b7983 */ /* 0x000ea20000300800 */
[----:B-----5:R-:W-:Y:S01]  /*7ab20*/  IMAD R18, R18, 0x100, R9 ;  /* 0x0000010012127824 */ /* 0x020fe200078e0209 */
[----:B--2---:R-:W-:-:S15]  /*7ab30*/  HMMA.16816.F32 R24, R4, R10, R24 ;  /* 0x0000000a0418723c */ /* 0x004fde0000001818 */
[----:B------:R-:W-:-:S08]  /*7ab40*/  NOP ;  /* 0x0000000000007918 */ /* 0x000fd00000000000 */
[----:B------:R-:W-:Y:S04]  /*7ab50*/  STL.64 [R1+0xb90], R24 ;  /* 0x000b901801007387 */ /* 0x000fe80000100a00 */
[----:B------:R0:W-:Y:S04]  /*7ab60*/  STL.64 [R1+0xb98], R26 ;  /* 0x000b981a01007387 */ /* 0x0001e80000100a00 */
[----:B0-----:R-:W2:Y:S04]  /*7ab70*/  LDL.LU.64 R26, [R1+0x4560] ;  /* 0x00456000011a7983 */ /* 0x001ea80000300a00 */
[----:B------:R-:W2:Y:S04]  /*7ab80*/  LDL.LU.64 R24, [R1+0x4558] ;  /* 0x0045580001187983 */ /* 0x000ea80000300a00 */
[----:B------:R0:W-:Y:S04]  /*7ab90*/  STL [R1+0x4458], R11 ;  /* 0x0044580b01007387 */ /* 0x0001e80000100800 */
[----:B0-----:R-:W3:Y:S04]  /*7aba0*/  LDL.LU R11, [R1+0x2d58] ;  /* 0x002d5800010b7983 */ /* 0x001ee80000300800 */
        /* <DEDUP_REMOVED lines=13> */
[----:B--2---:R-:W-:Y:S02]  /*7ac80*/  HMMA.16816.F32 R4, R4, R28, R24 ;  /* 0x0000001c0404723c */ /* 0x004fe40000001818 */
[----:B------:R-:W2:Y:S04]  /*7ac90*/  LDL.LU.64 R26, [R1+0x4528] ;  /* 0x00452800011a7983 */ /* 0x000ea80000300a00 */
[----:B------:R-:W2:Y:S04]  /*7aca0*/  LDL.LU.64 R24, [R1+0x4520] ;  /* 0x0045200001187983 */ /* 0x000ea80000300a00 */
[----:B------:R-:W5:-:S13]  /*7acb0*/  LDL.LU.64 R28, [R1+0x4518] ;  /* 0x00451800011c7983 */ /* 0x000f5a0000300a00 */
[----:B------:R-:W-:Y:S04]  /*7acc0*/  STL.64 [R1+0xb80], R4 ;  /* 0x000b800401007387 */ /* 0x000fe80000100a00 */
[----:B------:R0:W-:Y:S04]  /*7acd0*/  STL.64 [R1+0xb88], R6 ;  /* 0x000b880601007387 */ /* 0x0001e80000100a00 */
[----:B0-----:R-:W2:Y:S04]  /*7ace0*/  LDL R6, [R1+0x28] ;  /* 0x0000280001067983 */ /* 0x001ea80000100800 */
[----:B------:R-:W2:Y:S01]  /*7acf0*/  LDL R7, [R1+0x2c] ;  /* 0x00002c0001077983 */ /* 0x000ea20000100800 */
[----:B---3--:R-:W-:Y:S01]  /*7ad00*/  IMAD R19, R19, 0x100, R11 ;  /* 0x0000010013137824 */ /* 0x008fe200078e020b */
[----:B------:R-:W-:-:S02]  /*7ad10*/  F2FP.F16.E5M2.UNPACK_B R16, R16 ;  /* 0x00000010ff10723e */ /* 0x000fc400020004ff */
[----:B------:R-:W-:Y:S02]  /*7ad20*/  F2FP.F16.E5M2.UNPACK_B R17, R17 ;  /* 0x00000011ff11723e */ /* 0x000fe400020004ff */
[----:B------:R-:W-:Y:S02]  /*7ad30*/  F2FP.F16.E5M2.UNPACK_B R18, R18 ;  /* 0x00000012ff12723e */ /* 0x000fe400020004ff */
[----:B------:R-:W-:-:S07]  /*7ad40*/  F2FP.F16.E5M2.UNPACK_B R19, R19 ;  /* 0x00000013ff13723e */ /* 0x000fce00020004ff */
[----:B--2---:R-:W-:Y:S01]  /*7ad50*/  HMMA.16816.F32 R4, R16, R6, R24 ;  /* 0x000000061004723c */ /* 0x004fe20000001818 */
[----:B------:R-:W2:Y:S04]  /*7ad60*/  LDL.LU.64 R26, [R1+0x4510] ;  /* 0x00451000011a7983 */ /* 0x000ea80000300a00 */
[----:B------:R-:W4:-:S15]  /*7ad70*/  LDL.LU.64 R24, [R1+0x4508] ;  /* 0x0045080001187983 */ /* 0x000f1e0000300a00 */
[----:B------:R-:W-:-:S03]  /*7ad80*/  NOP ;  /* 0x0000000000007918 */ /* 0x000fc60000000000 */
[----:B------:R-:W-:Y:S04]  /*7ad90*/  STL.64 [R1+0xb70], R4 ;  /* 0x000b700401007387 */ /* 0x000fe80000100a00 */
[----:B------:R2:W-:Y:S01]  /*7ada0*/  STL.64 [R1+0xb78], R6 ;  /* 0x000b780601007387 */ /* 0x0005e20000100a00 */
[C---:B----4-:R-:W-:Y:S06]  /*7adb0*/  HMMA.16816.F32 R12, R16.reuse, R24, R12 ;  /* 0x00000018100c723c */ /* 0x050fec000000180c */
[----:B--2---:R-:W-:-:S15]  /*7adc0*/  HMMA.16816.F32 R4, R16, R26, R20 ;  /* 0x0000001a1004723c */ /* 0x004fde0000001814 */
[----:B------:R-:W-:-:S02]  /*7add0*/  NOP ;  /* 0x0000000000007918 */ /* 0x000fc40000000000 */
[----:B------:R0:W-:Y:S04]  /*7ade0*/  STL.64 [R1+0xb60], R12 ;  /* 0x000b600c01007387 */ /* 0x0001e80000100a00 */
[----:B------:R1:W-:Y:S04]  /*7adf0*/  STL.64 [R1+0xb68], R14 ;  /* 0x000b680e01007387 */ /* 0x0003e80000100a00 */
[----:B0-----:R-:W2:Y:S04]  /*7ae00*/  LDL.LU R12, [R1+0x630] ;  /* 0x00063000010c7983 */ /* 0x001ea80000300800 */
        /* <DEDUP_REMOVED lines=13> */
[----:B---3--:R0:W-:Y:S04]  /*7aee0*/  STL.64 [R1+0x44d8], R26 ;  /* 0x0044d81a01007387 */ /* 0x0081e80000100a00 */
[----:B0-----:R-:W3:Y:S04]  /*7aef0*/  LDL R26, [R1] ;  /* 0x00000000011a7983 */ /* 0x001ee80000100800 */
[----:B------:R-:W3:Y:S04]  /*7af00*/  LDL R27, [R1+0x4] ;  /* 0x00000400011b7983 */ /* 0x000ee80000100800 */
[----:B--2---:R-:W-:Y:S04]  /*7af10*/  STL.64 [R1+0x44d0], R24 ;  /* 0x0044d01801007387 */ /* 0x004fe80000100a00 */
[----:B---3--:R-:W-:Y:S04]  /*7af20*/  STL.64 [R1+0x44f0], R26 ;  /* 0x0044f01a01007387 */ /* 0x008fe80000100a00 */
[----:B-----5:R-:W-:Y:S04]  /*7af30*/  STL.64 [R1+0x44b8], R22 ;  /* 0x0044b81601007387 */ /* 0x020fe80000100a00 */
[----:B----4-:R0:W-:Y:S04]  /*7af40*/  STL.64 [R1+0x44b0], R20 ;  /* 0x0044b01401007387 */ /* 0x0101e80000100a00 */
[----:B0-----:R-:W2:Y:S04]  /*7af50*/  LDL.LU R20, [R1+0x660] ;  /* 0x0006600001147983 */ /* 0x001ea80000300800 */
[----:B------:R-:W2:Y:S04]  /*7af60*/  LDL.LU R21, [R1+0x664] ;  /* 0x0006640001157983 */ /* 0x000ea80000300800 */
[----:B------:R-:W3:Y:S04]  /*7af70*/  LDL.LU R22, [R1+0x668] ;  /* 0x0006680001167983 */ /* 0x000ee80000300800 */
[----:B------:R-:W3:Y:S04]  /*7af80*/  LDL.LU R23, [R1+0x66c] ;  /* 0x00066c0001177983 */ /* 0x000ee80000300800 */
        /* <DEDUP_REMOVED lines=37> */
[----:B------:R-:W5:Y:S04]  /*7b1e0*/  LDL.LU R7, [R1+0x2d78] ;  /* 0x002d780001077983 */ /* 0x000f680000300800 */
[----:B------:R-:W5:Y:S04]  /*7b1f0*/  LDL.LU R0, [R1+0x2d74] ;  /* 0x002d740001007983 */ /* 0x000f680000300800 */
[----:B------:R-:W2:Y:S04]  /*7b200*/  LDL.LU.64 R22, [R1+0x4500] ;  /* 0x0045000001167983 */ /* 0x000ea80000300a00 */
[----:B------:R-:W2:Y:S04]  /*7b210*/  LDL.LU.64 R20, [R1+0x44f8] ;  /* 0x0044f80001147983 */ /* 0x000ea80000300a00 */
        /* <DEDUP_REMOVED lines=77> */
[----:B------:R-:W-:Y:S01]  /*7b6f0*/  STL [R1+0x4374], R10 ;  /* 0x0043740a01007387 */ /* 0x000fe20000100800 */
[----:B------:R-:W-:Y:S02]  /*7b700*/  F2FP.F16.E5M2.UNPACK_B R4, R4 ;  /* 0x00000004ff04723e */ /* 0x000fe400020004ff */
[----:B------:R-:W-:Y:S01]  /*7b710*/  F2FP.F16.E5M2.UNPACK_B R5, R5 ;  /* 0x00000005ff05723e */ /* 0x000fe200020004ff */
[----:B---3--:R-:W-:Y:S06]  /*7b720*/  HMMA.16816.F32 R12, R16, R10, R12 ;  /* 0x0000000a100c723c */ /* 0x008fec000000180c */
[----:B------:R-:W-:-:S15]  /*7b730*/  STL [R1+0x4370], R11 ;  /* 0x0043700b01007387 */ /* 0x000fde0000100800 */
[----:B------:R-:W-:-:S02]  /*7b740*/  NOP ;  /* 0x0000000000007918 */ /* 0x000fc40000000000 */
[----:B------:R-:W-:Y:S04]  /*7b750*/  STL.64 [R1+0xac0], R12 ;  /* 0x000ac00c01007387 */ /* 0x000fe80000100a00 */
[----:B------:R0:W-:Y:S04]  /*7b760*/  STL.64 [R1+0xac8], R14 ;  /* 0x000ac80e01007387 */ /* 0x0001e80000100a00 */
[----:B------:R-:W-:Y:S04]  /*7b770*/  STL.64 [R1+0x4440], R4 ;  /* 0x0044400401007387 */ /* 0x000fe80000100a00 */
[----:B--2---:R-:W-:Y:S04]  /*7b780*/  STL [R1+0x437c], R8 ;  /* 0x00437c0801007387 */ /* 0x004fe80000100800 */
[----:B------:R1:W-:Y:S01]  /*7b790*/  STL [R1+0x4378], R9 ;  /* 0x0043780901007387 */ /* 0x0003e20000100800 */
[C---:B0-----:R-:W-:Y:S06]  /*7b7a0*/  HMMA.16816.F32 R12, R16.reuse, R8, R20 ;  /* 0x00000008100c723c */ /* 0x041fec0000001814 */
[----:B-1----:R-:W-:-:S15]  /*7b7b0*/  HMMA.16816.F32 R8, R16, R2, R24 ;  /* 0x000000021008723c */ /* 0x002fde0000001818 */
[----:B------:R-:W-:-:S02]  /*7b7c0*/  NOP ;  /* 0x0000000000007918 */ /* 0x000fc40000000000 */
[----:B------:R-:W-:Y:S04]  /*7b7d0*/  STL.64 [R1+0xcb0], R12 ;  /* 0x000cb00c01007387 */ /* 0x000fe80000100a00 */
[----:B------:R-:W-:Y:S04]  /*7b7e0*/  STL.64 [R1+0xcb8], R14 ;  /* 0x000cb80e01007387 */ /* 0x000fe80000100a00 */
        /* <DEDUP_REMOVED lines=17> */
[----:B------:R-:W2:Y:S04]  /*7b900*/  LDL.LU R22, [R1+0x588] ;  /* 0x0005880001167983 */ /* 0x000ea80000300800 */
[----:B------:R-:W2:Y:S04]  /*7b910*/  LDL.LU R23, [R1+0x58c] ;  /* 0x00058c0001177983 */ /* 0x000ea80000300800 */
[----:B0-----:R-:W3:Y:S04]  /*7b920*/  LDL.64 R20, [R1+0x8] ;  /* 0x0000080001147983 */ /* 0x001ee80000100a00 */
        /* <DEDUP_REMOVED lines=12> */
[----:B------:R-:W4:Y:S04]  /*7b9f0*/  LDL.64 R4, [R1+0x20] ;  /* 0x0000200001047983 */ /* 0x000f280000100a00 */
        /* <DEDUP_REMOVED lines=9> */
[----:B0-----:R-:W4:Y:S04]  /*7ba90*/  LDL.LU R20, [R1+0x5d0] ;  /* 0x0005d00001147983 */ /* 0x001f280000300800 */
[----:B------:R-:W4:Y:S04]  /*7baa0*/  LDL.LU R21, [R1+0x5d4] ;  /* 0x0005d40001157983 */ /* 0x000f280000300800 */
[----:B------:R-:W4:Y:S04]  /*7bab0*/  LDL.LU R22, [R1+0x5d8] ;  /* 0x0005d80001167983 */ /* 0x000f280000300800 */
[----:B------:R-:W4:Y:S04]  /*7bac0*/  LDL.LU R23, [R1+0x5dc] ;  /* 0x0005dc0001177983 */ /* 0x000f280000300800 */
[----:B------:R-:W2:Y:S04]  /*7bad0*/  LDL.64 R8, [R1+0x18] ;  /* 0x0000180001087983 */ /* 0x000ea80000100a00 */
[----:B------:R-:W3:Y:S04]  /*7bae0*/  LDL.64 R28, [R1] ;  /* 0x00000000011c7983 */ /* 0x000ee80000100a00 */
        /* <DEDUP_REMOVED lines=12> */
[----:B------:R-:W2:Y:S04]  /*7bbb0*/  LDL.LU R14, [R1+0x538] ;  /* 0x00053800010e7983 */ /* 0x000ea80000300800 */
[----:B------:R-:W2:Y:S01]  /*7bbc0*/  LDL.LU R15, [R1+0x53c] ;  /* 0x00053c00010f7983 */ /* 0x000ea20000300800 */
[----:B------:R-:W-:Y:S01]  /*7bbd0*/  HMMA.16816.F32 R16, R16, R4, R20 ;  /* 0x000000041010723c */ /* 0x000fe20000001814 */
[----:B------:R-:W-:-:S05]  /*7bbe0*/  IMAD R7, R0, 0x100, R7 ;  /* 0x0000010000077824 */ /* 0x000fca00078e0207 */
[----:B------:R-:W-:Y:S02]  /*7bbf0*/  IMAD.MOV.U32 R10, RZ, RZ, R4 ;  /* 0x000000ffff0a7224 */ /* 0x000fe400078e0004 */
[----:B------:R-:W-:Y:S01]  /*7bc00*/  IMAD.MOV.U32 R0, RZ, RZ, R5 ;  /* 0x000000ffff007224 */ /* 0x000fe200078e0005 */
[----:B--2---:R-:W-:Y:S04]  /*7bc10*/  STL.64 [R1+0x43a8], R14 ;  /* 0x0043a80e01007387 */ /* 0x004fe80000100a00 */
[----:B-----5:R0:W-:Y:S04]  /*7bc20*/  STL.64 [R1+0x43a0], R12 ;  /* 0x0043a00c01007387 */ /* 0x0201e80000100a00 */
[----:B0-----:R-:W2:Y:S04]  /*7bc30*/  LDL.LU R12, [R1+0x540] ;  /* 0x00054000010c7983 */ /* 0x001ea80000300800 */
[----:B------:R-:W2:Y:S04]  /*7bc40*/  LDL.LU R13, [R1+0x544] ;  /* 0x00054400010d7983 */ /* 0x000ea80000300800 */
[----:B------:R-:W2:Y:S04]  /*7bc50*/  LDL.LU R14, [R1+0x548] ;  /* 0x00054800010e7983 */ /* 0x000ea80000300800 */
[----:B------:R-:W2:Y:S04]  /*7bc60*/  LDL.LU R15, [R1+0x54c] ;  /* 0x00054c00010f7983 */ /* 0x000ea80000300800 */
[----:B------:R-:W-:Y:S04]  /*7bc70*/  STL [R1+0x4384], R2 ;  /* 0x0043840201007387 */ /* 0x000fe80000100800 */
[----:B------:R0:W-:Y:S04]  /*7bc80*/  STL [R1+0x4380], R3 ;  /* 0x0043800301007387 */ /* 0x0001e80000100800 */
[----:B0-----:R-:W5:Y:S04]  /*7bc90*/  LDL.64 R2, [R1+0x10] ;  /* 0x0000100001027983 */ /* 0x001f680000100a00 */
[----:B------:R-:W3:Y:S04]  /*7bca0*/  LDL.LU.64 R22, [R1+0x4450] ;  /* 0x0044500001167983 */ /* 0x000ee80000300a00 */
[----:B------:R-:W3:Y:S04]  /*7bcb0*/  LDL.LU.64 R20, [R1+0x4448] ;  /* 0x0044480001147983 */ /* 0x000ee80000300a00 */
[----:B------:R-:W-:Y:S04]  /*7bcc0*/  STL.64 [R1+0xab0], R16 ;  /* 0x000ab01001007387 */ /* 0x000fe80000100a00 */
[----:B------:R0:W-:Y:S04]  /*7bcd0*/  STL.64 [R1+0xab8], R18 ;  /* 0x000ab81201007387 */ /* 0x0001e80000100a00 */
[----:B------:R-:W3:Y:S04]  /*7bce0*/  LDL.LU.64 R4, [R1+0x4440] ;  /* 0x0044400001047983 */ /* 0x000ee80000300a00 */
[----:B0-----:R-:W3:Y:S01]  /*7bcf0*/  LDL.64 R18, [R1+0x28] ;  /* 0x0000280001127983 */ /* 0x001ee20000100a00 */
[----:B------:R-:W-:-:S02]  /*7bd00*/  F2FP.F16.E5M2.UNPACK_B R6, R6 ;  /* 0x00000006ff06723e */ /* 0x000fc400020004ff */
[----:B------:R-:W-:Y:S01]  /*7bd10*/  F2FP.F16.E5M2.UNPACK_B R7, R7 ;  /* 0x00000007ff07723e */ /* 0x000fe200020004ff */
[----:B------:R-:W-:Y:S06]  /*7bd20*/  STL [R1+0x4388], R10 ;  /* 0x0043880a01007387 */ /* 0x000fec0000100800 */
        /* <DEDUP_REMOVED lines=17> */
[----:B------:R-:W4:Y:S01]  /*7be40*/  LDL.LU.64 R20, [R1+0x4410] ;  /* 0x0044100001147983 */ /* 0x000f220000300a00 */
[----:B------:R-:W-:-:S02]  /*7be50*/  IMAD.MOV.U32 R16, RZ, RZ, R18 ;  /* 0x000000ffff107224 */ /* 0x000fc400078e0012 */
[----:B------:R-:W-:Y:S02]  /*7be60*/  IMAD.MOV.U32 R11, RZ, RZ, R19 ;  /* 0x000000ffff0b7224 */ /* 0x000fe400078e0013 */
[----:B------:R-:W-:Y:S02]  /*7be70*/  IMAD.MOV.U32 R18, RZ, RZ, R8 ;  /* 0x000000ffff127224 */ /* 0x000fe400078e0008 */
        /* <DEDUP_REMOVED lines=55> */
[----:B------:R-:W4:Y:S04]  /*7c1f0*/  LDL.LU.64 R12, [R1+0x4390] ;  /* 0x00439000010c7983 */ /* 0x000f280000300a00 */
        /* <DEDUP_REMOVED lines=10> */
[----:B----4-:R-:W-:Y:S07]  /*7c2a0*/  HMMA.16816.F32 R20, R4, R12, R24 ;  /* 0x0000000c0414723c */ /* 0x010fee0000001818 */
        /* <DEDUP_REMOVED lines=13> */
[----:B------:R-:W3:Y:S04]  /*7c380*/  LDL.LU R3, [R1+0x4380] ;  /* 0x0043800001037983 */ /* 0x000ee80000300800 */
[----:B------:R-:W3:Y:S04]  /*7c390*/  LDL.LU R8, [R1+0x437c] ;  /* 0x00437c0001087983 */ /* 0x000ee80000300800 */
        /* <DEDUP_REMOVED lines=18> */
[----:B------:R-:W-:-:S05]  /*7c4c0*/  IMAD.MOV.U32 R25, RZ, RZ, R17 ;  /* 0x000000ffff197224 */ /* 0x000fca00078e0011 */
        /* <DEDUP_REMOVED lines=9> */
[----:B--2---:R-:W-:Y:S02]  /*7c560*/  IMAD.MOV.U32 R24, RZ, RZ, R10 ;  /* 0x000000ffff187224 */ /* 0x004fe400078e000a */
[----:B------:R-:W-:Y:S01]  /*7c570*/  IMAD.MOV.U32 R25, RZ, RZ, R0 ;  /* 0x000000ffff197224 */ /* 0x000fe200078e0000 */
[----:B------:R-:W-:Y:S04]  /*7c580*/  STL.64 [R1+0x4348], R26 ;  /* 0x0043481a01007387 */ /* 0x000fe80000100a00 */
[----:B------:R-:W-:Y:S04]  /*7c590*/  STL.64 [R1+0x4340], R24 ;  /* 0x0043401801007387 */ /* 0x000fe80000100a00 */
[----:B-----5:R-:W-:Y:S04]  /*7c5a0*/  STL.64 [R1+0x4310], R22 ;  /* 0x0043101601007387 */ /* 0x020fe80000100a00 */
[----:B----4-:R0:W-:Y:S04]  /*7c5b0*/  STL.64 [R1+0x4308], R20 ;  /* 0x0043081401007387 */ /* 0x0101e80000100a00 */
[----:B0-----:R-:W2:Y:S04]  /*7c5c0*/  LDL.LU R20, [R1+0x4b0] ;  /* 0x0004b00001147983 */ /* 0x001ea80000300800 */
        /* <DEDUP_REMOVED lines=9> */
[----:B------:R-:W2:Y:S04]  /*7c660*/  LDL.LU R11, [R1+0x2d88] ;  /* 0x002d8800010b7983 */ /* 0x000ea80000300800 */
[----:B------:R-:W2:Y:S04]  /*7c670*/  LDL.LU R17, [R1+0x2d84] ;  /* 0x002d840001117983 */ /* 0x000ea80000300800 */
[----:B------:R-:W2:Y:S04]  /*7c680*/  LDL.LU R18, [R1+0x2d8c] ;  /* 0x002d8c0001127983 */ /* 0x000ea80000300800 */
[----:B------:R-:W2:Y:S04]  /*7c690*/  LDL.LU R19, [R1+0x2d98] ;  /* 0x002d980001137983 */ /* 0x000ea80000300800 */
[----:B------:R-:W2:Y:S04]  /*7c6a0*/  LDL.LU R0, [R1+0x2d94] ;  /* 0x002d940001007983 */ /* 0x000ea80000300800 */
        /* <DEDUP_REMOVED lines=20> */
[----:B----4-:R-:W-:Y:S04]  /*7c7f0*/  STL.64 [R1+0x4338], R22 ;  /* 0x0043381601007387 */ /* 0x010fe80000100a00 */
[----:B--2---:R0:W-:Y:S04]  /*7c800*/  STL.64 [R1+0x4330], R20 ;  /* 0x0043301401007387 */ /* 0x0041e80000100a00 */
        /* <DEDUP_REMOVED lines=10> */
[----:B------:R-:W3:Y:S04]  /*7c8b0*/  LDL.LU R10, [R1+0x4374] ;  /* 0x00437400010a7983 */ /* 0x000ee80000300800 */
[----:B------:R-:W3:Y:S02]  /*7c8c0*/  LDL.LU R11, [R1+0x4370] ;  /* 0x00437000010b7983 */ /* 0x000ee40000300800 */
[----:B---3--:R-:W-:-:S15]  /*7c8d0*/  HMMA.16816.F32 R24, R4, R10, R24 ;  /* 0x0000000a0418723c */ /* 0x008fde0000001818 */
[----:B------:R-:W-:-:S08]  /*7c8e0*/  NOP ;  /* 0x0000000000007918 */ /* 0x000fd00000000000 */
[----:B------:R-:W-:Y:S04]  /*7c8f0*/  STL.64 [R1+0x500], R24 ;  /* 0x0005001801007387 */ /* 0x000fe80000100a00 */
[----:B------:R0:W-:Y:S04]  /*7c900*/  STL.64 [R1+0x508], R26 ;  /* 0x0005081a01007387 */ /* 0x0001e80000100a00 */
[----:B0-----:R-:W3:Y:S04]  /*7c910*/  LDL.LU.64 R26, [R1+0x4368] ;  /* 0x00436800011a7983 */ /* 0x001ee80000300a00 */
[----:B------:R-:W3:Y:S04]  /*7c920*/  LDL.LU.64 R24, [R1+0x4360] ;  /* 0x0043600001187983 */ /* 0x000ee80000300a00 */
[----:B------:R0:W-:Y:S04]  /*7c930*/  STL [R1+0x425c], R10 ;  /* 0x00425c0a01007387 */ /* 0x0001e80000100800 */
[----:B0-----:R-:W5:Y:S04]  /*7c940*/  LDL.LU R10, [R1+0x2d90] ;  /* 0x002d9000010a7983 */ /* 0x001f680000300800 */
[----:B------:R-:W-:Y:S01]  /*7c950*/  STL [R1+0x4258], R11 ;  /* 0x0042580b01007387 */ /* 0x000fe20000100800 */
[----:B---3--:R-:W-:-:S15]  /*7c960*/  HMMA.16816.F32 R24, R4, R8, R24 ;  /* 0x000000080418723c */ /* 0x008fde0000001818 */
[----:B------:R-:W-:-:S08]  /*7c970*/  NOP ;  /* 0x0000000000007918 */ /* 0x000fd00000000000 */
[----:B------:R-:W-:Y:S04]  /*7c980*/  STL.64 [R1+0xc90], R24 ;  /* 0x000c901801007387 */ /* 0x000fe80000100a00 */
[----:B------:R0:W-:Y:S04]  /*7c990*/  STL.64 [R1+0xc98], R26 ;  /* 0x000c981a01007387 */ /* 0x0001e80000100a00 */
[----:B0-----:R-:W3:Y:S04]  /*7c9a0*/  LDL.LU.64 R26, [R1+0x4358] ;  /* 0x00435800011a7983 */ /* 0x001ee80000300a00 */
[----:B------:R-:W3:Y:S04]  /*7c9b0*/  LDL.LU.64 R24, [R1+0x4350] ;  /* 0x0043500001187983 */ /* 0x000ee80000300a00 */
[----:B------:R-:W-:Y:S01]  /*7c9c0*/  STL [R1+0x4240], R9 ;  /* 0x0042400901007387 */ /* 0x000fe20000100800 */
[----:B---3--:R-:W-:-:S15]  /*7c9d0*/  HMMA.16816.F32 R24, R4, R2, R24 ;  /* 0x000000020418723c */ /* 0x008fde0000001818 */
[----:B------:R-:W-:-:S08]  /*7c9e0*/  NOP ;  /* 0x0000000000007918 */ /* 0x000fd00000000000 */
[----:B------:R-:W-:Y:S04]  /*7c9f0*/  STL.64 [R1+0x4f0], R24 ;  /* 0x0004f01801007387 */ /* 0x000fe80000100a00 */
[----:B------:R0:W-:Y:S04]  /*7ca00*/  STL.64 [R1+0x4f8], R26 ;  /* 0x0004f81a01007387 */ /* 0x0001e80000100a00 */
[----:B0-----:R-:W3:Y:S04]  /*7ca10*/  LDL.LU.64 R26, [R1+0x4348] ;  /* 0x00434800011a7983 */ /* 0x001ee80000300a00 */
[----:B------:R-:W2:Y:S01]  /*7ca20*/  LDL.LU.64 R24, [R1+0x4340] ;  /* 0x0043400001187983 */ /* 0x000ea20000300a00 */
[----:B-----5:R-:W-:-:S02]  /*7ca30*/  IMAD R18, R18, 0x100, R10 ;  /* 0x0000010012127824 */ /* 0x020fc400078e020a */
[----:B------:R-:W-:Y:S01]  /*7ca40*/  IMAD R19, R0, 0x100, R19 ;  /* 0x0000010000137824 */ /* 0x000fe200078e0213 */
[----:B------:R-:W-:Y:S02]  /*7ca50*/  F2FP.F16.E5M2.UNPACK_B R16, R16 ;  /* 0x00000010ff10723e */ /* 0x000fe400020004ff */
[----:B------:R-:W-:Y:S01]  /*7ca60*/  F2FP.F16.E5M2.UNPACK_B R17, R17 ;  /* 0x00000011ff11723e */ /* 0x000fe200020004ff */
[----:B--2---:R-:W-:Y:S01]  /*7ca70*/  HMMA.16816.F32 R4, R4, R24, R20 ;  /* 0x000000180404723c */ /* 0x004fe20000001814 */
[----:B------:R-:W3:Y:S04]  /*7ca80*/  LDL.LU.64 R22, [R1+0x4338] ;  /* 0x0043380001167983 */ /* 0x000ee80000300a00 */
[----:B------:R-:W3:Y:S01]  /*7ca90*/  LDL.LU.64 R20, [R1+0x4330] ;  /* 0x0043300001147983 */ /* 0x000ee20000300a00 */
        /* <DEDUP_REMOVED lines=8> */
[----:B---3--:R-:W-:Y:S03]  /*7cb20*/  HMMA.16816.F32 R24, R16, R26, R20 ;  /* 0x0000001a1018723c */ /* 0x008fe60000001814 */
        /* <DEDUP_REMOVED lines=33> */
[----:B0-----:R-:W3:Y:S04]  /*7cd40*/  LDL.LU.64 R26, [R1+0x42b8] ;  /* 0x0042b800011a7983 */ /* 0x001ee80000300a00 */
[----:B------:R-:W4:Y:S01]  /*7cd50*/  LDL.LU.64 R24, [R1+0x42b0] ;  /* 0x0042b00001187983 */ /* 0x000f220000300a00 */
[----:B--2---:R-:W-:Y:S03]  /*7cd60*/  HMMA.16816.F32 R4, R16, R28, R4 ;  /* 0x0000001c1004723c */ /* 0x004fe60000001804 */
[----:B------:R-:W2:-:S15]  /*7cd70*/  LDL.LU R9, [R1+0x2db0] ;  /* 0x002db00001097983 */ /* 0x000e9e0000300800 */
[----:B------:R-:W-:-:S05]  /*7cd80*/  NOP ;  /* 0x0000000000007918 */ /* 0x000fca0000000000 */
[----:B------:R-:W-:Y:S04]  /*7cd90*/  STL.64 [R1+0x980], R4 ;  /* 0x0009800401007387 */ /* 0x000fe80000100a00 */
[----:B------:R0:W-:Y:S04]  /*7cda0*/  STL.64 [R1+0x988], R6 ;  /* 0x0009880601007387 */ /* 0x0001e80000100a00 */
[----:B0-----:R-:W5:Y:S04]  /*7cdb0*/  LDL.LU R6, [R1+0x2dac] ;  /* 0x002dac0001067983 */ /* 0x001f680000300800 */
[----:B------:R-:W5:Y:S04]  /*7cdc0*/  LDL.LU R7, [R1+0x2db8] ;  /* 0x002db80001077983 */ /* 0x000f680000300800 */
[----:B------:R-:W5:Y:S01]  /*7cdd0*/  LDL.LU R0, [R1+0x2db4] ;  /* 0x002db40001007983 */ /* 0x000f620000300800 */
[C---:B---3--:R-:W-:Y:S06]  /*7cde0*/  HMMA.16816.F32 R20, R16.reuse, R26, R20 ;  /* 0x0000001a1014723c */ /* 0x048fec0000001814 */
[----:B----4-:R-:W-:-:S15]  /*7cdf0*/  HMMA.16816.F32 R12, R16, R24, R12 ;  /* 0x00000018100c723c */ /* 0x010fde000000180c */
[----:B------:R-:W-:-:S02]  /*7ce00*/  NOP ;  /* 0x0000000000007918 */ /* 0x000fc40000000000 */
[----:B------:R-:W-:Y:S04]  /*7ce10*/  STL.64 [R1+0x970], R20 ;  /* 0x0009701401007387 */ /* 0x000fe80000100a00 */
[----:B------:R0:W-:Y:S04]  /*7ce20*/  STL.64 [R1+0x978], R22 ;  /* 0x0009781601007387 */ /* 0x0001e80000100a00 */
[----:B0-----:R-:W3:Y:S04]  /*7ce30*/  LDL.LU.64 R22, [R1+0x42a8] ;  /* 0x0042a80001167983 */ /* 0x001ee80000300a00 */
[----:B------:R-:W4:Y:S04]  /*7ce40*/  LDL.LU.64 R20, [R1+0x42a0] ;  /* 0x0042a00001147983 */ /* 0x000f280000300a00 */
[----:B------:R0:W-:Y:S04]  /*7ce50*/  STL.64 [R1+0x960], R12 ;  /* 0x0009600c01007387 */ /* 0x0001e80000100a00 */
[----:B------:R1:W-:Y:S04]  /*7ce60*/  STL.64 [R1+0x968], R14 ;  /* 0x0009680e01007387 */ /* 0x0003e80000100a00 */
[----:B0-----:R-:W2:Y:S04]  /*7ce70*/  LDL.LU R12, [R1+0x430] ;  /* 0x00043000010c7983 */ /* 0x001ea80000300800 */
[----:B------:R-:W2:Y:S04]  /*7ce80*/  LDL.LU R13, [R1+0x434] ;  /* 0x00043400010d7983 */ /* 0x000ea80000300800 */
[----:B-1----:R-:W5:Y:S04]  /*7ce90*/  LDL.LU R14, [R1+0x438] ;  /* 0x00043800010e7983 */ /* 0x002f680000300800 */
[----:B------:R-:W5:Y:S04]  /*7cea0*/  LDL.LU R15, [R1+0x43c] ;  /* 0x00043c00010f7983 */ /* 0x000f680000300800 */
[----:B-----5:R-:W-:Y:S04]  /*7ceb0*/  STL.64 [R1+0x4298], R14 ;  /* 0x0042980e01007387 */ /* 0x020fe80000100a00 */
[----:B--2---:R0:W-:Y:S04]  /*7cec0*/  STL.64 [R1+0x4290], R12 ;  /* 0x0042900c01007387 */ /* 0x0041e80000100a00 */
[----:B0-----:R-:W3:Y:S04]  /*7ced0*/  LDL.LU R12, [R1+0x440] ;  /* 0x00044000010c7983 */ /* 0x001ee80000300800 */
[----:B------:R-:W3:Y:S04]  /*7cee0*/  LDL.LU R13, [R1+0x444] ;  /* 0x00044400010d7983 */ /* 0x000ee80000300800 */
[----:B------:R-:W3:Y:S04]  /*7cef0*/  LDL.LU R14, [R1+0x448] ;  /* 0x00044800010e7983 */ /* 0x000ee80000300800 */
[----:B------:R-:W3:Y:S04]  /*7cf00*/  LDL.LU R15, [R1+0x44c] ;  /* 0x00044c00010f7983 */ /* 0x000ee80000300800 */
[----:B------:R-:W2:Y:S04]  /*7cf10*/  LDL.LU R10, [R1+0x2da0] ;  /* 0x002da000010a7983 */ /* 0x000ea80000300800 */
[----:B------:R-:W5:Y:S04]  /*7cf20*/  LDL.LU R4, [R1+0x2d9c] ;  /* 0x002d9c0001047983 */ /* 0x000f680000300800 */
[----:B------:R-:W2:Y:S04]  /*7cf30*/  LDL.LU R11, [R1+0x2da8] ;  /* 0x002da800010b7983 */ /* 0x000ea80000300800 */
[----:B--2---:R-:W-:Y:S04]  /*7cf40*/  STL.64 [R1+0x4268], R10 ;  /* 0x0042680a01007387 */ /* 0x004fe80000100a00 */
[----:B------:R0:W-:Y:S04]  /*7cf50*/  STL.64 [R1+0x4260], R8 ;  /* 0x0042600801007387 */ /* 0x0001e80000100a00 */
        /* <DEDUP_REMOVED lines=11> */
[----:B------:R0:W-:Y:S04]  /*7d010*/  STL.64 [R1+0x41b0], R26 ;  /* 0x0041b01a01007387 */ /* 0x0001e80000100a00 */
[----:B0-----:R-:W5:Y:S04]  /*7d020*/  LDL.64 R26, [R1+0x20] ;  /* 0x00002000011a7983 */ /* 0x001f680000100a00 */
[----:B------:R0:W-:Y:S01]  /*7d030*/  STL.64 [R1+0x41a8], R24 ;  /* 0x0041a81801007387 */ /* 0x0001e20000100a00 */
[C---:B---3--:R-:W-:Y:S03]  /*7d040*/  HMMA.16816.F32 R12, R16.reuse, R22, R12 ;  /* 0x00000016100c723c */ /* 0x048fe6000000180c */
[----:B-----5:R1:W-:Y:S04]  /*7d050*/  STL.64 [R1+0x4238], R26 ;  /* 0x0042381a01007387 */ /* 0x0203e80000100a00 */
[----:B0-----:R-:W3:Y:S04]  /*7d060*/  LDL.LU R24, [R1+0x3f0] ;  /* 0x0003f00001187983 */ /* 0x001ee80000300800 */
[----:B------:R-:W3:Y:S04]  /*7d070*/  LDL.LU R25, [R1+0x3f4] ;  /* 0x0003f40001197983 */ /* 0x000ee80000300800 */
[----:B-1----:R-:W5:Y:S04]  /*7d080*/  LDL.LU R26, [R1+0x3f8] ;  /* 0x0003f800011a7983 */ /* 0x002f680000300800 */
        /* <DEDUP_REMOVED lines=41> */
[----:B--2---:R-:W-:-:S02]  /*7d320*/  IMAD R4, R4, 0x100, R10 ;  /* 0x0000010004047824 */ /* 0x004fc400078e020a */
[----:B----4-:R-:W-:Y:S01]  /*7d330*/  IMAD R5, R5, 0x100, R11 ;  /* 0x0000010005057824 */ /* 0x010fe200078e020b */
[----:B------:R-:W3:Y:S04]  /*7d340*/  LDL.LU R10, [R1+0x425c] ;  /* 0x00425c00010a7983 */ /* 0x000ee80000300800 */
[----:B------:R-:W3:Y:S01]  /*7d350*/  LDL.LU R11, [R1+0x4258] ;  /* 0x00425800010b7983 */ /* 0x000ee20000300800 */
[----:B-----5:R-:W-:Y:S01]  /*7d360*/  IMAD R6, R6, 0x100, R9 ;  /* 0x0000010006067824 */ /* 0x020fe200078e0209 */
[----:B---3--:R-:W-:-:S15]  /*7d370*/  HMMA.16816.F32 R24, R16, R10, R24 ;  /* 0x0000000a1018723c */ /* 0x008fde0000001818 */
[----:B------:R-:W-:-:S08]  /*7d380*/  NOP ;  /* 0x0000000000007918 */ /* 0x000fd00000000000 */
[----:B------:R-:W-:Y:S04]  /*7d390*/  STL.64 [R1+0x4d0], R24 ;  /* 0x0004d01801007387 */ /* 0x000fe80000100a00 */
[----:B------:R0:W-:Y:S04]  /*7d3a0*/  STL.64 [R1+0x4d8], R26 ;  /* 0x0004d81a01007387 */ /* 0x0001e80000100a00 */
[----:B0-----:R-:W2:Y:S04]  /*7d3b0*/  LDL.LU.64 R26, [R1+0x4250] ;  /* 0x00425000011a7983 */ /* 0x001ea80000300a00 */
[----:B------:R-:W2:Y:S04]  /*7d3c0*/  LDL.LU.64 R24, [R1+0x4248] ;  /* 0x0042480001187983 */ /* 0x000ea80000300a00 */
[----:B------:R-:W2:Y:S02]  /*7d3d0*/  LDL.LU R9, [R1+0x4240] ;  /* 0x0042400001097983 */ /* 0x000ea40000300800 */
[----:B--2---:R-:W-:-:S15]  /*7d3e0*/  HMMA.16816.F32 R24, R16, R8, R24 ;  /* 0x000000081018723c */ /* 0x004fde0000001818 */
[----:B------:R-:W-:-:S08]  /*7d3f0*/  NOP ;  /* 0x0000000000007918 */ /* 0x000fd00000000000 */
[----:B------:R-:W-:Y:S04]  /*7d400*/  STL.64 [R1+0xc80], R24 ;  /* 0x000c801801007387 */ /* 0x000fe80000100a00 */
[----:B------:R0:W-:Y:S04]  /*7d410*/  STL.64 [R1+0xc88], R26 ;  /* 0x000c881a01007387 */ /* 0x0001e80000100a00 */
[----:B0-----:R-:W2:Y:S04]  /*7d420*/  LDL.LU.64 R26, [R1+0x4238] ;  /* 0x00423800011a7983 */ /* 0x001ea80000300a00 */
[----:B------:R-:W-:Y:S04]  /*7d430*/  STL.64 [R1+0x4148], R10 ;  /* 0x0041480a01007387 */ /* 0x000fe80000100a00 */
[----:B------:R0:W-:Y:S02]  /*7d440*/  STL.64 [R1+0x4140], R8 ;  /* 0x0041400801007387 */ /* 0x0001e40000100a00 */
[----:B0-----:R-:W-:-:S15]  /*7d450*/  HMMA.16816.F32 R8, R16, R2, R12 ;  /* 0x000000021008723c */ /* 0x001fde000000180c */
[----:B------:R-:W-:-:S08]  /*7d460*/  NOP ;  /* 0x0000000000007918 */ /* 0x000fd00000000000 */
[----:B------:R0:W-:Y:S04]  /*7d470*/  STL.64 [R1+0xc70], R8 ;  /* 0x000c700801007387 */ /* 0x0001e80000100a00 */
[----:B------:R1:W-:Y:S04]  /*7d480*/  STL.64 [R1+0xc78], R10 ;  /* 0x000c780a01007387 */ /* 0x0003e80000100a00 */
[----:B0-----:R-:W3:Y:S01]  /*7d490*/  LDL.LU R8, [R1+0x300] ;  /* 0x0003000001087983 */ /* 0x001ee20000300800 */
[----:B--2---:R-:W-:-:S15]  /*7d4a0*/  HMMA.16816.F32 R12, R16, R26, R20 ;  /* 0x0000001a100c723c */ /* 0x004fde0000001814 */
[----:B------:R-:W-:-:S08]  /*7d4b0*/  NOP ;  /* 0x0000000000007918 */ /* 0x000fd00000000000 */
[----:B------:R-:W-:Y:S04]  /*7d4c0*/  STL.64 [R1+0x920], R12 ;  /* 0x0009200c01007387 */ /* 0x000fe80000100a00 */
[----:B------:R-:W-:Y:S04]  /*7d4d0*/  STL.64 [R1+0x928], R14 ;  /* 0x0009280e01007387 */ /* 0x000fe80000100a00 */
[----:B------:R-:W3:Y:S04]  /*7d4e0*/  LDL.LU R9, [R1+0x304] ;  /* 0x0003040001097983 */ /* 0x000ee80000300800 */
[----:B-1----:R-:W2:Y:S04]  /*7d4f0*/  LDL.LU R10, [R1+0x308] ;  /* 0x00030800010a7983 */ /* 0x002ea80000300800 */
[----:B------:R-:W2:Y:S04]  /*7d500*/  LDL.LU R11, [R1+0x30c] ;  /* 0x00030c00010b7983 */ /* 0x000ea80000300800 */
        /* <DEDUP_REMOVED lines=15> */
[----:B------:R-:W5:Y:S01]  /*7d600*/  LDL.LU R23, [R1+0x36c] ;  /* 0x00036c0001177983 */ /* 0x000f620000300800 */
[----:B------:R-:W-:-:S02]  /*7d610*/  IMAD R7, R0, 0x100, R7 ;  /* 0x0000010000077824 */ /* 0x000fc400078e0207 */
[----:B------:R-:W-:Y:S01]  /*7d620*/  IMAD.MOV.U32 R0, RZ, RZ, R27 ;  /* 0x000000ffff007224 */ /* 0x000fe200078e001b */
[----:B-----5:R0:W-:Y:S04]  /*7d630*/  STL.64 [R1+0x41c0], R22 ;  /* 0x0041c01601007387 */ /* 0x0201e80000100a00 */
[----:B----4-:R1:W-:Y:S04]  /*7d640*/  STL.64 [R1+0x41b8], R20 ;  /* 0x0041b81401007387 */ /* 0x0103e80000100a00 */
[----:B------:R-:W4:Y:S04]  /*7d650*/  LDL.LU R24, [R1+0x370] ;  /* 0x0003700001187983 */ /* 0x000f280000300800 */
[----:B------:R-:W4:Y:S04]  /*7d660*/  LDL.LU R25, [R1+0x374] ;  /* 0x0003740001197983 */ /* 0x000f280000300800 */
[----:B------:R-:W5:Y:S04]  /*7d670*/  LDL.LU R26, [R1+0x378] ;  /* 0x00037800011a7983 */ /* 0x000f680000300800 */
[----:B------:R-:W5:Y:S04]  /*7d680*/  LDL.LU R27, [R1+0x37c] ;  /* 0x00037c00011b7983 */ /* 0x000f680000300800 */
[----:B-----5:R-:W-:Y:S04]  /*7d690*/  STL.64 [R1+0x41d0], R26 ;  /* 0x0041d01a01007387 */ /* 0x020fe80000100a00 */
[----:B----4-:R4:W-:Y:S04]  /*7d6a0*/  STL.64 [R1+0x41c8], R24 ;  /* 0x0041c81801007387 */ /* 0x0109e80000100a00 */
[----:B0-----:R-:W5:Y:S04]  /*7d6b0*/  LDL.LU R22, [R1] ;  /* 0x0000000001167983 */ /* 0x001f680000300800 */
[----:B------:R-:W5:Y:S04]  /*7d6c0*/  LDL.LU R23, [R1+0x4] ;  /* 0x0000040001177983 */ /* 0x000f680000300800 */
[----:B-1----:R-:W2:Y:S04]  /*7d6d0*/  LDL.LU R20, [R1+0x8] ;  /* 0x0000080001147983 */ /* 0x002ea80000300800 */
[----:B------:R-:W2:Y:S04]  /*7d6e0*/  LDL.LU R21, [R1+0xc] ;  /* 0x00000c0001157983 */ /* 0x000ea80000300800 */
[----:B-----5:R0:W-:Y:S04]  /*7d6f0*/  STL.64 [R1+0x41d8], R22 ;  /* 0x0041d81601007387 */ /* 0x0201e80000100a00 */
[----:B--2---:R-:W-:Y:S04]  /*7d700*/  STL.64 [R1+0x41f0], R20 ;  /* 0x0041f01401007387 */ /* 0x004fe80000100a00 */
[----:B----4-:R-:W2:Y:S04]  /*7d710*/  LDL.LU R24, [R1+0x380] ;  /* 0x0003800001187983 */ /* 0x010ea80000300800 */
[----:B------:R-:W2:Y:S04]  /*7d720*/  LDL.LU R25, [R1+0x384] ;  /* 0x0003840001197983 */ /* 0x000ea80000300800 */
[----:B------:R-:W4:Y:S04]  /*7d730*/  LDL.LU R26, [R1+0x388] ;  /* 0x00038800011a7983 */ /* 0x000f280000300800 */
[----:B------:R-:W4:Y:S04]  /*7d740*/  LDL.LU R27, [R1+0x38c] ;  /* 0x00038c00011b7983 */ /* 0x000f280000300800 */
[----:B0-----:R-:W5:Y:S04]  /*7d750*/  LDL.LU R22, [R1+0x10] ;  /* 0x0000100001167983 */ /* 0x001f680000300800 */
[----:B------:R-:W5:Y:S04]  /*7d760*/  LDL.LU R23, [R1+0x14] ;  /* 0x0000140001177983 */ /* 0x000f680000300800 */
[----:B-----5:R-:W-:Y:S04]  /*7d770*/  STL.64 [R1+0x4208], R22 ;  /* 0x0042081601007387 */ /* 0x020fe80000100a00 */
[----:B----4-:R-:W-:Y:S04]  /*7d780*/  STL.64 [R1+0x41e8], R26 ;  /* 0x0041e81a01007387 */ /* 0x010fe80000100a00 */
[----:B--2---:R0:W-:Y:S04]  /*7d790*/  STL.64 [R1+0x41e0], R24 ;  /* 0x0041e01801007387 */ /* 0x0041e80000100a00 */
[----:B0-----:R-:W2:Y:S04]  /*7d7a0*/  LDL.LU R24, [R1+0x390] ;  /* 0x0003900001187983 */ /* 0x001ea80000300800 */
[----:B------:R-:W2:Y:S04]  /*7d7b0*/  LDL.LU R25, [R1+0x394] ;  /* 0x0003940001197983 */ /* 0x000ea80000300800 */
[----:B------:R-:W4:Y:S04]  /*7d7c0*/  LDL.LU R26, [R1+0x398] ;  /* 0x00039800011a7983 */ /* 0x000f280000300800 */
[----:B------:R-:W4:Y:S04]  /*7d7d0*/  LDL.LU R27, [R1+0x39c] ;  /* 0x00039c00011b7983 */ /* 0x000f280000300800 */
[----:B------:R-:W5:Y:S04]  /*7d7e0*/  LDL.LU R20, [R1+0x18] ;  /* 0x0000180001147983 */ /* 0x000f680000300800 */
        /* <DEDUP_REMOVED lines=24> */
[----:B------:R-:W2:Y:S04]  /*7d970*/  LDL.LU R12, [R1+0x320] ;  /* 0x00032000010c7983 */ /* 0x000ea80000300800 */
[----:B------:R-:W2:Y:S04]  /*7d980*/  LDL.LU R13, [R1+0x324] ;  /* 0x00032400010d7983 */ /* 0x000ea80000300800 */
[----:B------:R-:W2:Y:S04]  /*7d990*/  LDL.LU R14, [R1+0x328] ;  /* 0x00032800010e7983 */ /* 0x000ea80000300800 */
[----:B------:R-:W2:Y:S04]  /*7d9a0*/  LDL.LU R15, [R1+0x32c] ;  /* 0x00032c00010f7983 */ /* 0x000ea80000300800 */
        /* <DEDUP_REMOVED lines=12> */
[----:B-----5:R-:W-:Y:S04]  /*7da70*/  STL.64 [R1+0x4128], R18 ;  /* 0x0041281201007387 */ /* 0x020fe80000100a00 */
[----:B----4-:R0:W-:Y:S04]  /*7da80*/  STL.64 [R1+0x4120], R16 ;  /* 0x0041201001007387 */ /* 0x0101e80000100a00 */
[----:B0-----:R-:W4:Y:S04]  /*7da90*/  LDL.LU R16, [R1+0x2e0] ;  /* 0x0002e00001107983 */ /* 0x001f280000300800 */
        /* <DEDUP_REMOVED lines=10> */
[----:B------:R-:W5:Y:S04]  /*7db40*/  LDL.LU.64 R26, [R1+0x4230] ;  /* 0x00423000011a7983 */ /* 0x000f680000300a00 */
[----:B------:R-:W5:Y:S04]  /*7db50*/  LDL.LU.64 R24, [R1+0x4228] ;  /* 0x0042280001187983 */ /* 0x000f680000300a00 */
        /* <DEDUP_REMOVED lines=30> */
[----:B0-----:R-:W2:Y:S04]  /*7dd40*/  LDL.LU.64 R22, [R1+0x41c0] ;  /* 0x0041c00001167983 */ /* 0x001ea80000300a00 */
[----:B------:R-:W2:Y:S01]  /*7dd50*/  LDL.LU.64 R20, [R1+0x41b8] ;  /* 0x0041b80001147983 */ /* 0x000ea20000300a00 */
[----:B-----5:R-:W-:-:S15]  /*7dd60*/  HMMA.16816.F32 R24, R4, R28, R24 ;  /* 0x0000001c0418723c */ /* 0x020fde0000001818 */
[----:B------:R-:W-:-:S08]  /*7dd70*/  NOP ;  /* 0x0000000000007918 */ /* 0x000fd00000000000 */
[----:B------:R-:W-:Y:S04]  /*7dd80*/  STL.64 [R1+0x8c0], R24 ;  /* 0x0008c01801007387 */ /* 0x000fe80000100a00 */
[----:B------:R0:W-:Y:S04]  /*7dd90*/  STL.64 [R1+0x8c8], R26 ;  /* 0x0008c81a01007387 */ /* 0x0001e80000100a00 */
[----:B0-----:R-:W2:Y:S04]  /*7dda0*/  LDL.LU.64 R26, [R1+0x41b0] ;  /* 0x0041b000011a7983 */ /* 0x001ea80000300a00 */
[----:B------:R-:W5:Y:S04]  /*7ddb0*/  LDL.LU.64 R24, [R1+0x41a8] ;  /* 0x0041a80001187983 */ /* 0x000f680000300a00 */
[----:B------:R-:W4:Y:S01]  /*7ddc0*/  LDL.LU R28, [R1+0x20] ;  /* 0x00002000011c7983 */ /* 0x000f220000300800 */
[----:B------:R-:W-:-:S03]  /*7ddd0*/  IMAD.MOV.U32 R29, RZ, RZ, R0 ;  /* 0x000000ffff1d7224 */ /* 0x000fc600078e0000 */
[----:B------:R-:W4:Y:S01]  /*7dde0*/  LDL.LU R0, [R1+0x41a0] ;  /* 0x0041a00001007983 */ /* 0x000f220000300800 */
[----:B--2---:R-:W-:-:S15]  /*7ddf0*/  HMMA.16816.F32 R20, R4, R26, R20 ;  /* 0x0000001a0414723c */ /* 0x004fde0000001814 */
[----:B------:R-:W-:-:S08]  /*7de00*/  NOP ;  /* 0x0000000000007918 */ /* 0x000fd00000000000 */
[----:B------:R-:W-:Y:S04]  /*7de10*/  STL.64 [R1+0x8b0], R20 ;  /* 0x0008b01401007387 */ /* 0x000fe80000100a00 */
[----:B------:R0:W-:Y:S04]  /*7de20*/  STL.64 [R1+0x8b8], R22 ;  /* 0x0008b81601007387 */ /* 0x0001e80000100a00 */
[----:B0-----:R-:W5:Y:S04]  /*7de30*/  LDL.LU.64 R22, [R1+0x4198] ;  /* 0x0041980001167983 */ /* 0x001f680000300a00 */
[----:B------:R-:W5:Y:S02]  /*7de40*/  LDL.LU.64 R20, [R1+0x4190] ;  /* 0x0041900001147983 */ /* 0x000f640000300a00 */
[----:B-----5:R-:W-:Y:S02]  /*7de50*/  HMMA.16816.F32 R24, R4, R24, R20 ;  /* 0x000000180418723c */ /* 0x020fe40000001814 */
[----:B------:R-:W3:Y:S04]  /*7de60*/  LDL.LU.64 R22, [R1+0x4188] ;  /* 0x0041880001167983 */ /* 0x000ee80000300a00 */
[----:B------:R-:W2:-:S15]  /*7de70*/  LDL.LU.64 R20, [R1+0x4180] ;  /* 0x0041800001147983 */ /* 0x000e9e0000300a00 */
[----:B------:R-:W-:-:S02]  /*7de80*/  NOP ;  /* 0x0000000000007918 */ /* 0x000fc40000000000 */
[----:B------:R0:W-:Y:S04]  /*7de90*/  STL.64 [R1+0x8a0], R24 ;  /* 0x0008a01801007387 */ /* 0x0001e80000100a00 */
[----:B------:R1:W-:Y:S04]  /*7dea0*/  STL.64 [R1+0x8a8], R26 ;  /* 0x0008a81a01007387 */ /* 0x0003e80000100a00 */
[----:B0-----:R-:W5:Y:S04]  /*7deb0*/  LDL.LU R24, [R1+0x30] ;  /* 0x0000300001187983 */ /* 0x001f680000300800 */
[----:B------:R-:W5:Y:S04]  /*7dec0*/  LDL.LU R25, [R1+0x34] ;  /* 0x0000340001197983 */ /* 0x000f680000300800 */
[----:B-1----:R-:W5:Y:S04]  /*7ded0*/  LDL.LU R26, [R1+0x38] ;  /* 0x00003800011a7983 */ /* 0x002f680000300800 */
[----:B------:R-:W5:Y:S01]  /*7dee0*/  LDL.LU R27, [R1+0x3c] ;  /* 0x00003c00011b7983 */ /* 0x000f620000300800 */
[C---:B---3--:R-:W-:Y:S06]  /*7def0*/  HMMA.16816.F32 R8, R4.reuse, R22, R8 ;  /* 0x000000160408723c */ /* 0x048fec0000001808 */
[----:B--2---:R-:W-:-:S15]  /*7df00*/  HMMA.16816.F32 R12, R4, R20, R12 ;  /* 0x00000014040c723c */ /* 0x004fde000000180c */
[----:B------:R-:W-:-:S02]  /*7df10*/  NOP ;  /* 0x0000000000007918 */ /* 0x000fc40000000000 */
[----:B------:R-:W-:Y:S04]  /*7df20*/  STL.64 [R1+0x890], R8 ;  /* 0x0008900801007387 */ /* 0x000fe80000100a00 */
[----:B------:R0:W-:Y:S04]  /*7df30*/  STL.64 [R1+0x898], R10 ;  /* 0x0008980a01007387 */ /* 0x0001e80000100a00 */
[----:B0-----:R-:W2:Y:S04]  /*7df40*/  LDL.LU.64 R10, [R1+0x4178] ;  /* 0x00417800010a7983 */ /* 0x001ea80000300a00 */
[----:B------:R-:W2:Y:S04]  /*7df50*/  LDL.LU.64 R8, [R1+0x4170] ;  /* 0x0041700001087983 */ /* 0x000ea80000300a00 */
[----:B------:R-:W3:Y:S04]  /*7df60*/  LDL R22, [R1+0xd48] ;  /* 0x000d480001167983 */ /* 0x000ee80000100800 */
[----:B------:R-:W3:Y:S04]  /*7df70*/  LDL R23, [R1+0xd4c] ;  /* 0x000d4c0001177983 */ /* 0x000ee80000100800 */
[----:B------:R-:W-:Y:S04]  /*7df80*/  STL.64 [R1+0x880], R12 ;  /* 0x0008800c01007387 */ /* 0x000fe80000100a00 */
[----:B------:R0:W-:Y:S04]  /*7df90*/  STL.64 [R1+0x888], R14 ;  /* 0x0008880e01007387 */ /* 0x0001e80000100a00 */
[----:B0-----:R-:W2:Y:S04]  /*7dfa0*/  LDL.LU.64 R14, [R1+0x4168] ;  /* 0x00416800010e7983 */ /* 0x001ea80000300a00 */
[----:B------:R-:W4:Y:S04]  /*7dfb0*/  LDL.LU.64 R12, [R1+0x4160] ;  /* 0x00416000010c7983 */ /* 0x000f280000300a00 */
[----:B------:R-:W3:Y:S04]  /*7dfc0*/  LDL.LU R20, [R1+0x2dd0] ;  /* 0x002dd00001147983 */ /* 0x000ee80000300800 */
[----:B------:R-:W3:Y:S01]  /*7dfd0*/  LDL.LU R21, [R1+0x2dd8] ;  /* 0x002dd80001157983 */ /* 0x000ee20000300800 */
[----:B--2---:R-:W-:-:S15]  /*7dfe0*/  HMMA.16816.F32 R8, R4, R14, R8 ;  /* 0x0000000e0408723c */ /* 0x004fde0000001808 */
[----:B------:R-:W-:-:S08]  /*7dff0*/  NOP ;  /* 0x0000000000007918 */ /* 0x000fd00000000000 */
[----:B------:R-:W-:Y:S04]  /*7e000*/  STL.64 [R1+0x870], R8 ;  /* 0x0008700801007387 */ /* 0x000fe80000100a00 */
[----:B------:R0:W-:Y:S04]  /*7e010*/  STL.64 [R1+0x878], R10 ;  /* 0x0008780a01007387 */ /* 0x0001e80000100a00 */
[----:B0-----:R-:W4:Y:S04]  /*7e020*/  LDL.LU.64 R10, [R1+0x4158] ;  /* 0x00415800010a7983 */ /* 0x001f280000300a00 */
[----:B------:R-:W4:Y:S02]  /*7e030*/  LDL.LU.64 R8, [R1+0x4150] ;  /* 0x0041500001087983 */ /* 0x000f240000300a00 */
[----:B----4-:R-:W-:Y:S02]  /*7e040*/  HMMA.16816.F32 R12, R4, R12, R8 ;  /* 0x0000000c040c723c */ /* 0x010fe40000001808 */
[----:B------:R-:W2:Y:S04]  /*7e050*/  LDL.LU.64 R10, [R1+0x4148] ;  /* 0x00414800010a7983 */ /* 0x000ea80000300a00 */
        /* <DEDUP_REMOVED lines=12> */
[----:B0-----:R-:W4:Y:S04]  /*7e120*/  LDL.LU.64 R18, [R1+0x4138] ;  /* 0x0041380001127983 */ /* 0x001f280000300a00 */
[----:B------:R-:W4:Y:S04]  /*7e130*/  LDL.LU.64 R16, [R1+0x4130] ;  /* 0x0041300001107983 */ /* 0x000f280000300a00 */
[----:B------:R-:W2:Y:S04]  /*7e140*/  LDL.LU R10, [R1+0x2dc0] ;  /* 0x002dc000010a7983 */ /* 0x000ea80000300800 */
[----:B------:R-:W3:Y:S01]  /*7e150*/  LDL.LU R11, [R1+0x2dc8] ;  /* 0x002dc800010b7983 */ /* 0x000ee20000300800 */
[----:B----4-:R-:W-:-:S15]  /*7e160*/  HMMA.16816.F32 R16, R4, R8, R16 ;  /* 0x000000080410723c */ /* 0x010fde0000001810 */
[----:B------:R-:W-:-:S08]  /*7e170*/  NOP ;  /* 0x0000000000007918 */ /* 0x000fd00000000000 */
[----:B------:R-:W-:Y:S04]  /*7e180*/  STL.64 [R1+0x800], R16 ;  /* 0x0008001001007387 */ /* 0x000fe80000100a00 */
[----:B------:R0:W-:Y:S04]  /*7e190*/  STL.64 [R1+0x808], R18 ;  /* 0x0008081201007387 */ /* 0x0001e80000100a00 */
[----:B0-----:R-:W4:Y:S04]  /*7e1a0*/  LDL.LU.64 R18, [R1+0x4128] ;  /* 0x0041280001127983 */ /* 0x001f280000300a00 */
[----:B------:R-:W2:Y:S02]  /*7e1b0*/  LDL.LU.64 R16, [R1+0x4120] ;  /* 0x0041200001107983 */ /* 0x000ea40000300a00 */
[----:B--2---:R-:W-:-:S02]  /*7e1c0*/  IMAD R16, R16, 0x100, R10 ;  /* 0x0000010010107824 */ /* 0x004fc400078e020a */
[----:B---3--:R-:W-:Y:S02]  /*7e1d0*/  IMAD R17, R17, 0x100, R11 ;  /* 0x0000010011117824 */ /* 0x008fe400078e020b */
[C---:B-----5:R-:W-:Y:S06]  /*7e1e0*/  HMMA.16816.F32 R8, R4.reuse, R2, R12 ;  /* 0x000000020408723c */ /* 0x060fec000000180c */
[----:B------:R-:W-:Y:S01]  /*7e1f0*/  HMMA.16816.F32 R4, R4, R28, R24 ;  /* 0x0000001c0404723c */ /* 0x000fe20000001818 */
[----:B------:R-:W-:Y:S02]  /*7e200*/  F2FP.F16.E5M2.UNPACK_B R3, R22 ;  /* 0x00000016ff03723e */ /* 0x000fe400020004ff */
[----:B------:R-:W-:-:S14]  /*7e210*/  F2FP.F16.E5M2.UNPACK_B R2, R23 ;  /* 0x00000017ff02723e */ /* 0x000fdc00020004ff */
[----:B------:R-:W-:Y:S04]  /*7e220*/  STL.64 [R1+0x7f0], R8 ;  /* 0x0007f00801007387 */ /* 0x000fe80000100a00 */
[----:B------:R-:W-:Y:S04]  /*7e230*/  STL.64 [R1+0x7f8], R10 ;  /* 0x0007f80a01007387 */ /* 0x000fe80000100a00 */
[----:B------:R-:W-:Y:S04]  /*7e240*/  STL [R1+0x28], R3 ;  /* 0x0000280301007387 */ /* 0x000fe80000100800 */
[----:B------:R-:W2:Y:S04]  /*7e250*/  LDL.LU R12, [R1+0xc0] ;  /* 0x0000c000010c7983 */ /* 0x000ea80000300800 */
[----:B------:R-:W-:Y:S04]  /*7e260*/  STL [R1+0x2c], R2 ;  /* 0x00002c0201007387 */ /* 0x000fe80000100800 */
[----:B------:R0:W-:Y:S04]  /*7e270*/  STL.64 [R1+0x30], R4 ;  /* 0x0000300401007387 */ /* 0x0001e80000100a00 */
[----:B------:R1:W-:Y:S04]  /*7e280*/  STL.64 [R1+0x38], R6 ;  /* 0x0000380601007387 */ /* 0x0003e80000100a00 */
[----:B------:R-:W2:Y:S04]  /*7e290*/  LDL.LU R13, [R1+0xc4] ;  /* 0x0000c400010d7983 */ /* 0x000ea80000300800 */
[----:B------:R-:W3:Y:S04]  /*7e2a0*/  LDL.LU R14, [R1+0xc8] ;  /* 0x0000c800010e7983 */ /* 0x000ee80000300800 */
[----:B------:R-:W3:Y:S04]  /*7e2b0*/  LDL.LU R15, [R1+0xcc] ;  /* 0x0000cc00010f7983 */ /* 0x000ee80000300800 */
[----:B---3--:R-:W-:Y:S04]  /*7e2c0*/  STL.64 [R1+0x40b8], R14 ;  /* 0x0040b80e01007387 */ /* 0x008fe80000100a00 */
[----:B--2---:R-:W-:Y:S04]  /*7e2d0*/  STL.64 [R1+0x40b0], R12 ;  /* 0x0040b00c01007387 */ /* 0x004fe80000100a00 */
[----:B0-----:R-:W2:Y:S04]  /*7e2e0*/  LDL.LU R4, [R1+0xa0] ;  /* 0x0000a00001047983 */ /* 0x001ea80000300800 */
[----:B------:R-:W2:Y:S04]  /*7e2f0*/  LDL.LU R5, [R1+0xa4] ;  /* 0x0000a40001057983 */ /* 0x000ea80000300800 */
[----:B-1----:R-:W3:Y:S04]  /*7e300*/  LDL.LU R6, [R1+0xa8] ;  /* 0x0000a80001067983 */ /* 0x002ee80000300800 */
[----:B------:R-:W3:Y:S04]  /*7e310*/  LDL.LU R7, [R1+0xac] ;  /* 0x0000ac0001077983 */ /* 0x000ee80000300800 */
        /* <DEDUP_REMOVED lines=8> */
[----:B------:R-:W2:Y:S04]  /*7e3a0*/  LDL.LU R14, [R1+0x78] ;  /* 0x00007800010e7983 */ /* 0x000ea80000300800 */
[----:B------:R-:W2:Y:S04]  /*7e3b0*/  LDL.LU R15, [R1+0x7c] ;  /* 0x00007c00010f7983 */ /* 0x000ea80000300800 */
[----:B------:R-:W3:Y:S04]  /*7e3c0*/  LDL R2, [R1+0xd58] ;  /* 0x000d580001027983 */ /* 0x000ee80000100800 */
[----:B------:R-:W3:Y:S01]  /*7e3d0*/  LDL R3, [R1+0xd5c] ;  /* 0x000d5c0001037983 */ /* 0x000ee20000100800 */
[----:B----4-:R-:W-:-:S02]  /*7e3e0*/  IMAD R18, R18, 0x100, R20 ;  /* 0x0000010012127824 */ /* 0x010fc400078e0214 */
[----:B------:R-:W-:Y:S01]  /*7e3f0*/  IMAD R19, R19, 0x100, R21 ;  /* 0x0000010013137824 */ /* 0x000fe200078e0215 */
[----:B--2---:R0:W-:Y:S04]  /*7e400*/  STL.64 [R1+0x40f8], R14 ;  /* 0x0040f80e01007387 */ /* 0x0041e80000100a00 */
[----:B0-----:R-:W2:Y:S04]  /*7e410*/  LDL R14, [R1+0xd68] ;  /* 0x000d6800010e7983 */ /* 0x001ea80000100800 */
[----:B------:R-:W4:Y:S04]  /*7e420*/  LDL R15, [R1+0xd6c] ;  /* 0x000d6c00010f7983 */ /* 0x000f280000100800 */
[----:B-----5:R-:W-:Y:S04]  /*7e430*/  STL.64 [R1+0x40f0], R12 ;  /* 0x0040f00c01007387 */ /* 0x020fe80000100a00 */
[----:B------:R-:W5:Y:S04]  /*7e440*/  LDL R20, [R1+0xd7c] ;  /* 0x000d7c0001147983 */ /* 0x000f680000100800 */
[----:B------:R-:W5:Y:S04]  /*7e450*/  LDL R21, [R1+0xd88] ;  /* 0x000d880001157983 */ /* 0x000f680000100800 */
[----:B------:R-:W5:Y:S04]  /*7e460*/  LDL R22, [R1+0xd8c] ;  /* 0x000d8c0001167983 */ /* 0x000f680000100800 */
[----:B---3--:R0:W-:Y:S04]  /*7e470*/  STL.64 [R1+0x40d8], R6 ;  /* 0x0040d80601007387 */ /* 0x0081e80000100a00 */
[----:B0-----:R-:W3:Y:S04]  /*7e480*/  LDL.64 R6, [R1+0x28] ;  /* 0x0000280001067983 */ /* 0x001ee80000100a00 */
[----:B------:R0:W-:Y:S04]  /*7e490*/  STL.64 [R1+0x40d0], R4 ;  /* 0x0040d00401007387 */ /* 0x0001e80000100a00 */
[----:B------:R-:W2:Y:S04]  /*7e4a0*/  LDL R26, [R1+0xda8] ;  /* 0x000da800011a7983 */ /* 0x000ea80000100800 */
[----:B------:R-:W2:Y:S04]  /*7e4b0*/  LDL R27, [R1+0xdac] ;  /* 0x000dac00011b7983 */ /* 0x000ea80000100800 */
[----:B------:R-:W4:Y:S04]  /*7e4c0*/  LDL R24, [R1+0xdb8] ;  /* 0x000db80001187983 */ /* 0x000f280000100800 */
[----:B------:R-:W4:Y:S04]  /*7e4d0*/  LDL R25, [R1+0xdbc] ;  /* 0x000dbc0001197983 */ /* 0x000f280000100800 */
[----:B------:R-:W5:Y:S04]  /*7e4e0*/  LDL R28, [R1+0xd98] ;  /* 0x000d9800011c7983 */ /* 0x000f680000100800 */
[----:B------:R-:W5:Y:S04]  /*7e4f0*/  LDL R29, [R1+0xd9c] ;  /* 0x000d9c00011d7983 */ /* 0x000f680000100800 */
[----:B0-----:R-:W5:Y:S04]  /*7e500*/  LDL R5, [R1+0xd78] ;  /* 0x000d780001057983 */ /* 0x001f680000100800 */
        /* <DEDUP_REMOVED lines=16> */
[----:B0-----:R-:W3:Y:S04]  /*7e610*/  LDL.LU R24, [R1+0x40] ;  /* 0x0000400001187983 */ /* 0x001ee80000300800 */
[----:B------:R-:W3:Y:S04]  /*7e620*/  LDL.LU R25, [R1+0x44] ;  /* 0x0000440001197983 */ /* 0x000ee80000300800 */
[----:B------:R-:W3:Y:S04]  /*7e630*/  LDL.LU R26, [R1+0x48] ;  /* 0x00004800011a7983 */ /* 0x000ee80000300800 */
[----:B------:R-:W3:Y:S01]  /*7e640*/  LDL.LU R27, [R1+0x4c] ;  /* 0x00004c00011b7983 */ /* 0x000ee20000300800 */
[----:B------:R-:W-:-:S02]  /*7e650*/  F2FP.F16.E5M2.UNPACK_B R18, R18 ;  /* 0x00000012ff12723e */ /* 0x000fc400020004ff */
[----:B------:R-:W-:Y:S01]  /*7e660*/  F2FP.F16.E5M2.UNPACK_B R19, R19 ;  /* 0x00000013ff13723e */ /* 0x000fe200020004ff */
[----:B------:R-:W2:Y:S04]  /*7e670*/  LDL.LU R8, [R1+0xb0] ;  /* 0x0000b00001087983 */ /* 0x000ea80000300800 */
[----:B------:R-:W2:Y:S04]  /*7e680*/  LDL.LU R9, [R1+0xb4] ;  /* 0x0000b40001097983 */ /* 0x000ea80000300800 */
[----:B------:R-:W2:Y:S01]  /*7e690*/  LDL.LU R10, [R1+0xb8] ;  /* 0x0000b800010a7983 */ /* 0x000ea20000300800 */
[----:B------:R-:W-:-:S03]  /*7e6a0*/  IMAD.MOV.U32 R11, RZ, RZ, R0 ;  /* 0x000000ffff0b7224 */ /* 0x000fc600078e0000 */
[----:B------:R-:W4:Y:S04]  /*7e6b0*/  LDL R23, [R1+0xdc8] ;  /* 0x000dc80001177983 */ /* 0x000f280000100800 */
[----:B------:R-:W2:Y:S01]  /*7e6c0*/  LDL R0, [R1+0xdcc] ;  /* 0x000dcc0001007983 */ /* 0x000ea20000100800 */
[----:B---3--:R-:W-:-:S15]  /*7e6d0*/  HMMA.16816.F32 R24, R16, R6, R24 ;  /* 0x000000061018723c */ /* 0x008fde0000001818 */
[----:B------:R-:W-:-:S08]  /*7e6e0*/  NOP ;  /* 0x0000000000007918 */ /* 0x000fd00000000000 */
[----:B------:R-:W-:Y:S04]  /*7e6f0*/  STL.64 [R1+0x7e0], R24 ;  /* 0x0007e01801007387 */ /* 0x000fe80000100a00 */
[----:B------:R0:W-:Y:S04]  /*7e700*/  STL.64 [R1+0x7e8], R26 ;  /* 0x0007e81a01007387 */ /* 0x0001e80000100a00 */
[----:B0-----:R-:W3:Y:S04]  /*7e710*/  LDL.LU.64 R26, [R1+0x4118] ;  /* 0x00411800011a7983 */ /* 0x001ee80000300a00 */
[----:B------:R-:W3:Y:S01]  /*7e720*/  LDL.LU.64 R24, [R1+0x4110] ;  /* 0x0041100001187983 */ /* 0x000ee20000300a00 */
[----:B------:R-:W-:-:S02]  /*7e730*/  F2FP.F16.E5M2.UNPACK_B R12, R2 ;  /* 0x00000002ff0c723e */ /* 0x000fc400020004ff */
[----:B------:R-:W-:Y:S01]  /*7e740*/  F2FP.F16.E5M2.UNPACK_B R13, R3 ;  /* 0x00000003ff0d723e */ /* 0x000fe200020004ff */
[----:B------:R-:W-:Y:S02]  /*7e750*/  IMAD.MOV.U32 R3, RZ, RZ, R6 ;  /* 0x000000ffff037224 */ /* 0x000fe400078e0006 */
[----:B------:R-:W-:Y:S01]  /*7e760*/  IMAD.MOV.U32 R2, RZ, RZ, R7 ;  /* 0x000000ffff027224 */ /* 0x000fe200078e0007 */
[----:B------:R-:W-:Y:S02]  /*7e770*/  F2FP.F16.E5M2.UNPACK_B R6, R14 ;  /* 0x0000000eff06723e */ /* 0x000fe400020004ff */
[----:B------:R-:W-:Y:S01]  /*7e780*/  F2FP.F16.E5M2.UNPACK_B R7, R15 ;  /* 0x0000000fff07723e */ /* 0x000fe200020004ff */
[----:B------:R3:W-:Y:S04]  /*7e790*/  STL.64 [R1+0x18], R12 ;  /* 0x0000180c01007387 */ /* 0x0007e80000100a00 */
[----:B------:R-:W-:Y:S04]  /*7e7a0*/  STL [R1+0x4084], R2 ;  /* 0x0040840201007387 */ /* 0x000fe80000100800 */
[----:B------:R-:W-:Y:S01]  /*7e7b0*/  STL [R1+0x4080], R3 ;  /* 0x0040800301007387 */ /* 0x000fe20000100800 */
[----:B---3--:R-:W-:Y:S03]  /*7e7c0*/  HMMA.16816.F32 R12, R16, R12, R24 ;  /* 0x0000000c100c723c */ /* 0x008fe60000001818 */
[----:B------:R-:W3:Y:S04]  /*7e7d0*/  LDL.LU.64 R26, [R1+0x4108] ;  /* 0x00410800011a7983 */ /* 0x000ee80000300a00 */
[----:B------:R-:W3:-:S15]  /*7e7e0*/  LDL.LU.64 R24, [R1+0x4100] ;  /* 0x0041000001187983 */ /* 0x000ede0000300a00 */
[----:B------:R-:W-:-:S01]  /*7e7f0*/  NOP ;  /* 0x0000000000007918 */ /* 0x000fc20000000000 */
[----:B------:R-:W-:Y:S04]  /*7e800*/  STL.64 [R1+0x7d0], R12 ;  /* 0x0007d00c01007387 */ /* 0x000fe80000100a00 */
[----:B------:R0:W-:Y:S04]  /*7e810*/  STL.64 [R1+0x7d8], R14 ;  /* 0x0007d80e01007387 */ /* 0x0001e80000100a00 */
[----:B0-----:R-:W4:Y:S04]  /*7e820*/  LDL.LU.64 R14, [R1+0x40f8] ;  /* 0x0040f800010e7983 */ /* 0x001f280000300a00 */
[----:B------:R-:W4:Y:S01]  /*7e830*/  LDL.LU.64 R12, [R1+0x40f0] ;  /* 0x0040f000010c7983 */ /* 0x000f220000300a00 */
[----:B-----5:R-:W-:-:S02]  /*7e840*/  F2FP.F16.E5M2.UNPACK_B R4, R5 ;  /* 0x00000005ff04723e */ /* 0x020fc400020004ff */
[----:B------:R-:W-:Y:S01]  /*7e850*/  F2FP.F16.E5M2.UNPACK_B R5, R20 ;  /* 0x00000014ff05723e */ /* 0x000fe200020004ff */
[----:B------:R-:W-:Y:S04]  /*7e860*/  STL [R1+0x10], R6 ;  /* 0x0000100601007387 */ /* 0x000fe80000100800 */
[----:B------:R-:W-:Y:S01]  /*7e870*/  STL [R1+0x14], R7 ;  /* 0x0000140701007387 */ /* 0x000fe20000100800 */
[----:B------:R-:W-:Y:S02]  /*7e880*/  IMAD.MOV.U32 R2, RZ, RZ, R6 ;  /* 0x000000ffff027224 */ /* 0x000fe400078e0006 */
[----:B------:R-:W-:Y:S01]  /*7e890*/  IMAD.MOV.U32 R3, RZ, RZ, R7 ;  /* 0x000000ffff037224 */ /* 0x000fe200078e0007 */
[----:B----4-:R-:W-:-:S15]  /*7e8a0*/  HMMA.16816.F32 R12, R16, R6, R12 ;  /* 0x00000006100c723c */ /* 0x010fde000000180c */
[----:B------:R-:W-:-:S08]  /*7e8b0*/  NOP ;  /* 0x0000000000007918 */ /* 0x000fd00000000000 */
[----:B------:R-:W-:Y:S04]  /*7e8c0*/  STL.64 [R1+0x7c0], R12 ;  /* 0x0007c00c01007387 */ /* 0x000fe80000100a00 */
[----:B------:R-:W-:Y:S04]  /*7e8d0*/  STL.64 [R1+0x7c8], R14 ;  /* 0x0007c80e01007387 */ /* 0x000fe80000100a00 */
[----:B------:R3:W-:Y:S02]  /*7e8e0*/  STL.64 [R1+0x8], R4 ;  /* 0x0000080401007387 */ /* 0x0007e40000100a00 */
[----:B---3--:R-:W-:Y:S02]  /*7e8f0*/  HMMA.16816.F32 R4, R16, R4, R24 ;  /* 0x000000041004723c */ /* 0x008fe40000001818 */
[----:B------:R-:W-:Y:S04]  /*7e900*/  STL [R1+0x4088], R2 ;  /* 0x0040880201007387 */ /* 0x000fe80000100800 */
[----:B------:R-:W3:Y:S04]  /*7e910*/  LDL.LU.64 R26, [R1+0x40e8] ;  /* 0x0040e800011a7983 */ /* 0x000ee80000300a00 */
[----:B------:R-:W4:-:S13]  /*7e920*/  LDL.LU.64 R24, [R1+0x40e0] ;  /* 0x0040e00001187983 */ /* 0x000f1a0000300a00 */
[----:B------:R-:W-:Y:S04]  /*7e930*/  STL.64 [R1+0x7b0], R4 ;  /* 0x0007b00401007387 */ /* 0x000fe80000100a00 */
[----:B------:R0:W-:Y:S04]  /*7e940*/  STL.64 [R1+0x7b8], R6 ;  /* 0x0007b80601007387 */ /* 0x0001e80000100a00 */
[----:B0-----:R-:W5:Y:S04]  /*7e950*/  LDL.LU.64 R6, [R1+0x40d8] ;  /* 0x0040d80001067983 */ /* 0x001f680000300a00 */
[----:B------:R-:W5:Y:S01]  /*7e960*/  LDL.LU.64 R4, [R1+0x40d0] ;  /* 0x0040d00001047983 */ /* 0x000f620000300a00 */
[----:B------:R-:W-:-:S02]  /*7e970*/  F2FP.F16.E5M2.UNPACK_B R12, R21 ;  /* 0x00000015ff0c723e */ /* 0x000fc400020004ff */
[----:B------:R-:W-:-:S03]  /*7e980*/  F2FP.F16.E5M2.UNPACK_B R13, R22 ;  /* 0x00000016ff0d723e */ /* 0x000fc600020004ff */
[----:B------:R-:W-:Y:S04]  /*7e990*/  STL [R1], R12 ;  /* 0x0000000c01007387 */ /* 0x000fe80000100800 */
[----:B------:R5:W-:Y:S02]  /*7e9a0*/  STL [R1+0x4], R13 ;  /* 0x0000040d01007387 */ /* 0x000be40000100800 */
[----:B-----5:R-:W-:Y:S02]  /*7e9b0*/  HMMA.16816.F32 R12, R16, R12, R4 ;  /* 0x0000000c100c723c */ /* 0x020fe40000001804 */
[----:B------:R-:W5:Y:S04]  /*7e9c0*/  LDL.LU.64 R6, [R1+0x40c8] ;  /* 0x0040c80001067983 */ /* 0x000f680000300a00 */
[----:B------:R-:W5:-:S15]  /*7e9d0*/  LDL.LU.64 R4, [R1+0x40c0] ;  /* 0x0040c00001047983 */ /* 0x000f5e0000300a00 */
[----:B------:R-:W-:-:S02]  /*7e9e0*/  NOP ;  /* 0x0000000000007918 */ /* 0x000fc40000000000 */
[----:B------:R-:W-:Y:S04]  /*7e9f0*/  STL.64 [R1+0x7a0], R12 ;  /* 0x0007a00c01007387 */ /* 0x000fe80000100a00 */
[----:B------:R0:W-:Y:S04]  /*7ea00*/  STL.64 [R1+0x7a8], R14 ;  /* 0x0007a80e01007387 */ /* 0x0001e80000100a00 */
[----:B0-----:R-:W5:Y:S04]  /*7ea10*/  LDL.LU.64 R14, [R1+0x40b8] ;  /* 0x0040b800010e7983 */ /* 0x001f680000300a00 */
[----:B------:R-:W5:Y:S01]  /*7ea20*/  LDL.LU.64 R12, [R1+0x40b0] ;  /* 0x0040b000010c7983 */ /* 0x000f620000300a00 */
[----:B------:R-:W-:-:S02]  /*7ea30*/  F2FP.F16.E5M2.UNPACK_B R28, R28 ;  /* 0x0000001cff1c723e */ /* 0x000fc400020004ff */
[----:B------:R-:W-:Y:S02]  /*7ea40*/  F2FP.F16.E5M2.UNPACK_B R29, R29 ;  /* 0x0000001dff1d723e */ /* 0x000fe400020004ff */
[----:B---3--:R-:W-:Y:S02]  /*7ea50*/  F2FP.F16.E5M2.UNPACK_B R26, R26 ;  /* 0x0000001aff1a723e */ /* 0x008fe400020004ff */
[----:B------:R-:W-:Y:S01]  /*7ea60*/  F2FP.F16.E5M2.UNPACK_B R27, R27 ;  /* 0x0000001bff1b723e */ /* 0x000fe200020004ff */
[----:B------:R-:W-:Y:S01]  /*7ea70*/  STL.64 [R1+0x3fe8], R28 ;  /* 0x003fe81c01007387 */ /* 0x000fe20000100a00 */
[----:B----4-:R-:W-:Y:S02]  /*7ea80*/  F2FP.F16.E5M2.UNPACK_B R24, R24 ;  /* 0x00000018ff18723e */ /* 0x010fe400020004ff */
[----:B------:R-:W-:Y:S02]  /*7ea90*/  F2FP.F16.E5M2.UNPACK_B R25, R25 ;  /* 0x00000019ff19723e */ /* 0x000fe400020004ff */
[----:B------:R-:W-:-:S02]  /*7eaa0*/  F2FP.F16.E5M2.UNPACK_B R22, R23 ;  /* 0x00000017ff16723e */ /* 0x000fc400020004ff */
[----:B--2---:R-:W-:Y:S01]  /*7eab0*/  F2FP.F16.E5M2.UNPACK_B R23, R0 ;  /* 0x00000000ff17723e */ /* 0x004fe200020004ff */
[----:B-----5:R-:W-:-:S15]  /*7eac0*/  HMMA.16816.F32 R4, R16, R28, R4 ;  /* 0x0000001c1004723c */ /* 0x020fde0000001804 */
[----:B------:R-:W-:-:S08]  /*7ead0*/  NOP ;  /* 0x0000000000007918 */ /* 0x000fd00000000000 */
[----:B------:R-:W-:Y:S04]  /*7eae0*/  STL.64 [R1+0x790], R4 ;  /* 0x0007900401007387 */ /* 0x000fe80000100a00 */
[----:B------:R0:W-:Y:S02]  /*7eaf0*/  STL.64 [R1+0x798], R6 ;  /* 0x0007980601007387 */ /* 0x0001e40000100a00 */
[----:B0-----:R-:W-:-:S15]  /*7eb00*/  HMMA.16816.F32 R4, R16, R26, R8 ;  /* 0x0000001a1004723c */ /* 0x001fde0000001808 */
[----:B------:R-:W-:-:S08]  /*7eb10*/  NOP ;  /* 0x0000000000007918 */ /* 0x000fd00000000000 */
[----:B------:R-:W-:Y:S04]  /*7eb20*/  STL.64 [R1+0x780], R4 ;  /* 0x0007800401007387 */ /* 0x000fe80000100a00 */
[----:B------:R0:W-:Y:S04]  /*7eb30*/  STL.64 [R1+0x788], R6 ;  /* 0x0007880601007387 */ /* 0x0001e80000100a00 */
[----:B------:R-:W2:Y:S04]  /*7eb40*/  LDL R21, [R1+0xdd8] ;  /* 0x000dd80001157983 */ /* 0x000ea80000100800 */
[----:B------:R-:W3:Y:S01]  /*7eb50*/  LDL R0, [R1+0xddc] ;  /* 0x000ddc0001007983 */ /* 0x000ee20000100800 */
[----:B0-----:R-:W-:-:S15]  /*7eb60*/  HMMA.16816.F32 R4, R16, R24, R12 ;  /* 0x000000181004723c */ /* 0x001fde000000180c */
[----:B------:R-:W-:-:S08]  /*7eb70*/  NOP ;  /* 0x0000000000007918 */ /* 0x000fd00000000000 */
[----:B------:R0:W-:Y:S04]  /*7eb80*/  STL.64 [R1+0x770], R4 ;  /* 0x0007700401007387 */ /* 0x0001e80000100a00 */
[----:B------:R1:W-:Y:S04]  /*7eb90*/  STL.64 [R1+0x778], R6 ;  /* 0x0007780601007387 */ /* 0x0003e80000100a00 */
[----:B------:R-:W4:Y:S04]  /*7eba0*/  LDL R14, [R1+0xde8] ;  /* 0x000de800010e7983 */ /* 0x000f280000100800 */
[----:B------:R-:W5:Y:S04]  /*7ebb0*/  LDL R15, [R1+0xdec] ;  /* 0x000dec00010f7983 */ /* 0x000f680000100800 */
[----:B------:R-:W5:Y:S04]  /*7ebc0*/  LDL R12, [R1+0xdf8] ;  /* 0x000df800010c7983 */ /* 0x000f680000100800 */
[----:B------:R-:W5:Y:S04]  /*7ebd0*/  LDL R13, [R1+0xdfc] ;  /* 0x000dfc00010d7983 */ /* 0x000f680000100800 */
[----:B------:R-:W5:Y:S04]  /*7ebe0*/  LDL.LU R2, [R1+0x2de0] ;  /* 0x002de00001027983 */ /* 0x000f680000300800 */
[----:B0-----:R-:W2:Y:S04]  /*7ebf0*/  LDL.LU R4, [R1+0x2ddc] ;  /* 0x002ddc0001047983 */ /* 0x001ea80000300800 */
[----:B------:R-:W2:Y:S04]  /*7ec00*/  LDL.LU R5, [R1+0x2de4] ;  /* 0x002de40001057983 */ /* 0x000ea80000300800 */
[----:B------:R-:W5:Y:S04]  /*7ec10*/  LDL.LU R28, [R1+0x2df0] ;  /* 0x002df000011c7983 */ /* 0x000f680000300800 */
[----:B-1----:R-:W3:Y:S04]  /*7ec20*/  LDL.LU R6, [R1+0x2dec] ;  /* 0x002dec0001067983 */ /* 0x002ee80000300800 */
[----:B------:R-:W5:Y:S04]  /*7ec30*/  LDL R10, [R1+0xe08] ;  /* 0x000e0800010a7983 */ /* 0x000f680000100800 */
[----:B------:R-:W5:Y:S04]  /*7ec40*/  LDL R11, [R1+0xe0c] ;  /* 0x000e0c00010b7983 */ /* 0x000f680000100800 */
[----:B------:R-:W5:Y:S04]  /*7ec50*/  LDL.LU R29, [R1+0x2df8] ;  /* 0x002df800011d7983 */ /* 0x000f680000300800 */
        /* <DEDUP_REMOVED lines=18> */
[----:B------:R-:W3:Y:S01]  /*7ed80*/  LDL.LU R27, [R1+0xdc] ;  /* 0x0000dc00011b7983 */ /* 0x000ee20000300800 */
[----:B------:R-:W-:-:S02]  /*7ed90*/  F2FP.F16.E5M2.UNPACK_B R20, R21 ;  /* 0x00000015ff14723e */ /* 0x000fc400020004ff */
[----:B------:R-:W-:-:S07]  /*7eda0*/  F2FP.F16.E5M2.UNPACK_B R21, R0 ;  /* 0x00000000ff15723e */ /* 0x000fce00020004ff */
[C---:B--2---:R-:W-:Y:S06]  /*7edb0*/  HMMA.16816.F32 R4, R16.reuse, R20, R4 ;  /* 0x000000141004723c */ /* 0x044fec0000001804 */
[----:B---3--:R-:W-:-:S15]  /*7edc0*/  HMMA.16816.F32 R24, R16, R22, R24 ;  /* 0x000000161018723c */ /* 0x008fde0000001818 */
[----:B------:R-:W-:-:S08]  /*7edd0*/  NOP ;  /* 0x0000000000007918 */ /* 0x000fd00000000000 */
[----:B------:R0:W-:Y:S04]  /*7ede0*/  STL.64 [R1+0x760], R24 ;  /* 0x0007601801007387 */ /* 0x0001e80000100a00 */
[----:B------:R1:W-:Y:S01]  /*7edf0*/  STL [R1+0x768], R26 ;  /* 0x0007681a01007387 */ /* 0x0003e20000100800 */
[----:B------:R-:W-:-:S03]  /*7ee00*/  IMAD.MOV.U32 R0, RZ, RZ, R27 ;  /* 0x000000ffff007224 */ /* 0x000fc600078e001b */
[----:B0-----:R-:W2:Y:S04]  /*7ee10*/  LDL.LU R24, [R1+0x110] ;  /* 0x0001100001187983 */ /* 0x001ea80000300800 */
[----:B------:R-:W2:Y:S04]  /*7ee20*/  LDL.LU R25, [R1+0x114] ;  /* 0x0001140001197983 */ /* 0x000ea80000300800 */
[----:B-1----:R-:W2:Y:S04]  /*7ee30*/  LDL.LU R26, [R1+0x118] ;  /* 0x00011800011a7983 */ /* 0x002ea80000300800 */
[----:B------:R-:W2:Y:S04]  /*7ee40*/  LDL.LU R27, [R1+0x11c] ;  /* 0x00011c00011b7983 */ /* 0x000ea80000300800 */
[----:B------:R-:W3:Y:S04]  /*7ee50*/  LDL R8, [R1+0xe18] ;  /* 0x000e180001087983 */ /* 0x000ee80000100800 */
[----:B------:R-:W3:Y:S04]  /*7ee60*/  LDL R9, [R1+0xe1c] ;  /* 0x000e1c0001097983 */ /* 0x000ee80000100800 */
[----:B------:R0:W-:Y:S04]  /*7ee70*/  STL [R1+0x3900], R0 ;  /* 0x0039000001007387 */ /* 0x0001e80000100800 */
[----:B------:R-:W-:Y:S04]  /*7ee80*/  STL.64 [R1+0x750], R4 ;  /* 0x0007500401007387 */ /* 0x000fe80000100a00 */
[----:B------:R1:W-:Y:S01]  /*7ee90*/  STL [R1+0x75c], R7 ;  /* 0x00075c0701007387 */ /* 0x0003e20000100800 */
[----:B0-----:R-:W-:-:S03]  /*7eea0*/  IMAD.MOV.U32 R0, RZ, RZ, R6 ;  /* 0x000000ffff007224 */ /* 0x001fc600078e0006 */
[----:B-1----:R-:W2:Y:S04]  /*7eeb0*/  LDL.LU.64 R6, [R1+0x40a8] ;  /* 0x0040a80001067983 */ /* 0x002ea80000300a00 */
[----:B------:R-:W2:Y:S01]  /*7eec0*/  LDL.LU.64 R4, [R1+0x40a0] ;  /* 0x0040a00001047983 */ /* 0x000ea20000300a00 */
[----:B----4-:R-:W-:Y:S02]  /*7eed0*/  F2FP.F16.E5M2.UNPACK_B R14, R14 ;  /* 0x0000000eff0e723e */ /* 0x010fe400020004ff */
[----:B-----5:R-:W-:Y:S01]  /*7eee0*/  F2FP.F16.E5M2.UNPACK_B R15, R15 ;  /* 0x0000000fff0f723e */ /* 0x020fe200020004ff */
[----:B------:R-:W-:Y:S04]  /*7eef0*/  STL.64 [R1+0x3fe0], R22 ;  /* 0x003fe01601007387 */ /* 0x000fe80000100a00 */
[----:B------:R0:W-:Y:S04]  /*7ef00*/  STL.64 [R1+0x3fd8], R20 ;  /* 0x003fd81401007387 */ /* 0x0001e80000100a00 */
[----:B0-----:R-:W4:Y:S04]  /*7ef10*/  LDL.LU R20, [R1+0x100] ;  /* 0x0001000001147983 */ /* 0x001f280000300800 */
[----:B------:R-:W4:Y:S04]  /*7ef20*/  LDL.LU R21, [R1+0x104] ;  /* 0x0001040001157983 */ /* 0x000f280000300800 */
[----:B------:R-:W4:Y:S04]  /*7ef30*/  LDL.LU R22, [R1+0x108] ;  /* 0x0001080001167983 */ /* 0x000f280000300800 */
[----:B------:R-:W4:Y:S04]  /*7ef40*/  LDL.LU R23, [R1+0x10c] ;  /* 0x00010c0001177983 */ /* 0x000f280000300800 */
[----:B------:R0:W-:Y:S01]  /*7ef50*/  STL [R1+0x3904], R0 ;  /* 0x0039040001007387 */ /* 0x0001e20000100800 */
[----:B--2---:R-:W-:-:S15]  /*7ef60*/  HMMA.16816.F32 R4, R16, R14, R4 ;  /* 0x0000000e1004723c */ /* 0x004fde0000001804 */
[----:B------:R-:W-:-:S08]  /*7ef70*/  NOP ;  /* 0x0000000000007918 */ /* 0x000fd00000000000 */
[----:B------:R-:W-:Y:S04]  /*7ef80*/  STL.64 [R1+0x740], R4 ;  /* 0x0007400401007387 */ /* 0x000fe80000100a00 */
[----:B------:R1:W-:Y:S01]  /*7ef90*/  STL [R1+0x748], R6 ;  /* 0x0007480601007387 */ /* 0x0003e20000100800 */
[----:B0-----:R-:W-:-:S03]  /*7efa0*/  IMAD.MOV.U32 R0, RZ, RZ, R7 ;  /* 0x000000ffff007224 */ /* 0x001fc600078e0007 */
[----:B-1----:R-:W2:Y:S04]  /*7efb0*/  LDL.LU.64 R6, [R1+0x4098] ;  /* 0x0040980001067983 */ /* 0x002ea80000300a00 */
[----:B------:R-:W5:Y:S01]  /*7efc0*/  LDL.LU.64 R4, [R1+0x4090] ;  /* 0x0040900001047983 */ /* 0x000f620000300a00 */
[----:B------:R-:W-:Y:S02]  /*7efd0*/  F2FP.F16.E5M2.UNPACK_B R12, R12 ;  /* 0x0000000cff0c723e */ /* 0x000fe400020004ff */
[----:B------:R-:W-:-:S07]  /*7efe0*/  F2FP.F16.E5M2.UNPACK_B R13, R13 ;  /* 0x0000000dff0d723e */ /* 0x000fce00020004ff */
[----:B----4-:R-:W-:Y:S01]  /*7eff0*/  HMMA.16816.F32 R20, R16, R12, R20 ;  /* 0x0000000c1014723c */ /* 0x010fe20000001814 */
[----:B------:R0:W-:Y:S04]  /*7f000*/  STL [R1+0x3948], R0 ;  /* 0x0039480001007387 */ /* 0x0001e80000100800 */
[----:B0-----:R-:W4:Y:S01]  /*7f010*/  LDL.LU R0, [R1+0x2de8] ;  /* 0x002de80001007983 */ /* 0x001f220000300800 */
[----:B-----5:R-:W-:-:S03]  /*7f020*/  IMAD R4, R4, 0x100, R2 ;  /* 0x0000010004047824 */ /* 0x020fc600078e0202 */
[----:B------:R-:W5:Y:S04]  /*7f030*/  LDL.LU R2, [R1+0x4088] ;  /* 0x0040880001027983 */ /* 0x000f680000300800 */
[----:B------:R-:W-:Y:S04]  /*7f040*/  STL.64 [R1+0x3fc0], R14 ;  /* 0x003fc00e01007387 */ /* 0x000fe80000100a00 */
[----:B------:R-:W-:Y:S06]  /*7f050*/  STL.64 [R1+0x3fb8], R12 ;  /* 0x003fb80c01007387 */ /* 0x000fec0000100a00 */
[----:B------:R0:W-:Y:S04]  /*7f060*/  STL.64 [R1+0x730], R20 ;  /* 0x0007301401007387 */ /* 0x0001e80000100a00 */
[----:B------:R1:W-:Y:S04]  /*7f070*/  STL.64 [R1+0x738], R22 ;  /* 0x0007381601007387 */ /* 0x0003e80000100a00 */
[----:B0-----:R-:W3:Y:S04]  /*7f080*/  LDL.LU R20, [R1+0x270] ;  /* 0x0002700001147983 */ /* 0x001ee80000300800 */
[----:B------:R-:W3:Y:S04]  /*7f090*/  LDL.LU R21, [R1+0x274] ;  /* 0x0002740001157983 */ /* 0x000ee80000300800 */
[----:B-1----:R-:W2:Y:S04]  /*7f0a0*/  LDL.LU R22, [R1+0x278] ;  /* 0x0002780001167983 */ /* 0x002ea80000300800 */
[----:B------:R-:W2:Y:S01]  /*7f0b0*/  LDL.LU R23, [R1+0x27c] ;  /* 0x00027c0001177983 */ /* 0x000ea20000300800 */
[----:B------:R-:W-:-:S02]  /*7f0c0*/  F2FP.F16.E5M2.UNPACK_B R10, R10 ;  /* 0x0000000aff0a723e */ /* 0x000fc400020004ff */
[----:B------:R-:W-:-:S07]  /*7f0d0*/  F2FP.F16.E5M2.UNPACK_B R11, R11 ;  /* 0x0000000bff0b723e */ /* 0x000fce00020004ff */
[----:B------:R-:W-:Y:S01]  /*7f0e0*/  HMMA.16816.F32 R12, R16, R10, R24 ;  /* 0x0000000a100c723c */ /* 0x000fe20000001818 */
[----:B--2---:R5:W-:Y:S04]  /*7f0f0*/  STL.64 [R1+0x4008], R22 ;  /* 0x0040081601007387 */ /* 0x004be80000100a00 */
[----:B---3--:R0:W-:Y:S04]  /*7f100*/  STL.64 [R1+0x4000], R20 ;  /* 0x0040001401007387 */ /* 0x0081e80000100a00 */
[----:B------:R-:W2:-:S14]  /*7f110*/  LDL.LU R24, [R1+0x290] ;  /* 0x0002900001187983 */ /* 0x000e9c0000300800 */
[----:B------:R-:W-:Y:S04]  /*7f120*/  STL.64 [R1+0x820], R12 ;  /* 0x0008200c01007387 */ /* 0x000fe80000100a00 */
[----:B------:R-:W-:Y:S04]  /*7f130*/  STL.64 [R1+0x828], R14 ;  /* 0x0008280e01007387 */ /* 0x000fe80000100a00 */
[----:B------:R-:W2:Y:S04]  /*7f140*/  LDL.LU R25, [R1+0x294] ;  /* 0x0002940001197983 */ /* 0x000ea80000300800 */
[----:B------:R-:W3:Y:S04]  /*7f150*/  LDL.LU R26, [R1+0x298] ;  /* 0x00029800011a7983 */ /* 0x000ee80000300800 */
[----:B------:R-:W3:Y:S01]  /*7f160*/  LDL.LU R27, [R1+0x29c] ;  /* 0x00029c00011b7983 */ /* 0x000ee20000300800 */
[----:B-----5:R-:W-:-:S02]  /*7f170*/  IMAD.MOV.U32 R22, RZ, RZ, R2 ;  /* 0x000000ffff167224 */ /* 0x020fc400078e0002 */
[----:B------:R-:W-:Y:S01]  /*7f180*/  IMAD.MOV.U32 R23, RZ, RZ, R3 ;  /* 0x000000ffff177224 */ /* 0x000fe200078e0003 */
[----:B---3--:R-:W-:Y:S04]  /*7f190*/  STL.64 [R1+0x4018], R26 ;  /* 0x0040181a01007387 */ /* 0x008fe80000100a00 */
[----:B--2---:R1:W-:Y:S04]  /*7f1a0*/  STL.64 [R1+0x4010], R24 ;  /* 0x0040101801007387 */ /* 0x0043e80000100a00 */
[----:B------:R-:W2:Y:S04]  /*7f1b0*/  LDL.LU R2, [R1+0x4084] ;  /* 0x0040840001027983 */ /* 0x000ea80000300800 */
[----:B------:R-:W3:Y:S04]  /*7f1c0*/  LDL.LU R3, [R1+0x4080] ;  /* 0x0040800001037983 */ /* 0x000ee80000300800 */
[----:B0-----:R-:W5:Y:S04]  /*7f1d0*/  LDL.64 R20, [R1+0x18] ;  /* 0x0000180001147983 */ /* 0x001f680000100a00 */
[----:B------:R-:W-:Y:S04]  /*7f1e0*/  STL.64 [R1+0x4038], R22 ;  /* 0x0040381601007387 */ /* 0x000fe80000100a00 */
[----:B-----5:R-:W-:Y:S04]  /*7f1f0*/  STL.64 [R1+0x4030], R20 ;  /* 0x0040301401007387 */ /* 0x020fe80000100a00 */
[----:B-1----:R-:W5:Y:S04]  /*7f200*/  LDL.LU R24, [R1+0x2a0] ;  /* 0x0002a00001187983 */ /* 0x002f680000300800 */
[----:B------:R-:W5:Y:S04]  /*7f210*/  LDL.LU R25, [R1+0x2a4] ;  /* 0x0002a40001197983 */ /* 0x000f680000300800 */
[----:B------:R-:W4:Y:S04]  /*7f220*/  LDL.LU R26, [R1+0x2a8] ;  /* 0x0002a800011a7983 */ /* 0x000f280000300800 */
[----:B------:R-:W4:Y:S04]  /*7f230*/  LDL.LU R27, [R1+0x2ac] ;  /* 0x0002ac00011b7983 */ /* 0x000f280000300800 */
[----:B----4-:R-:W-:Y:S04]  /*7f240*/  STL.64 [R1+0x4028], R26 ;  /* 0x0040281a01007387 */ /* 0x010fe80000100a00 */
[----:B-----5:R0:W-:Y:S04]  /*7f250*/  STL.64 [R1+0x4020], R24 ;  /* 0x0040201801007387 */ /* 0x0201e80000100a00 */
[----:B0-----:R-:W4:Y:S04]  /*7f260*/  LDL.LU R24, [R1+0x2b0] ;  /* 0x0002b00001187983 */ /* 0x001f280000300800 */
[----:B------:R-:W4:Y:S04]  /*7f270*/  LDL.LU R25, [R1+0x2b4] ;  /* 0x0002b40001197983 */ /* 0x000f280000300800 */
[----:B------:R-:W5:Y:S04]  /*7f280*/  LDL.LU R26, [R1+0x2b8] ;  /* 0x0002b800011a7983 */ /* 0x000f680000300800 */
[----:B------:R-:W5:Y:S01]  /*7f290*/  LDL.LU R27, [R1+0x2bc] ;  /* 0x0002bc00011b7983 */ /* 0x000f620000300800 */
[----:B------:R-:W-:-:S02]  /*7f2a0*/  IMAD R5, R5, 0x100, R0 ;  /* 0x0000010005057824 */ /* 0x000fc400078e0200 */
[----:B---3--:R-:W-:Y:S02]  /*7f2b0*/  IMAD.MOV.U32 R22, RZ, RZ, R3 ;  /* 0x000000ffff167224 */ /* 0x008fe400078e0003 */
[----:B--2---:R-:W-:Y:S01]  /*7f2c0*/  IMAD.MOV.U32 R23, RZ, RZ, R2 ;  /* 0x000000ffff177224 */ /* 0x004fe200078e0002 */
[----:B------:R-:W2:Y:S04]  /*7f2d0*/  LDL R3, [R1+0xe3c] ;  /* 0x000e3c0001037983 */ /* 0x000ea80000100800 */
[----:B------:R-:W3:Y:S04]  /*7f2e0*/  LDL R2, [R1+0xe38] ;  /* 0x000e380001027983 */ /* 0x000ee80000100800 */
        /* <DEDUP_REMOVED lines=26> */
[----:B------:R-:W4:Y:S04]  /*7f490*/  LDL.LU R26, [R1+0x868] ;  /* 0x00086800011a7983 */ /* 0x000f280000300800 */
[----:B------:R-:W4:Y:S01]  /*7f4a0*/  LDL.LU R27, [R1+0x86c] ;  /* 0x00086c00011b7983 */ /* 0x000f220000300800 */
        /* <DEDUP_REMOVED lines=15> */
[----:B---3--:R-:W-:-:S02]  /*7f5a0*/  F2FP.F16.E5M2.UNPACK_B R2, R2 ;  /* 0x00000002ff02723e */ /* 0x008fc400020004ff */
[----:B--2---:R-:W-:Y:S02]  /*7f5b0*/  F2FP.F16.E5M2.UNPACK_B R3, R3 ;  /* 0x00000003ff03723e */ /* 0x004fe400020004ff */
[----:B------:R-:W-:Y:S02]  /*7f5c0*/  F2FP.F16.E5M2.UNPACK_B R20, R21 ;  /* 0x00000015ff14723e */ /* 0x000fe400020004ff */
[----:B------:R-:W-:Y:S01]  /*7f5d0*/  F2FP.F16.E5M2.UNPACK_B R21, R0 ;  /* 0x00000000ff15723e */ /* 0x000fe200020004ff */
[----:B------:R0:W-:Y:S04]  /*7f5e0*/  STL [R1+0x3f78], R8 ;  /* 0x003f780801007387 */ /* 0x0001e80000100800 */
[----:B------:R-:W-:Y:S04]  /*7f5f0*/  STL [R1+0x20], R20 ;  /* 0x0000201401007387 */ /* 0x000fe80000100800 */
[----:B------:R1:W-:Y:S04]  /*7f600*/  STL [R1+0x3f74], R9 ;  /* 0x003f740901007387 */ /* 0x0003e80000100800 */
[----:B------:R-:W-:Y:S04]  /*7f610*/  STL [R1+0x24], R21 ;  /* 0x0000241501007387 */ /* 0x000fe80000100800 */
[----:B0-----:R-:W2:Y:S04]  /*7f620*/  LDL R8, [R1] ;  /* 0x0000000001087983 */ /* 0x001ea80000100800 */
[----:B-1----:R-:W2:Y:S01]  /*7f630*/  LDL R9, [R1+0x4] ;  /* 0x0000040001097983 */ /* 0x002ea20000100800 */
[----:B----4-:R-:W-:-:S15]  /*7f640*/  HMMA.16816.F32 R24, R16, R2, R24 ;  /* 0x000000021018723c */ /* 0x010fde0000001818 */
[----:B------:R-:W-:-:S08]  /*7f650*/  NOP ;  /* 0x0000000000007918 */ /* 0x000fd00000000000 */
[----:B------:R-:W-:Y:S04]  /*7f660*/  STL.64 [R1+0x850], R24 ;  /* 0x0008501801007387 */ /* 0x000fe80000100a00 */
[----:B------:R0:W-:Y:S04]  /*7f670*/  STL.64 [R1+0x858], R26 ;  /* 0x0008581a01007387 */ /* 0x0001e80000100a00 */
[----:B0-----:R-:W3:Y:S04]  /*7f680*/  LDL.LU.64 R26, [R1+0x4068] ;  /* 0x00406800011a7983 */ /* 0x001ee80000300a00 */
[----:B------:R-:W3:Y:S01]  /*7f690*/  LDL.LU.64 R24, [R1+0x4060] ;  /* 0x0040600001187983 */ /* 0x000ee20000300a00 */
[----:B------:R-:W-:-:S02]  /*7f6a0*/  F2FP.F16.E5M2.UNPACK_B R4, R4 ;  /* 0x00000004ff04723e */ /* 0x000fc400020004ff */
[----:B------:R-:W-:Y:S02]  /*7f6b0*/  F2FP.F16.E5M2.UNPACK_B R5, R5 ;  /* 0x00000005ff05723e */ /* 0x000fe400020004ff */
[----:B------:R-:W-:Y:S02]  /*7f6c0*/  F2FP.F16.E5M2.UNPACK_B R6, R6 ;  /* 0x00000006ff06723e */ /* 0x000fe400020004ff */
[----:B------:R-:W-:Y:S01]  /*7f6d0*/  F2FP.F16.E5M2.UNPACK_B R7, R7 ;  /* 0x00000007ff07723e */ /* 0x000fe200020004ff */
[----:B---3--:R-:W-:Y:S01]  /*7f6e0*/  HMMA.16816.F32 R16, R16, R20, R24 ;  /* 0x000000141010723c */ /* 0x008fe20000001818 */
[----:B------:R-:W3:Y:S04]  /*7f6f0*/  LDL.LU.64 R26, [R1+0x4058] ;  /* 0x00405800011a7983 */ /* 0x000ee80000300a00 */
[----:B------:R-:W3:Y:S01]  /*7f700*/  LDL.LU.64 R24, [R1+0x4050] ;  /* 0x0040500001187983 */ /* 0x000ee20000300a00 */
[----:B------:R-:W-:-:S02]  /*7f710*/  IMAD.MOV.U32 R11, RZ, RZ, R20 ;  /* 0x000000ffff0b7224 */ /* 0x000fc400078e0014 */
[----:B------:R-:W-:-:S15]  /*7f720*/  IMAD.MOV.U32 R10, RZ, RZ, R21 ;  /* 0x000000ffff0a7224 */ /* 0x000fde00078e0015 */
        /* <DEDUP_REMOVED lines=10> */
[----:B------:R-:W-:Y:S04]  /*7f7d0*/  STL.64 [R1+0x720], R20 ;  /* 0x0007201401007387 */ /* 0x000fe80000100a00 */
[----:B------:R0:W-:Y:S04]  /*7f7e0*/  STL.64 [R1+0x728], R22 ;  /* 0x0007281601007387 */ /* 0x0001e80000100a00 */
[----:B0-----:R-:W4:Y:S04]  /*7f7f0*/  LDL.LU.64 R22, [R1+0x4038] ;  /* 0x0040380001167983 */ /* 0x001f280000300a00 */
[----:B------:R-:W3:Y:S02]  /*7f800*/  LDL.LU.64 R20, [R1+0x4030] ;  /* 0x0040300001147983 */ /* 0x000ee40000300a00 */
[----:B---3--:R-:W-:-:S15]  /*7f810*/  HMMA.16816.F32 R24, R4, R20, R24 ;  /* 0x000000140418723c */ /* 0x008fde0000001818 */
        /* <DEDUP_REMOVED lines=8> */
[----:B------:R-:W3:Y:S04]  /*7f8a0*/  LDL.LU.64 R26, [R1+0x4018] ;  /* 0x00401800011a7983 */ /* 0x000ee80000300a00 */
[----:B------:R-:W3:Y:S01]  /*7f8b0*/  LDL.LU.64 R24, [R1+0x4010] ;  /* 0x0040100001187983 */ /* 0x000ee20000300a00 */
[----:B-----5:R-:W-:-:S15]  /*7f8c0*/  IMAD.MOV.U32 R0, RZ, RZ, R29 ;  /* 0x000000ffff007224 */ /* 0x020fde00078e001d */
[----:B------:R-:W-:Y:S04]  /*7f8d0*/  STL.64 [R1+0x700], R20 ;  /* 0x0007001401007387 */ /* 0x000fe80000100a00 */
[----:B------:R0:W-:Y:S04]  /*7f8e0*/  STL.64 [R1+0x708], R22 ;  /* 0x0007081601007387 */ /* 0x0001e80000100a00 */
[----:B0-----:R-:W4:Y:S04]  /*7f8f0*/  LDL.LU.64 R22, [R1+0x4008] ;  /* 0x0040080001167983 */ /* 0x001f280000300a00 */
[----:B------:R-:W4:Y:S01]  /*7f900*/  LDL.LU.64 R20, [R1+0x4000] ;  /* 0x0040000001147983 */ /* 0x000f220000300a00 */
[----:B---3--:R-:W-:-:S15]  /*7f910*/  HMMA.16816.F32 R24, R4, R28, R24 ;  /* 0x0000001c0418723c */ /* 0x008fde0000001818 */
[----:B------:R-:W-:-:S08]  /*7f920*/  NOP ;  /* 0x0000000000007918 */ /* 0x000fd00000000000 */
[----:B------:R-:W-:Y:S04]  /*7f930*/  STL.64 [R1+0x6f0], R24 ;  /* 0x0006f01801007387 */ /* 0x000fe80000100a00 */
[----:B------:R0:W-:Y:S04]  /*7f940*/  STL.64 [R1+0x6f8], R26 ;  /* 0x0006f81a01007387 */ /* 0x0001e80000100a00 */
[----:B0-----:R-:W3:Y:S04]  /*7f950*/  LDL.LU.64 R26, [R1+0x3ff8] ;  /* 0x003ff800011a7983 */ /* 0x001ee80000300a00 */
[----:B------:R-:W5:Y:S04]  /*7f960*/  LDL.LU.64 R24, [R1+0x3ff0] ;  /* 0x003ff00001187983 */ /* 0x000f680000300a00 */
[----:B------:R-:W4:Y:S01]  /*7f970*/  LDL.LU.64 R28, [R1+0x3fe8] ;  /* 0x003fe800011c7983 */ /* 0x000f220000300a00 */
[----:B--2---:R-:W-:-:S15]  /*7f980*/  HMMA.16816.F32 R16, R4, R8, R16 ;  /* 0x000000080410723c */ /* 0x004fde0000001810 */
[----:B------:R-:W-:-:S08]  /*7f990*/  NOP ;  /* 0x0000000000007918 */ /* 0x000fd00000000000 */
[----:B------:R-:W-:Y:S04]  /*7f9a0*/  STL.64 [R1+0x6e0], R16 ;  /* 0x0006e01001007387 */ /* 0x000fe80000100a00 */
[----:B------:R4:W-:Y:S02]  /*7f9b0*/  STL.64 [R1+0x6e8], R18 ;  /* 0x0006e81201007387 */ /* 0x0009e40000100a00 */
[C---:B----4-:R-:W-:Y:S06]  /*7f9c0*/  HMMA.16816.F32 R16, R4.reuse, R28, R20 ;  /* 0x0000001c0410723c */ /* 0x050fec0000001814 */
[----:B---3--:R-:W-:Y:S01]  /*7f9d0*/  HMMA.16816.F32 R12, R4, R26, R12 ;  /* 0x0000001a040c723c */ /* 0x008fe2000000180c */
        /* <DEDUP_REMOVED lines=1223> */
[----:B0-----:R-:W-:Y:S01]  /*84650*/  HMMA.16816.F32 R8, R16, R2, R12 ;  /* 0x000000021008723c */ /* 0x001fe2000000180c */
[----:B------:R-:W-:-:S15]  /*84660*/  IMAD R7, R0, 0x100, R7 ;  /* 0x0000010000077824 */ /* 0x000fde00078e0207 */
[----:B------:R-:W-:-:S07]  /*84670*/  NOP ;  /* 0x0000000000007918 */ /* 0x000fce0000000000 */
[----:B------:R0:W-:Y:S04]  /*84680*/  STL.64 [R1+0x4d0], R8 ;  /* 0x0004d00801007387 */ /* 0x0001e80000100a00 */
[----:B------:R1:W-:Y:S04]  /*84690*/  STL.64 [R1+0x4d8], R10 ;  /* 0x0004d80a01007387 */ /* 0x0003e80000100a00 */
[----:B0-----:R-:W3:Y:S01]  /*846a0*/  LDL.LU R8, [R1+0x840] ;  /* 0x0008400001087983 */ /* 0x001ee20000300800 */
[----:B--2---:R-:W-:Y:S06]  /*846b0*/  HMMA.16816.F32 R12, R16, R26, R20 ;  /* 0x0000001a100c723c */ /* 0x004fec0000001814 */
[----:B------:R-:W-:-:S15]  /*846c0*/  IMAD.MOV.U32 R0, RZ, RZ, R27 ;  /* 0x000000ffff007224 */ /* 0x000fde00078e001b */
[----:B------:R-:W-:-:S02]  /*846d0*/  NOP ;  /* 0x0000000000007918 */ /* 0x000fc40000000000 */
[----:B------:R0:W-:Y:S04]  /*846e0*/  STL.64 [R1+0x130], R12 ;  /* 0x0001300c01007387 */ /* 0x0001e80000100a00 */
[----:B------:R2:W-:Y:S04]  /*846f0*/  STL.64 [R1+0x138], R14 ;  /* 0x0001380e01007387 */ /* 0x0005e80000100a00 */
[----:B------:R-:W3:Y:S04]  /*84700*/  LDL.LU R9, [R1+0x844] ;  /* 0x0008440001097983 */ /* 0x000ee80000300800 */
[----:B-1----:R-:W4:Y:S04]  /*84710*/  LDL.LU R10, [R1+0x848] ;  /* 0x00084800010a7983 */ /* 0x002f280000300800 */
[----:B------:R-:W4:Y:S04]  /*84720*/  LDL.LU R11, [R1+0x84c] ;  /* 0x00084c00010b7983 */ /* 0x000f280000300800 */
[----:B0-----:R-:W5:Y:S04]  /*84730*/  LDL.LU R12, [R1+0x880] ;  /* 0x00088000010c7983 */ /* 0x001f680000300800 */
[----:B------:R-:W5:Y:S04]  /*84740*/  LDL.LU R13, [R1+0x884] ;  /* 0x00088400010d7983 */ /* 0x000f680000300800 */
[----:B--2---:R-:W2:Y:S04]  /*84750*/  LDL.LU R14, [R1+0x888] ;  /* 0x00088800010e7983 */ /* 0x004ea80000300800 */
[----:B------:R-:W2:Y:S04]  /*84760*/  LDL.LU R15, [R1+0x88c] ;  /* 0x00088c00010f7983 */ /* 0x000ea80000300800 */
[----:B------:R-:W3:Y:S04]  /*84770*/  LDL.LU R20, [R1+0x8a0] ;  /* 0x0008a00001147983 */ /* 0x000ee80000300800 */
[----:B------:R-:W3:Y:S04]  /*84780*/  LDL.LU R21, [R1+0x8a4] ;  /* 0x0008a40001157983 */ /* 0x000ee80000300800 */
[----:B------:R-:W4:Y:S04]  /*84790*/  LDL.LU R22, [R1+0x8a8] ;  /* 0x0008a80001167983 */ /* 0x000f280000300800 */
[----:B------:R-:W4:Y:S04]  /*847a0*/  LDL.LU R23, [R1+0x8ac] ;  /* 0x0008ac0001177983 */ /* 0x000f280000300800 */
[----:B------:R-:W5:Y:S04]  /*847b0*/  LDL.LU R24, [R1+0x8c0] ;  /* 0x0008c00001187983 */ /* 0x000f680000300800 */
[----:B------:R-:W5:Y:S04]  /*847c0*/  LDL.LU R25, [R1+0x8c4] ;  /* 0x0008c40001197983 */ /* 0x000f680000300800 */
[----:B------:R-:W2:Y:S04]  /*847d0*/  LDL.LU R26, [R1+0x8c8] ;  /* 0x0008c800011a7983 */ /* 0x000ea80000300800 */
[----:B------:R-:W2:Y:S04]  /*847e0*/  LDL.LU R27, [R1+0x8cc] ;  /* 0x0008cc00011b7983 */ /* 0x000ea80000300800 */
[----:B--2---:R0:W-:Y:S04]  /*847f0*/  STL.64 [R1+0x39d8], R26 ;  /* 0x0039d81a01007387 */ /* 0x0041e80000100a00 */
[----:B0-----:R-:W2:Y:S04]  /*84800*/  LDL.LU R26, [R1] ;  /* 0x00000000011a7983 */ /* 0x001ea80000300800 */
[----:B------:R-:W2:Y:S04]  /*84810*/  LDL.LU R27, [R1+0x4] ;  /* 0x00000400011b7983 */ /* 0x000ea80000300800 */
[----:B-----5:R-:W-:Y:S04]  /*84820*/  STL.64 [R1+0x39d0], R24 ;  /* 0x0039d01801007387 */ /* 0x020fe80000100a00 */
[----:B--2---:R-:W-:Y:S04]  /*84830*/  STL.64 [R1+0x39f0], R26 ;  /* 0x0039f01a01007387 */ /* 0x004fe80000100a00 */
[----:B----4-:R-:W-:Y:S04]  /*84840*/  STL.64 [R1+0x39b8], R22 ;  /* 0x0039b81601007387 */ /* 0x010fe80000100a00 */
        /* <DEDUP_REMOVED lines=40> */
[----:B------:R-:W-:-:S03]  /*84ad0*/  F2FP.F16.E5M2.UNPACK_B R4, R4 ;  /* 0x00000004ff04723e */ /* 0x000fc600020004ff */
        /* <DEDUP_REMOVED lines=22> */
[----:B------:R-:W-:-:S02]  /*84c40*/  F2FP.F16.E5M2.UNPACK_B R5, R5 ;  /* 0x00000005ff05723e */ /* 0x000fc400020004ff */
[----:B------:R-:W-:Y:S02]  /*84c50*/  F2FP.F16.E5M2.UNPACK_B R6, R6 ;  /* 0x00000006ff06723e */ /* 0x000fe400020004ff */
[----:B------:R-:W-:-:S07]  /*84c60*/  F2FP.F16.E5M2.UNPACK_B R7, R7 ;  /* 0x00000007ff07723e */ /* 0x000fce00020004ff */
        /* <DEDUP_REMOVED lines=78> */
[----:B------:R-:W5:Y:S04]  /*85150*/  LDL.LU.64 R12, [R1+0x3980] ;  /* 0x00398000010c7983 */ /* 0x000f680000300a00 */
[----:B------:R-:W4:Y:S04]  /*85160*/  LDL.LU R20, [R1+0x2ec0] ;  /* 0x002ec00001147983 */ /* 0x000f280000300800 */
[----:B------:R-:W4:Y:S01]  /*85170*/  LDL.LU R21, [R1+0x2ec8] ;  /* 0x002ec80001157983 */ /* 0x000f220000300800 */
        /* <DEDUP_REMOVED lines=16> */
[C---:B--2---:R-:W-:Y:S06]  /*85280*/  HMMA.16816.F32 R16, R4.reuse, R10, R16 ;  /* 0x0000000a0410723c */ /* 0x044fec0000001810 */
[----:B---3--:R-:W-:-:S15]  /*85290*/  HMMA.16816.F32 R8, R4, R8, R12 ;  /* 0x000000080408723c */ /* 0x008fde000000180c */
[----:B------:R-:W-:-:S02]  /*852a0*/  NOP ;  /* 0x0000000000007918 */ /* 0x000fc40000000000 */
[----:B------:R-:W-:Y:S04]  /*852b0*/  STL.64 [R1+0x60], R16 ;  /* 0x0000601001007387 */ /* 0x000fe80000100a00 */
[----:B------:R0:W-:Y:S04]  /*852c0*/  STL.64 [R1+0x68], R18 ;  /* 0x0000681201007387 */ /* 0x0001e80000100a00 */
[----:B0-----:R-:W2:Y:S04]  /*852d0*/  LDL.LU.64 R18, [R1+0x3958] ;  /* 0x0039580001127983 */ /* 0x001ea80000300a00 */
[----:B------:R-:W4:Y:S04]  /*852e0*/  LDL.LU.64 R16, [R1+0x3950] ;  /* 0x0039500001107983 */ /* 0x000f280000300a00 */
[----:B------:R-:W-:Y:S04]  /*852f0*/  STL.64 [R1+0x50], R8 ;  /* 0x0000500801007387 */ /* 0x000fe80000100a00 */
[----:B------:R0:W-:Y:S02]  /*85300*/  STL.64 [R1+0x58], R10 ;  /* 0x0000580a01007387 */ /* 0x0001e40000100a00 */
[----:B0-----:R-:W-:Y:S01]  /*85310*/  HMMA.16816.F32 R8, R4, R2, R24 ;  /* 0x000000020408723c */ /* 0x001fe20000001818 */
[----:B------:R-:W-:-:S02]  /*85320*/  F2FP.F16.E5M2.UNPACK_B R13, R28.H1 ;  /* 0x0000001cff0d723e */ /* 0x000fc400030004ff */
[----:B------:R-:W-:-:S03]  /*85330*/  F2FP.F16.E5M2.UNPACK_B R12, R29.H1 ;  /* 0x0000001dff0c723e */ /* 0x000fc600030004ff */
[----:B------:R-:W-:Y:S04]  /*85340*/  STL [R1+0x28], R13 ;  /* 0x0000280d01007387 */ /* 0x000fe80000100800 */
[----:B------:R-:W3:Y:S04]  /*85350*/  LDL.LU R24, [R1+0x7a0] ;  /* 0x0007a00001187983 */ /* 0x000ee80000300800 */
[----:B------:R-:W-:Y:S09]  /*85360*/  STL [R1+0x2c], R12 ;  /* 0x00002c0c01007387 */ /* 0x000ff20000100800 */
[----:B------:R-:W-:Y:S04]  /*85370*/  STL.64 [R1+0x40], R8 ;  /* 0x0000400801007387 */ /* 0x000fe80000100a00 */
[----:B------:R-:W-:Y:S04]  /*85380*/  STL.64 [R1+0x48], R10 ;  /* 0x0000480a01007387 */ /* 0x000fe80000100a00 */
[----:B------:R-:W3:Y:S04]  /*85390*/  LDL.LU R25, [R1+0x7a4] ;  /* 0x0007a40001197983 */ /* 0x000ee80000300800 */
[----:B------:R-:W5:Y:S04]  /*853a0*/  LDL.LU R26, [R1+0x7a8] ;  /* 0x0007a800011a7983 */ /* 0x000f680000300800 */
[----:B------:R-:W5:Y:S04]  /*853b0*/  LDL.LU R27, [R1+0x7ac] ;  /* 0x0007ac00011b7983 */ /* 0x000f680000300800 */
[----:B------:R-:W2:Y:S01]  /*853c0*/  LDL.LU R28, [R1+0x20] ;  /* 0x00002000011c7983 */ /* 0x000ea20000300800 */
[----:B------:R-:W-:-:S03]  /*853d0*/  IMAD.MOV.U32 R29, RZ, RZ, R0 ;  /* 0x000000ffff1d7224 */ /* 0x000fc600078e0000 */
[----:B------:R-:W2:Y:S04]  /*853e0*/  LDL.LU R0, [R1+0x3948] ;  /* 0x0039480001007983 */ /* 0x000ea80000300800 */
[----:B-----5:R-:W-:Y:S04]  /*853f0*/  STL.64 [R1+0x3910], R26 ;  /* 0x0039101a01007387 */ /* 0x020fe80000100a00 */
[----:B---3--:R0:W-:Y:S04]  /*85400*/  STL.64 [R1+0x3908], R24 ;  /* 0x0039081801007387 */ /* 0x0081e80000100a00 */
[----:B0-----:R-:W3:Y:S04]  /*85410*/  LDL.LU R24, [R1+0x7c0] ;  /* 0x0007c00001187983 */ /* 0x001ee80000300800 */
[----:B------:R-:W3:Y:S04]  /*85420*/  LDL.LU R25, [R1+0x7c4] ;  /* 0x0007c40001197983 */ /* 0x000ee80000300800 */
[----:B------:R-:W5:Y:S04]  /*85430*/  LDL.LU R26, [R1+0x7c8] ;  /* 0x0007c800011a7983 */ /* 0x000f680000300800 */
[----:B------:R-:W5:Y:S04]  /*85440*/  LDL.LU R27, [R1+0x7cc] ;  /* 0x0007cc00011b7983 */ /* 0x000f680000300800 */
        /* <DEDUP_REMOVED lines=20> */
[----:B------:R-:W5:Y:S01]  /*85590*/  LDL.LU R10, [R1+0xd78] ;  /* 0x000d7800010a7983 */ /* 0x000f620000300800 */
[----:B----4-:R-:W-:-:S03]  /*855a0*/  IMAD R16, R16, 0x100, R20 ;  /* 0x0000010010107824 */ /* 0x010fc600078e0214 */
[----:B------:R-:W4:Y:S01]  /*855b0*/  LDL.LU R11, [R1+0xd7c] ;  /* 0x000d7c00010b7983 */ /* 0x000f220000300800 */
[----:B------:R-:W-:-:S03]  /*855c0*/  IMAD R17, R17, 0x100, R21 ;  /* 0x0000010011117824 */ /* 0x000fc600078e0215 */
[----:B------:R-:W4:Y:S04]  /*855d0*/  LDL.LU R20, [R1+0xd88] ;  /* 0x000d880001147983 */ /* 0x000f280000300800 */
[----:B------:R-:W4:Y:S04]  /*855e0*/  LDL.LU R21, [R1+0xd8c] ;  /* 0x000d8c0001157983 */ /* 0x000f280000300800 */
[----:B------:R-:W4:Y:S04]  /*855f0*/  LDL.LU R12, [R1+0x7b0] ;  /* 0x0007b000010c7983 */ /* 0x000f280000300800 */
[----:B------:R-:W4:Y:S04]  /*85600*/  LDL.LU R13, [R1+0x7b4] ;  /* 0x0007b400010d7983 */ /* 0x000f280000300800 */
[----:B------:R-:W4:Y:S01]  /*85610*/  LDL.LU R14, [R1+0x7b8] ;  /* 0x0007b800010e7983 */ /* 0x000f220000300800 */
[----:B--2---:R-:W-:-:S03]  /*85620*/  IMAD R18, R18, 0x100, R22 ;  /* 0x0000010012127824 */ /* 0x004fc600078e0216 */
[----:B------:R-:W2:Y:S01]  /*85630*/  LDL.LU R15, [R1+0x7bc] ;  /* 0x0007bc00010f7983 */ /* 0x000ea20000300800 */
[----:B------:R-:W-:-:S03]  /*85640*/  IMAD R19, R19, 0x100, R23 ;  /* 0x0000010013137824 */ /* 0x000fc600078e0217 */
[----:B------:R-:W2:Y:S04]  /*85650*/  LDL.LU R22, [R1+0xd98] ;  /* 0x000d980001167983 */ /* 0x000ea80000300800 */
[----:B------:R-:W2:Y:S01]  /*85660*/  LDL.LU R23, [R1+0xd9c] ;  /* 0x000d9c0001177983 */ /* 0x000ea20000300800 */
[----:B---3--:R-:W-:Y:S03]  /*85670*/  HMMA.16816.F32 R4, R4, R28, R24 ;  /* 0x0000001c0404723c */ /* 0x008fe60000001818 */
[----:B------:R-:W3:Y:S04]  /*85680*/  LDL.LU.64 R26, [R1+0x3940] ;  /* 0x00394000011a7983 */ /* 0x000ee80000300a00 */
[----:B------:R-:W3:-:S15]  /*85690*/  LDL.LU.64 R24, [R1+0x3938] ;  /* 0x0039380001187983 */ /* 0x000ede0000300a00 */
[----:B------:R-:W-:-:S01]  /*856a0*/  NOP ;  /* 0x0000000000007918 */ /* 0x000fc20000000000 */
[----:B------:R0:W-:Y:S04]  /*856b0*/  STL.64 [R1+0x30], R4 ;  /* 0x0000300401007387 */ /* 0x0001e80000100a00 */
[----:B------:R1:W-:Y:S04]  /*856c0*/  STL.64 [R1+0x38], R6 ;  /* 0x0000380601007387 */ /* 0x0003e80000100a00 */
[----:B0-----:R-:W3:Y:S01]  /*856d0*/  LDL.64 R4, [R1+0x28] ;  /* 0x0000280001047983 */ /* 0x001ee20000100a00 */
[----:B------:R-:W-:Y:S02]  /*856e0*/  F2FP.F16.E5M2.UNPACK_B R16, R16 ;  /* 0x00000010ff10723e */ /* 0x000fe400020004ff */
[----:B------:R-:W-:-:S02]  /*856f0*/  F2FP.F16.E5M2.UNPACK_B R17, R17 ;  /* 0x00000011ff11723e */ /* 0x000fc400020004ff */
[----:B------:R-:W-:Y:S02]  /*85700*/  F2FP.F16.E5M2.UNPACK_B R18, R18 ;  /* 0x00000012ff12723e */ /* 0x000fe400020004ff */
[----:B------:R-:W-:Y:S01]  /*85710*/  F2FP.F16.E5M2.UNPACK_B R19, R19 ;  /* 0x00000013ff13723e */ /* 0x000fe200020004ff */
[----:B-1----:R-:W5:Y:S04]  /*85720*/  LDL.LU R6, [R1+0xd68] ;  /* 0x000d680001067983 */ /* 0x002f680000300800 */
[----:B------:R-:W4:Y:S04]  /*85730*/  LDL.LU R7, [R1+0xd6c] ;  /* 0x000d6c0001077983 */ /* 0x000f280000300800 */
[----:B------:R-:W2:Y:S04]  /*85740*/  LDL.LU R28, [R1+0xda8] ;  /* 0x000da800011c7983 */ /* 0x000ea80000300800 */
[----:B------:R-:W2:Y:S01]  /*85750*/  LDL.LU R29, [R1+0xdac] ;  /* 0x000dac00011d7983 */ /* 0x000ea20000300800 */
        /* <DEDUP_REMOVED lines=8> */
[----:B------:R-:W-:Y:S02]  /*857e0*/  IMAD.MOV.U32 R2, RZ, RZ, R5 ;  /* 0x000000ffff027224 */ /* 0x000fe400078e0005 */
[----:B------:R-:W-:Y:S02]  /*857f0*/  IMAD.MOV.U32 R3, RZ, RZ, R4 ;  /* 0x000000ffff037224 */ /* 0x000fe400078e0004 */
[----:B------:R-:W-:Y:S04]  /*85800*/  STL.64 [R1+0x20], R8 ;  /* 0x0000200801007387 */ /* 0x000fe80000100a00 */
[----:B------:R-:W-:Y:S04]  /*85810*/  STL [R1+0x3884], R2 ;  /* 0x0038840201007387 */ /* 0x000fe80000100800 */
[----:B------:R-:W-:Y:S01]  /*85820*/  STL [R1+0x3880], R3 ;  /* 0x0038800301007387 */ /* 0x000fe20000100800 */
[----:B---3--:R-:W-:-:S15]  /*85830*/  HMMA.16816.F32 R24, R16, R8, R24 ;  /* 0x000000081018723c */ /* 0x008fde0000001818 */
[----:B------:R-:W-:-:S08]  /*85840*/  NOP ;  /* 0x0000000000007918 */ /* 0x000fd00000000000 */
[----:B------:R-:W-:Y:S04]  /*85850*/  STL.64 [R1+0x8a0], R24 ;  /* 0x0008a01801007387 */ /* 0x000fe80000100a00 */
[----:B------:R0:W-:Y:S04]  /*85860*/  STL.64 [R1+0x8a8], R26 ;  /* 0x0008a81a01007387 */ /* 0x0001e80000100a00 */
[----:B0-----:R-:W3:Y:S04]  /*85870*/  LDL.LU.64 R26, [R1+0x3920] ;  /* 0x00392000011a7983 */ /* 0x001ee80000300a00 */
[----:B------:R-:W3:Y:S01]  /*85880*/  LDL.LU.64 R24, [R1+0x3918] ;  /* 0x0039180001187983 */ /* 0x000ee20000300a00 */
[----:B-----5:R-:W-:-:S02]  /*85890*/  F2FP.F16.E5M2.UNPACK_B R6, R6.H1 ;  /* 0x00000006ff06723e */ /* 0x020fc400030004ff */
[----:B----4-:R-:W-:Y:S01]  /*858a0*/  F2FP.F16.E5M2.UNPACK_B R7, R7.H1 ;  /* 0x00000007ff07723e */ /* 0x010fe200030004ff */
[----:B------:R-:W-:Y:S02]  /*858b0*/  IMAD.MOV.U32 R4, RZ, RZ, R9 ;  /* 0x000000ffff047224 */ /* 0x000fe400078e0009 */
[----:B------:R-:W-:Y:S02]  /*858c0*/  IMAD.MOV.U32 R5, RZ, RZ, R8 ;  /* 0x000000ffff057224 */ /* 0x000fe400078e0008 */
[----:B------:R-:W-:Y:S04]  /*858d0*/  STL.64 [R1+0x18], R6 ;  /* 0x0000180601007387 */ /* 0x000fe80000100a00 */
[----:B------:R-:W-:Y:S04]  /*858e0*/  STL [R1+0x388c], R4 ;  /* 0x00388c0401007387 */ /* 0x000fe80000100800 */
[----:B------:R3:W-:Y:S01]  /*858f0*/  STL [R1+0x3888], R5 ;  /* 0x0038880501007387 */ /* 0x0007e20000100800 */
[----:B------:R-:W-:-:S02]  /*85900*/  F2FP.F16.E5M2.UNPACK_B R8, R10.H1 ;  /* 0x0000000aff08723e */ /* 0x000fc400030004ff */
[----:B------:R-:W-:-:S07]  /*85910*/  F2FP.F16.E5M2.UNPACK_B R9, R11.H1 ;  /* 0x0000000bff09723e */ /* 0x000fce00030004ff */
[C---:B--2---:R-:W-:Y:S06]  /*85920*/  HMMA.16816.F32 R12, R16.reuse, R8, R12 ;  /* 0x00000008100c723c */ /* 0x044fec000000180c */
[----:B---3--:R-:W-:Y:S01]  /*85930*/  HMMA.16816.F32 R4, R16, R6, R24 ;  /* 0x000000061004723c */ /* 0x008fe20000001818 */
[----:B------:R-:W2:Y:S04]  /*85940*/  LDL.LU.64 R26, [R1+0x3910] ;  /* 0x00391000011a7983 */ /* 0x000ea80000300a00 */
[----:B------:R-:W2:Y:S01]  /*85950*/  LDL.LU.64 R24, [R1+0x3908] ;  /* 0x0039080001187983 */ /* 0x000ea20000300a00 */
[----:B------:R-:W-:-:S15]  /*85960*/  IMAD.MOV.U32 R3, RZ, RZ, R8 ;  /* 0x000000ffff037224 */ /* 0x000fde00078e0008 */
[----:B------:R-:W-:-:S02]  /*85970*/  NOP ;  /* 0x0000000000007918 */ /* 0x000fc40000000000 */
[----:B------:R-:W-:Y:S04]  /*85980*/  STL.64 [R1+0x970], R4 ;  /* 0x0009700401007387 */ /* 0x000fe80000100a00 */
[----:B------:R0:W-:Y:S04]  /*85990*/  STL.64 [R1+0x978], R6 ;  /* 0x0009780601007387 */ /* 0x0001e80000100a00 */
[----:B------:R-:W-:Y:S04]  /*859a0*/  STL [R1+0x10], R8 ;  /* 0x0000100801007387 */ /* 0x000fe80000100800 */
[----:B------:R-:W-:Y:S04]  /*859b0*/  STL [R1+0x14], R9 ;  /* 0x0000140901007387 */ /* 0x000fe80000100800 */
[----:B------:R-:W-:Y:S04]  /*859c0*/  STL.64 [R1+0x990], R12 ;  /* 0x0009900c01007387 */ /* 0x000fe80000100a00 */
[----:B------:R1:W-:Y:S01]  /*859d0*/  STL.64 [R1+0x998], R14 ;  /* 0x0009980e01007387 */ /* 0x0003e20000100a00 */
[----:B0-----:R-:W-:-:S02]  /*859e0*/  F2FP.F16.E5M2.UNPACK_B R6, R20.H1 ;  /* 0x00000014ff06723e */ /* 0x001fc400030004ff */
[----:B------:R-:W-:Y:S01]  /*859f0*/  F2FP.F16.E5M2.UNPACK_B R7, R21.H1 ;  /* 0x00000015ff07723e */ /* 0x000fe200030004ff */
[----:B-1----:R-:W-:-:S04]  /*85a00*/  IMAD.MOV.U32 R15, RZ, RZ, R9 ;  /* 0x000000ffff0f7224 */ /* 0x002fc800078e0009 */
[----:B------:R-:W-:Y:S04]  /*85a10*/  STL.64 [R1+0x8], R6 ;  /* 0x0000080601007387 */ /* 0x000fe80000100a00 */
[----:B------:R0:W-:Y:S01]  /*85a20*/  STL [R1+0x3890], R3 ;  /* 0x0038900301007387 */ /* 0x0001e20000100800 */
[----:B------:R-:W-:Y:S01]  /*85a30*/  F2FP.F16.E5M2.UNPACK_B R2, R23.H1 ;  /* 0x00000017ff02723e */ /* 0x000fe200030004ff */
[----:B------:R-:W-:Y:S01]  /*85a40*/  IMAD.MOV.U32 R5, RZ, RZ, R6 ;  /* 0x000000ffff057224 */ /* 0x000fe200078e0006 */
[----:B0-----:R-:W-:-:S05]  /*85a50*/  F2FP.F16.E5M2.UNPACK_B R3, R22.H1 ;  /* 0x00000016ff03723e */ /* 0x001fca00030004ff */
[----:B------:R-:W-:Y:S04]  /*85a60*/  STL [R1], R3 ;  /* 0x0000000301007387 */ /* 0x000fe80000100800 */
[----:B------:R-:W-:Y:S01]  /*85a70*/  STL [R1+0x4], R2 ;  /* 0x0000040201007387 */ /* 0x000fe20000100800 */
[----:B--2---:R-:W-:-:S15]  /*85a80*/  HMMA.16816.F32 R8, R16, R6, R24 ;  /* 0x000000061008723c */ /* 0x004fde0000001818 */
[----:B------:R-:W-:-:S08]  /*85a90*/  NOP ;  /* 0x0000000000007918 */ /* 0x000fd00000000000 */
[----:B------:R-:W-:Y:S04]  /*85aa0*/  STL.64 [R1+0x9b0], R8 ;  /* 0x0009b00801007387 */ /* 0x000fe80000100a00 */
[----:B------:R0:W-:Y:S04]  /*85ab0*/  STL.64 [R1+0x9b8], R10 ;  /* 0x0009b80a01007387 */ /* 0x0001e80000100a00 */
[----:B------:R-:W-:Y:S04]  /*85ac0*/  STL [R1+0x38e8], R5 ;  /* 0x0038e80501007387 */ /* 0x000fe80000100800 */
[----:B------:R-:W2:Y:S04]  /*85ad0*/  LDL.LU R22, [R1+0xdd8] ;  /* 0x000dd80001167983 */ /* 0x000ea80000300800 */
[----:B------:R-:W2:Y:S04]  /*85ae0*/  LDL.LU R23, [R1+0xddc] ;  /* 0x000ddc0001177983 */ /* 0x000ea80000300800 */
[----:B0-----:R-:W3:Y:S04]  /*85af0*/  LDL.LU R10, [R1+0xdf8] ;  /* 0x000df800010a7983 */ /* 0x001ee80000300800 */
[----:B------:R-:W4:Y:S04]  /*85b00*/  LDL.LU R11, [R1+0xdfc] ;  /* 0x000dfc00010b7983 */ /* 0x000f280000300800 */
[----:B------:R-:W5:Y:S04]  /*85b10*/  LDL.LU R12, [R1+0x2edc] ;  /* 0x002edc00010c7983 */ /* 0x000f680000300800 */
[----:B------:R-:W5:Y:S04]  /*85b20*/  LDL.LU R13, [R1+0x2ee4] ;  /* 0x002ee400010d7983 */ /* 0x000f680000300800 */
[----:B------:R-:W2:Y:S04]  /*85b30*/  LDL.LU R14, [R1+0x2eec] ;  /* 0x002eec00010e7983 */ /* 0x000ea80000300800 */
[----:B--2---:R-:W-:Y:S04]  /*85b40*/  STL.64 [R1+0x38a0], R14 ;  /* 0x0038a00e01007387 */ /* 0x004fe80000100a00 */
[----:B-----5:R0:W-:Y:S04]  /*85b50*/  STL.64 [R1+0x3898], R12 ;  /* 0x0038980c01007387 */ /* 0x0201e80000100a00 */
[----:B0-----:R-:W2:Y:S04]  /*85b60*/  LDL.LU R12, [R1+0x740] ;  /* 0x00074000010c7983 */ /* 0x001ea80000300800 */
[----:B------:R-:W2:Y:S04]  /*85b70*/  LDL.LU R13, [R1+0x744] ;  /* 0x00074400010d7983 */ /* 0x000ea80000300800 */
[----:B------:R-:W5:Y:S01]  /*85b80*/  LDL.LU R14, [R1+0x748] ;  /* 0x00074800010e7983 */ /* 0x000f620000300800 */
[----:B------:R-:W-:-:S03]  /*85b90*/  IMAD.MOV.U32 R15, RZ, RZ, R0 ;  /* 0x000000ffff0f7224 */ /* 0x000fc600078e0000 */
[----:B------:R-:W3:Y:S04]  /*85ba0*/  LDL.LU R0, [R1+0x3904] ;  /* 0x0039040001007983 */ /* 0x000ee80000300800 */
[----:B------:R-:W4:Y:S04]  /*85bb0*/  LDL.64 R4, [R1] ;  /* 0x0000000001047983 */ /* 0x000f280000100a00 */
[----:B------:R-:W2:Y:S04]  /*85bc0*/  LDL.LU R26, [R1+0xdb8] ;  /* 0x000db800011a7983 */ /* 0x000ea80000300800 */
[----:B------:R-:W2:Y:S04]  /*85bd0*/  LDL.LU R27, [R1+0xdbc] ;  /* 0x000dbc00011b7983 */ /* 0x000ea80000300800 */
[----:B------:R-:W5:Y:S04]  /*85be0*/  LDL.LU R24, [R1+0xdc8] ;  /* 0x000dc80001187983 */ /* 0x000f680000300800 */
[----:B------:R-:W5:Y:S04]  /*85bf0*/  LDL.LU R25, [R1+0xdcc] ;  /* 0x000dcc0001197983 */ /* 0x000f680000300800 */
[----:B--2---:R-:W-:Y:S04]  /*85c00*/  STL.64 [R1+0x38f8], R26 ;  /* 0x0038f81a01007387 */ /* 0x004fe80000100a00 */
[----:B-----5:R0:W-:Y:S04]  /*85c10*/  STL.64 [R1+0x38f0], R24 ;  /* 0x0038f01801007387 */ /* 0x0201e80000100a00 */
[----:B0-----:R-:W4:Y:S04]  /*85c20*/  LDL.LU R24, [R1+0x790] ;  /* 0x0007900001187983 */ /* 0x001f280000300800 */
[----:B------:R-:W4:Y:S04]  /*85c30*/  LDL.LU R25, [R1+0x794] ;  /* 0x0007940001197983 */ /* 0x000f280000300800 */
[----:B------:R-:W4:Y:S04]  /*85c40*/  LDL.LU R26, [R1+0x798] ;  /* 0x00079800011a7983 */ /* 0x000f280000300800 */
[----:B------:R-:W4:Y:S04]  /*85c50*/  LDL.LU R27, [R1+0x79c] ;  /* 0x00079c00011b7983 */ /* 0x000f280000300800 */
[----:B------:R-:W2:Y:S04]  /*85c60*/  LDL.LU R20, [R1+0xde8] ;  /* 0x000de80001147983 */ /* 0x000ea80000300800 */
[----:B------:R-:W2:Y:S04]  /*85c70*/  LDL.LU R21, [R1+0xdec] ;  /* 0x000dec0001157983 */ /* 0x000ea80000300800 */
[----:B------:R-:W-:Y:S04]  /*85c80*/  STL.64 [R1+0x38d0], R22 ;  /* 0x0038d01601007387 */ /* 0x000fe80000100a00 */
        /* <DEDUP_REMOVED lines=12> */
[----:B------:R-:W2:Y:S04]  /*85d50*/  LDL.LU R23, [R1+0x78c] ;  /* 0x00078c0001177983 */ /* 0x000ea80000300800 */
[----:B------:R3:W-:Y:S04]  /*85d60*/  STL.64 [R1+0x38b0], R14 ;  /* 0x0038b00e01007387 */ /* 0x0007e80000100a00 */
[----:B------:R0:W-:Y:S01]  /*85d70*/  STL.64 [R1+0x38a8], R12 ;  /* 0x0038a80c01007387 */ /* 0x0001e20000100a00 */
[----:B---3--:R-:W-:-:S03]  /*85d80*/  IMAD.MOV.U32 R14, RZ, RZ, R0 ;  /* 0x000000ffff0e7224 */ /* 0x008fc600078e0000 */
[----:B0-----:R-:W3:Y:S04]  /*85d90*/  LDL.LU R12, [R1+0x750] ;  /* 0x00075000010c7983 */ /* 0x001ee80000300800 */
[----:B------:R-:W3:Y:S04]  /*85da0*/  LDL.LU R13, [R1+0x754] ;  /* 0x00075400010d7983 */ /* 0x000ee80000300800 */
[----:B------:R-:W5:Y:S04]  /*85db0*/  LDL.LU R0, [R1+0x3900] ;  /* 0x0039000001007983 */ /* 0x000f680000300800 */
[----:B------:R-:W3:Y:S01]  /*85dc0*/  LDL.LU R15, [R1+0x75c] ;  /* 0x00075c00010f7983 */ /* 0x000ee20000300800 */
[----:B----4-:R-:W-:Y:S01]  /*85dd0*/  HMMA.16816.F32 R24, R16, R4, R24 ;  /* 0x000000041018723c */ /* 0x010fe20000001818 */
[----:B------:R-:W-:-:S05]  /*85de0*/  IMAD.MOV.U32 R2, RZ, RZ, R7 ;  /* 0x000000ffff027224 */ /* 0x000fca00078e0007 */
[----:B------:R-:W-:Y:S02]  /*85df0*/  IMAD.MOV.U32 R3, RZ, RZ, R4 ;  /* 0x000000ffff037224 */ /* 0x000fe400078e0004 */
[----:B------:R-:W-:Y:S01]  /*85e00*/  IMAD.MOV.U32 R4, RZ, RZ, R5 ;  /* 0x000000ffff047224 */ /* 0x000fe200078e0005 */
[----:B--2---:R-:W-:Y:S01]  /*85e10*/  HMMA.16816.F32 R20, R16, R28, R20 ;  /* 0x0000001c1014723c */ /* 0x004fe20000001814 */
[----:B---3--:R-:W-:Y:S04]  /*85e20*/  STL.64 [R1+0x38c0], R14 ;  /* 0x0038c00e01007387 */ /* 0x008fe80000100a00 */
[----:B------:R0:W-:Y:S04]  /*85e30*/  STL.64 [R1+0x38b8], R12 ;  /* 0x0038b80c01007387 */ /* 0x0001e80000100a00 */
[----:B0-----:R-:W2:Y:S04]  /*85e40*/  LDL.LU R12, [R1+0x760] ;  /* 0x00076000010c7983 */ /* 0x001ea80000300800 */
[----:B------:R-:W2:Y:S04]  /*85e50*/  LDL.LU R13, [R1+0x764] ;  /* 0x00076400010d7983 */ /* 0x000ea80000300800 */
[----:B------:R-:W2:Y:S04]  /*85e60*/  LDL.LU R14, [R1+0x768] ;  /* 0x00076800010e7983 */ /* 0x000ea80000300800 */
[----:B------:R-:W3:Y:S01]  /*85e70*/  LDL.LU R8, [R1+0xe08] ;  /* 0x000e080001087983 */ /* 0x000ee20000300800 */
[----:B-----5:R-:W-:-:S03]  /*85e80*/  IMAD.MOV.U32 R15, RZ, RZ, R0 ;  /* 0x000000ffff0f7224 */ /* 0x020fc600078e0000 */
[----:B------:R-:W4:Y:S04]  /*85e90*/  LDL.LU R9, [R1+0xe0c] ;  /* 0x000e0c0001097983 */ /* 0x000f280000300800 */
[----:B------:R-:W5:Y:S04]  /*85ea0*/  LDL.LU R0, [R1+0x2ef4] ;  /* 0x002ef40001007983 */ /* 0x000f680000300800 */
[----:B------:R-:W4:Y:S04]  /*85eb0*/  LDL.LU R6, [R1+0xe18] ;  /* 0x000e180001067983 */ /* 0x000f280000300800 */
[----:B------:R-:W4:Y:S04]  /*85ec0*/  LDL.LU R7, [R1+0xe1c] ;  /* 0x000e1c0001077983 */ /* 0x000f280000300800 */
[----:B------:R-:W-:Y:S04]  /*85ed0*/  STL.64 [R1+0x9c0], R24 ;  /* 0x0009c01801007387 */ /* 0x000fe80000100a00 */
[----:B------:R0:W-:Y:S04]  /*85ee0*/  STL.64 [R1+0x9c8], R26 ;  /* 0x0009c81a01007387 */ /* 0x0001e80000100a00 */
[----:B0-----:R-:W2:Y:S04]  /*85ef0*/  LDL.LU.64 R26, [R1+0x38f8] ;  /* 0x0038f800011a7983 */ /* 0x001ea80000300a00 */
[----:B------:R-:W3:Y:S04]  /*85f00*/  LDL.LU.64 R24, [R1+0x38f0] ;  /* 0x0038f00001187983 */ /* 0x000ee80000300a00 */
[----:B------:R-:W4:Y:S04]  /*85f10*/  LDL.LU R5, [R1+0x38e8] ;  /* 0x0038e80001057983 */ /* 0x000f280000300800 */
[----:B------:R-:W-:Y:S04]  /*85f20*/  STL.64 [R1+0xab0], R20 ;  /* 0x000ab01401007387 */ /* 0x000fe80000100a00 */
[----:B------:R0:W-:Y:S04]  /*85f30*/  STL.64 [R1+0xab8], R22 ;  /* 0x000ab81601007387 */ /* 0x0001e80000100a00 */
[----:B0-----:R-:W5:Y:S04]  /*85f40*/  LDL.LU.64 R22, [R1+0x38e0] ;  /* 0x0038e00001167983 */ /* 0x001f680000300a00 */
[----:B------:R-:W5:Y:S01]  /*85f50*/  LDL.LU.64 R20, [R1+0x38d8] ;  /* 0x0038d80001147983 */ /* 0x000f620000300a00 */
[----:B--2---:R-:W-:-:S02]  /*85f60*/  F2FP.F16.E5M2.UNPACK_B R26, R26.H1 ;  /* 0x0000001aff1a723e */ /* 0x004fc400030004ff */
[----:B------:R-:W-:Y:S02]  /*85f70*/  F2FP.F16.E5M2.UNPACK_B R27, R27.H1 ;  /* 0x0000001bff1b723e */ /* 0x000fe400030004ff */
[----:B---3--:R-:W-:Y:S02]  /*85f80*/  F2FP.F16.E5M2.UNPACK_B R24, R24.H1 ;  /* 0x00000018ff18723e */ /* 0x008fe400030004ff */
[----:B------:R-:W-:-:S07]  /*85f90*/  F2FP.F16.E5M2.UNPACK_B R25, R25.H1 ;  /* 0x00000019ff19723e */ /* 0x000fce00030004ff */
[C---:B------:R-:W-:Y:S06]  /*85fa0*/  HMMA.16816.F32 R12, R16.reuse, R24, R12 ;  /* 0x00000018100c723c */ /* 0x040fec000000180c */
[----:B-----5:R-:W-:-:S15]  /*85fb0*/  HMMA.16816.F32 R20, R16, R26, R20 ;  /* 0x0000001a1014723c */ /* 0x020fde0000001814 */
[----:B------:R-:W-:-:S08]  /*85fc0*/  NOP ;  /* 0x0000000000007918 */ /* 0x000fd00000000000 */
[----:B------:R-:W-:Y:S04]  /*85fd0*/  STL.64 [R1+0xad0], R20 ;  /* 0x000ad01401007387 */ /* 0x000fe80000100a00 */
[----:B------:R0:W-:Y:S04]  /*85fe0*/  STL.64 [R1+0xad8], R22 ;  /* 0x000ad81601007387 */ /* 0x0001e80000100a00 */
[----:B0-----:R-:W2:Y:S04]  /*85ff0*/  LDL.LU.64 R22, [R1+0x38d0] ;  /* 0x0038d00001167983 */ /* 0x001ea80000300a00 */
[----:B------:R-:W3:Y:S04]  /*86000*/  LDL.LU.64 R20, [R1+0x38c8] ;  /* 0x0038c80001147983 */ /* 0x000ee80000300a00 */
[----:B------:R-:W-:Y:S04]  /*86010*/  STL.64 [R1+0xbf0], R12 ;  /* 0x000bf00c01007387 */ /* 0x000fe80000100a00 */
[----:B------:R0:W-:Y:S04]  /*86020*/  STL.64 [R1+0xbf8], R14 ;  /* 0x000bf80e01007387 */ /* 0x0001e80000100a00 */
[----:B0-----:R-:W5:Y:S04]  /*86030*/  LDL.LU.64 R14, [R1+0x38c0] ;  /* 0x0038c000010e7983 */ /* 0x001f680000300a00 */
[----:B------:R-:W5:Y:S04]  /*86040*/  LDL.LU.64 R12, [R1+0x38b8] ;  /* 0x0038b800010c7983 */ /* 0x000f680000300a00 */
[----:B------:R0:W-:Y:S04]  /*86050*/  STL.64 [R1+0x37b8], R26 ;  /* 0x0037b81a01007387 */ /* 0x0001e80000100a00 */
[----:B0-----:R-:W4:Y:S04]  /*86060*/  LDL.LU R26, [R1+0x2ef0] ;  /* 0x002ef000011a7983 */ /* 0x001f280000300800 */
[----:B------:R-:W4:Y:S04]  /*86070*/  LDL.LU R27, [R1+0x2ef8] ;  /* 0x002ef800011b7983 */ /* 0x000f280000300800 */
[----:B------:R0:W-:Y:S04]  /*86080*/  STL.64 [R1+0x37b0], R24 ;  /* 0x0037b01801007387 */ /* 0x0001e80000100a00 */
[----:B0-----:R-:W4:Y:S04]  /*86090*/  LDL.LU R24, [R1+0x2ee0] ;  /* 0x002ee00001187983 */ /* 0x001f280000300800 */
[----:B------:R-:W4:Y:S01]  /*860a0*/  LDL.LU R25, [R1+0x2ee8] ;  /* 0x002ee80001197983 */ /* 0x000f220000300800 */
[----:B--2---:R-:W-:-:S02]  /*860b0*/  F2FP.F16.E5M2.UNPACK_B R22, R22.H1 ;  /* 0x00000016ff16723e */ /* 0x004fc400030004ff */
[----:B------:R-:W-:-:S07]  /*860c0*/  F2FP.F16.E5M2.UNPACK_B R23, R23.H1 ;  /* 0x00000017ff17723e */ /* 0x000fce00030004ff */
[----:B-----5:R-:W-:-:S15]  /*860d0*/  HMMA.16816.F32 R12, R16, R22, R12 ;  /* 0x00000016100c723c */ /* 0x020fde000000180c */
[----:B------:R-:W-:-:S08]  /*860e0*/  NOP ;  /* 0x0000000000007918 */ /* 0x000fd00000000000 */
[----:B------:R-:W-:Y:S04]  /*860f0*/  STL.64 [R1+0xc00], R12 ;  /* 0x000c000c01007387 */ /* 0x000fe80000100a00 */
[----:B------:R0:W-:Y:S04]  /*86100*/  STL.64 [R1+0xc08], R14 ;  /* 0x000c080e01007387 */ /* 0x0001e80000100a00 */
[----:B0-----:R-:W2:Y:S04]  /*86110*/  LDL.LU.64 R14, [R1+0x38b0] ;  /* 0x0038b000010e7983 */ /* 0x001ea80000300a00 */
[----:B------:R-:W2:Y:S01]  /*86120*/  LDL.LU.64 R12, [R1+0x38a8] ;  /* 0x0038a800010c7983 */ /* 0x000ea20000300a00 */
[----:B---3--:R-:W-:-:S02]  /*86130*/  F2FP.F16.E5M2.UNPACK_B R20, R20.H1 ;  /* 0x00000014ff14723e */ /* 0x008fc400030004ff */
[----:B------:R-:W-:-:S07]  /*86140*/  F2FP.F16.E5M2.UNPACK_B R21, R21.H1 ;  /* 0x00000015ff15723e */ /* 0x000fce00030004ff */
        /* <DEDUP_REMOVED lines=12> */
[----:B------:R-:W-:-:S02]  /*86210*/  F2FP.F16.E5M2.UNPACK_B R10, R10.H1 ;  /* 0x0000000aff0a723e */ /* 0x000fc400030004ff */
[----:B------:R-:W-:Y:S01]  /*86220*/  F2FP.F16.E5M2.UNPACK_B R11, R11.H1 ;  /* 0x0000000bff0b723e */ /* 0x000fe200030004ff */
[----:B----4-:R-:W-:-:S06]  /*86230*/  IMAD R0, R0, 0x100, R27 ;  /* 0x0000010000007824 */ /* 0x010fcc00078e021b */
[----:B-----5:R-:W-:Y:S01]  /*86240*/  HMMA.16816.F32 R20, R16, R10, R20 ;  /* 0x0000000a1014723c */ /* 0x020fe20000001814 */
[----:B---3--:R-:W-:Y:S02]  /*86250*/  IMAD R12, R12, 0x100, R24 ;  /* 0x000001000c0c7824 */ /* 0x008fe400078e0218 */
[----:B------:R-:W-:Y:S02]  /*86260*/  IMAD R13, R13, 0x100, R25 ;  /* 0x000001000d0d7824 */ /* 0x000fe400078e0219 */
[----:B--2---:R-:W-:-:S15]  /*86270*/  IMAD R14, R14, 0x100, R26 ;  /* 0x000001000e0e7824 */ /* 0x004fde00078e021a */
[----:B------:R-:W-:-:S03]  /*86280*/  NOP ;  /* 0x0000000000007918 */ /* 0x000fc60000000000 */
[----:B------:R-:W-:Y:S04]  /*86290*/  STL.64 [R1+0xd10], R20 ;  /* 0x000d101401007387 */ /* 0x000fe80000100a00 */
[----:B------:R-:W-:Y:S04]  /*862a0*/  STL.64 [R1+0xd18], R22 ;  /* 0x000d181601007387 */ /* 0x000fe80000100a00 */
[----:B------:R-:W2:Y:S04]  /*862b0*/  LDL.LU R24, [R1+0x6c0] ;  /* 0x0006c00001187983 */ /* 0x000ea80000300800 */
[----:B------:R-:W2:Y:S04]  /*862c0*/  LDL.LU R25, [R1+0x6c4] ;  /* 0x0006c40001197983 */ /* 0x000ea80000300800 */
[----:B------:R-:W3:Y:S04]  /*862d0*/  LDL.LU R26, [R1+0x6c8] ;  /* 0x0006c800011a7983 */ /* 0x000ee80000300800 */
[----:B------:R-:W3:Y:S04]  /*862e0*/  LDL.LU R27, [R1+0x6cc] ;  /* 0x0006cc00011b7983 */ /* 0x000ee80000300800 */
[----:B---3--:R0:W-:Y:S02]  /*862f0*/  STL.64 [R1+0x37c8], R26 ;  /* 0x0037c81a01007387 */ /* 0x0081e40000100a00 */
[----:B0-----:R-:W-:-:S02]  /*86300*/  IMAD.MOV.U32 R26, RZ, RZ, R3 ;  /* 0x000000ffff1a7224 */ /* 0x001fc400078e0003 */
[----:B------:R-:W-:Y:S01]  /*86310*/  IMAD.MOV.U32 R27, RZ, RZ, R4 ;  /* 0x000000ffff1b7224 */ /* 0x000fe200078e0004 */
[----:B------:R-:W3:Y:S04]  /*86320*/  LDL.LU R3, [R1+0x3890] ;  /* 0x0038900001037983 */ /* 0x000ee80000300800 */
[----:B------:R-:W4:Y:S04]  /*86330*/  LDL.LU R4, [R1+0x388c] ;  /* 0x00388c0001047983 */ /* 0x000f280000300800 */
[----:B--2---:R0:W-:Y:S04]  /*86340*/  STL.64 [R1+0x37c0], R24 ;  /* 0x0037c01801007387 */ /* 0x0041e80000100a00 */
[----:B------:R3:W-:Y:S04]  /*86350*/  STL.64 [R1+0x37e0], R26 ;  /* 0x0037e01a01007387 */ /* 0x0007e80000100a00 */
[----:B------:R-:W2:Y:S04]  /*86360*/  LDL.LU R20, [R1+0x6b0] ;  /* 0x0006b00001147983 */ /* 0x000ea80000300800 */
[----:B------:R-:W2:Y:S04]  /*86370*/  LDL.LU R21, [R1+0x6b4] ;  /* 0x0006b40001157983 */ /* 0x000ea80000300800 */
[----:B------:R-:W5:Y:S04]  /*86380*/  LDL.LU R22, [R1+0x6b8] ;  /* 0x0006b80001167983 */ /* 0x000f680000300800 */
[----:B------:R-:W5:Y:S01]  /*86390*/  LDL.LU R23, [R1+0x6bc] ;  /* 0x0006bc0001177983 */ /* 0x000f620000300800 */
[----:B0-----:R-:W-:-:S02]  /*863a0*/  IMAD.MOV.U32 R24, RZ, RZ, R5 ;  /* 0x000000ffff187224 */ /* 0x001fc400078e0005 */
[----:B------:R-:W-:Y:S01]  /*863b0*/  IMAD.MOV.U32 R25, RZ, RZ, R2 ;  /* 0x000000ffff197224 */ /* 0x000fe200078e0002 */
[----:B------:R-:W4:Y:S04]  /*863c0*/  LDL.LU R5, [R1+0x3888] ;  /* 0x0038880001057983 */ /* 0x000f280000300800 */
[----:B------:R-:W4:Y:S04]  /*863d0*/  LDL.LU R2, [R1+0x3884] ;  /* 0x0038840001027983 */ /* 0x000f280000300800 */
[----:B------:R-:W-:Y:S01]  /*863e0*/  STL.64 [R1+0x37f8], R24 ;  /* 0x0037f81801007387 */ /* 0x000fe20000100a00 */
[----:B---3--:R-:W-:-:S03]  /*863f0*/  IMAD.MOV.U32 R26, RZ, RZ, R3 ;  /* 0x000000ffff1a7224 */ /* 0x008fc600078e0003 */
[----:B-----5:R-:W-:Y:S04]  /*86400*/  STL.64 [R1+0x37d8], R22 ;  /* 0x0037d81601007387 */ /* 0x020fe80000100a00 */
[----:B--2---:R0:W-:Y:S04]  /*86410*/  STL.64 [R1+0x37d0], R20 ;  /* 0x0037d01401007387 */ /* 0x0041e80000100a00 */
[----:B0-----:R-:W2:Y:S04]  /*86420*/  LDL.LU R20, [R1+0x6d0] ;  /* 0x0006d00001147983 */ /* 0x001ea80000300800 */
[----:B------:R-:W2:Y:S04]  /*86430*/  LDL.LU R21, [R1+0x6d4] ;  /* 0x0006d40001157983 */ /* 0x000ea80000300800 */
[----:B------:R-:W3:Y:S04]  /*86440*/  LDL.LU R22, [R1+0x6d8] ;  /* 0x0006d80001167983 */ /* 0x000ee80000300800 */
[----:B------:R-:W3:Y:S04]  /*86450*/  LDL.LU R23, [R1+0x6dc] ;  /* 0x0006dc0001177983 */ /* 0x000ee80000300800 */
[----:B------:R-:W5:Y:S04]  /*86460*/  LDL.LU R3, [R1+0x3880] ;  /* 0x0038800001037983 */ /* 0x000f680000300800 */
[----:B------:R-:W4:Y:S01]  /*86470*/  LDL.64 R24, [R1+0x18] ;  /* 0x0000180001187983 */ /* 0x000f220000100a00 */
[----:B------:R-:W-:-:S05]  /*86480*/  IMAD.MOV.U32 R27, RZ, RZ, R15 ;  /* 0x000000ffff1b7224 */ /* 0x000fca00078e000f */
[----:B------:R-:W-:Y:S04]  /*86490*/  STL.64 [R1+0x3818], R26 ;  /* 0x0038181a01007387 */ /* 0x000fe80000100a00 */
[----:B----4-:R-:W-:Y:S04]  /*864a0*/  STL.64 [R1+0x3810], R24 ;  /* 0x0038101801007387 */ /* 0x010fe80000100a00 */
[----:B---3--:R-:W-:Y:S04]  /*864b0*/  STL.64 [R1+0x37f0], R22 ;  /* 0x0037f01601007387 */ /* 0x008fe80000100a00 */
[----:B--2---:R0:W-:Y:S04]  /*864c0*/  STL.64 [R1+0x37e8], R20 ;  /* 0x0037e81401007387 */ /* 0x0041e80000100a00 */
[----:B0-----:R-:W2:Y:S04]  /*864d0*/  LDL.LU R20, [R1+0x6e0] ;  /* 0x0006e00001147983 */ /* 0x001ea80000300800 */
[----:B------:R-:W2:Y:S04]  /*864e0*/  LDL.LU R21, [R1+0x6e4] ;  /* 0x0006e40001157983 */ /* 0x000ea80000300800 */
[----:B------:R-:W3:Y:S04]  /*864f0*/  LDL.LU R22, [R1+0x6e8] ;  /* 0x0006e80001167983 */ /* 0x000ee80000300800 */
[----:B------:R-:W3:Y:S01]  /*86500*/  LDL.LU R23, [R1+0x6ec] ;  /* 0x0006ec0001177983 */ /* 0x000ee20000300800 */
[----:B------:R-:W-:-:S02]  /*86510*/  IMAD.MOV.U32 R26, RZ, RZ, R5 ;  /* 0x000000ffff1a7224 */ /* 0x000fc400078e0005 */
[----:B------:R-:W-:Y:S02]  /*86520*/  IMAD.MOV.U32 R27, RZ, RZ, R4 ;  /* 0x000000ffff1b7224 */ /* 0x000fe400078e0004 */
[----:B-----5:R-:W-:Y:S02]  /*86530*/  IMAD.MOV.U32 R24, RZ, RZ, R3 ;  /* 0x000000ffff187224 */ /* 0x020fe400078e0003 */
[----:B------:R-:W-:Y:S01]  /*86540*/  IMAD.MOV.U32 R25, RZ, RZ, R2 ;  /* 0x000000ffff197224 */ /* 0x000fe200078e0002 */
[----:B------:R-:W-:Y:S04]  /*86550*/  STL.64 [R1+0x3830], R26 ;  /* 0x0038301a01007387 */ /* 0x000fe80000100a00 */
[----:B---3--:R-:W-:Y:S04]  /*86560*/  STL.64 [R1+0x3808], R22 ;  /* 0x0038081601007387 */ /* 0x008fe80000100a00 */
[----:B--2---:R0:W-:Y:S04]  /*86570*/  STL.64 [R1+0x3800], R20 ;  /* 0x0038001401007387 */ /* 0x0041e80000100a00 */
[----:B0-----:R-:W2:Y:S04]  /*86580*/  LDL.LU R20, [R1+0x6f0] ;  /* 0x0006f00001147983 */ /* 0x001ea80000300800 */
[----:B------:R-:W2:Y:S04]  /*86590*/  LDL.LU R21, [R1+0x6f4] ;  /* 0x0006f40001157983 */ /* 0x000ea80000300800 */
[----:B------:R-:W3:Y:S04]  /*865a0*/  LDL.LU R22, [R1+0x6f8] ;  /* 0x0006f80001167983 */ /* 0x000ee80000300800 */
[----:B------:R-:W3:Y:S04]  /*865b0*/  LDL.LU R23, [R1+0x6fc] ;  /* 0x0006fc0001177983 */ /* 0x000ee80000300800 */
        /* <DEDUP_REMOVED lines=27> */
[----:B------:R-:W4:Y:S04]  /*86770*/  LDL.LU R26, [R1+0x868] ;  /* 0x00086800011a7983 */ /* 0x000f280000300800 */
[----:B------:R-:W4:Y:S04]  /*86780*/  LDL.LU R27, [R1+0x86c] ;  /* 0x00086c00011b7983 */ /* 0x000f280000300800 */
        /* <DEDUP_REMOVED lines=8> */
[C---:B---3--:R-:W-:Y:S06]  /*86810*/  HMMA.16816.F32 R12, R16.reuse, R8, R12 ;  /* 0x00000008100c723c */ /* 0x048fec000000180c */
[----:B----4-:R-:W-:Y:S01]  /*86820*/  HMMA.16816.F32 R24, R16, R6, R24 ;  /* 0x000000061018723c */ /* 0x010fe20000001818 */
        /* <DEDUP_REMOVED lines=25> */
[----:B---3--:R-:W-:Y:S01]  /*869c0*/  F2FP.F16.E5M2.UNPACK_B R3, R15.H1 ;  /* 0x0000000fff03723e */ /* 0x008fe200030004ff */
[----:B------:R-:W-:Y:S04]  /*869d0*/  STL.64 [R1+0x3760], R6 ;  /* 0x0037600601007387 */ /* 0x000fe80000100a00 */
[----:B------:R0:W-:Y:S04]  /*869e0*/  STL.64 [R1+0x3758], R4 ;  /* 0x0037580401007387 */ /* 0x0001e80000100a00 */
[----:B0-----:R-:W3:Y:S04]  /*869f0*/  LDL.LU R4, [R1+0x700] ;  /* 0x0007000001047983 */ /* 0x001ee80000300800 */
[----:B------:R-:W3:Y:S04]  /*86a00*/  LDL.LU R5, [R1+0x704] ;  /* 0x0007040001057983 */ /* 0x000ee80000300800 */
[----:B------:R-:W3:Y:S04]  /*86a10*/  LDL.LU R6, [R1+0x708] ;  /* 0x0007080001067983 */ /* 0x000ee80000300800 */
[----:B------:R-:W3:Y:S01]  /*86a20*/  LDL.LU R7, [R1+0x70c] ;  /* 0x00070c0001077983 */ /* 0x000ee20000300800 */
[----:B-----5:R-:W-:Y:S03]  /*86a30*/  HMMA.16816.F32 R16, R16, R2, R24 ;  /* 0x000000021010723c */ /* 0x020fe60000001818 */
[----:B------:R-:W2:Y:S01]  /*86a40*/  LDL.LU.64 R24, [R1+0x3848] ;  /* 0x0038480001187983 */ /* 0x000ea20000300a00 */
[----:B----4-:R-:W-:-:S02]  /*86a50*/  F2FP.F16.E5M2.UNPACK_B R12, R12 ;  /* 0x0000000cff0c723e */ /* 0x010fc400020004ff */
[----:B------:R-:W-:Y:S02]  /*86a60*/  F2FP.F16.E5M2.UNPACK_B R13, R13 ;  /* 0x0000000dff0d723e */ /* 0x000fe400020004ff */
[----:B------:R-:W-:Y:S02]  /*86a70*/  F2FP.F16.E5M2.UNPACK_B R14, R14 ;  /* 0x0000000eff0e723e */ /* 0x000fe400020004ff */
[----:B------:R-:W-:-:S13]  /*86a80*/  F2FP.F16.E5M2.UNPACK_B R15, R0 ;  /* 0x00000000ff0f723e */ /* 0x000fda00020004ff */
        /* <DEDUP_REMOVED lines=19> */
[----:B0-----:R-:W2:Y:S04]  /*86bc0*/  LDL.LU.64 R26, [R1+0x3818] ;  /* 0x00381800011a7983 */ /* 0x001ea80000300a00 */
[----:B------:R-:W3:Y:S02]  /*86bd0*/  LDL.LU.64 R24, [R1+0x3810] ;  /* 0x0038100001187983 */ /* 0x000ee40000300a00 */
[----:B---3--:R-:W-:Y:S06]  /*86be0*/  HMMA.16816.F32 R4, R12, R24, R4 ;  /* 0x000000180c04723c */ /* 0x008fec0000001804 */
[----:B------:R-:W-:-:S15]  /*86bf0*/  IMAD.MOV.U32 R0, RZ, RZ, R25 ;  /* 0x000000ffff007224 */ /* 0x000fde00078e0019 */
[----:B------:R-:W-:-:S02]  /*86c00*/  NOP ;  /* 0x0000000000007918 */ /* 0x000fc40000000000 */
[----:B------:R0:W-:Y:S02]  /*86c10*/  STL.64 [R1+0xcb0], R4 ;  /* 0x000cb00401007387 */ /* 0x0001e40000100a00 */
[----:B0-----:R-:W-:Y:S02]  /*86c20*/  IMAD.MOV.U32 R4, RZ, RZ, R24 ;  /* 0x000000ffff047224 */ /* 0x001fe400078e0018 */
        /* <DEDUP_REMOVED lines=28> */
[----:B------:R0:W-:Y:S02]  /*86df0*/  STL.64 [R1+0x36e8], R28 ;  /* 0x0036e81c01007387 */ /* 0x0001e40000100a00 */
[----:B0-----:R-:W-:Y:S01]  /*86e00*/  IMAD.MOV.U32 R28, RZ, RZ, R4 ;  /* 0x000000ffff1c7224 */ /* 0x001fe200078e0004 */
[C---:B--2---:R-:W-:Y:S06]  /*86e10*/  HMMA.16816.F32 R20, R12.reuse, R26, R20 ;  /* 0x0000001a0c14723c */ /* 0x044fec0000001814 */
        /* <DEDUP_REMOVED lines=56> */
[C---:B--2---:R-:W-:Y:S03]  /*871a0*/  HMMA.16816.F32 R4, R12.reuse, R22, R4 ;  /* 0x000000160c04723c */ /* 0x044fe60000001804 */
        /* <DEDUP_REMOVED lines=15> */
[----:B------:R-:W4:Y:S04]  /*872a0*/  LDL.LU.64 R4, [R1+0x3780] ;  /* 0x0037800001047983 */ /* 0x000f280000300a00 */
[----:B------:R0:W-:Y:S01]  /*872b0*/  STL.64 [R1+0x36c0], R22 ;  /* 0x0036c01601007387 */ /* 0x0001e20000100a00 */
[----:B---3--:R-:W-:-:S02]  /*872c0*/  IMAD R16, R16, 0x100, R8 ;  /* 0x0000010010107824 */ /* 0x008fc400078e0208 */
[----:B------:R-:W-:Y:S01]  /*872d0*/  IMAD R17, R17, 0x100, R9 ;  /* 0x0000010011117824 */ /* 0x000fe200078e0209 */
[----:B0-----:R-:W3:Y:S04]  /*872e0*/  LDL.64 R22, [R1+0x20] ;  /* 0x0000200001167983 */ /* 0x001ee80000100a00 */
[----:B------:R0:W-:Y:S04]  /*872f0*/  STL.64 [R1+0x36b8], R20 ;  /* 0x0036b81401007387 */ /* 0x0001e80000100a00 */
[----:B0-----:R-:W5:Y:S04]  /*87300*/  LDL R20, [R1+0x28] ;  /* 0x0000280001147983 */ /* 0x001f680000100800 */
[----:B------:R-:W5:Y:S01]  /*87310*/  LDL R21, [R1+0x2c] ;  /* 0x00002c0001157983 */ /* 0x000f620000100800 */
[----:B----4-:R-:W-:-:S15]  /*87320*/  HMMA.16816.F32 R4, R12, R10, R4 ;  /* 0x0000000a0c04723c */ /* 0x010fde0000001804 */
[----:B------:R-:W-:-:S08]  /*87330*/  NOP ;  /* 0x0000000000007918 */ /* 0x000fd00000000000 */
[----:B------:R-:W-:Y:S04]  /*87340*/  STL.64 [R1+0xc20], R4 ;  /* 0x000c200401007387 */ /* 0x000fe80000100a00 */
[----:B------:R0:W-:Y:S04]  /*87350*/  STL.64 [R1+0xc28], R6 ;  /* 0x000c280601007387 */ /* 0x0001e80000100a00 */
[----:B0-----:R-:W4:Y:S04]  /*87360*/  LDL.LU.64 R6, [R1+0x3778] ;  /* 0x0037780001067983 */ /* 0x001f280000300a00 */
[----:B------:R-:W4:Y:S04]  /*87370*/  LDL.LU.64 R4, [R1+0x3770] ;  /* 0x0037700001047983 */ /* 0x000f280000300a00 */
[----:B------:R-:W4:Y:S04]  /*87380*/  LDL.LU R8, [R1+0x376c] ;  /* 0x00376c0001087983 */ /* 0x000f280000300800 */
[----:B------:R-:W4:Y:S02]  /*87390*/  LDL.LU R9, [R1+0x3768] ;  /* 0x0037680001097983 */ /* 0x000f240000300800 */
[----:B----4-:R-:W-:-:S15]  /*873a0*/  HMMA.16816.F32 R4, R12, R8, R4 ;  /* 0x000000080c04723c */ /* 0x010fde0000001804 */
[----:B------:R-:W-:-:S08]  /*873b0*/  NOP ;  /* 0x0000000000007918 */ /* 0x000fd00000000000 */
[----:B------:R-:W-:Y:S04]  /*873c0*/  STL.64 [R1+0xc10], R4 ;  /* 0x000c100401007387 */ /* 0x000fe80000100a00 */
[----:B------:R0:W-:Y:S04]  /*873d0*/  STL.64 [R1+0xc18], R6 ;  /* 0x000c180601007387 */ /* 0x0001e80000100a00 */
[----:B0-----:R-:W2:Y:S04]  /*873e0*/  LDL.LU.64 R6, [R1+0x3760] ;  /* 0x0037600001067983 */ /* 0x001ea80000300a00 */
[----:B------:R-:W4:Y:S04]  /*873f0*/  LDL.LU.64 R4, [R1+0x3758] ;  /* 0x0037580001047983 */ /* 0x000f280000300a00 */
[----:B------:R0:W-:Y:S04]  /*87400*/  STL [R1+0x3684], R8 ;  /* 0x0036840801007387 */ /* 0x0001e80000100800 */
[----:B0-----:R-:W3:Y:S04]  /*87410*/  LDL.LU R8, [R1+0x2f10] ;  /* 0x002f100001087983 */ /* 0x001ee80000300800 */
[----:B------:R-:W-:Y:S01]  /*87420*/  STL [R1+0x3680], R9 ;  /* 0x0036800901007387 */ /* 0x000fe20000100800 */
        /* <DEDUP_REMOVED lines=18> */
[----:B--2---:R-:W-:Y:S03]  /*87550*/  HMMA.16816.F32 R12, R12, R2, R24 ;  /* 0x000000020c0c723c */ /* 0x004fe60000001818 */
[----:B------:R-:W2:Y:S04]  /*87560*/  LDL.LU.64 R26, [R1+0x3730] ;  /* 0x00373000011a7983 */ /* 0x000ea80000300a00 */
[----:B------:R-:W2:-:S15]  /*87570*/  LDL.LU.64 R24, [R1+0x3728] ;  /* 0x0037280001187983 */ /* 0x000e9e0000300a00 */
[----:B------:R-:W-:-:S01]  /*87580*/  NOP ;  /* 0x0000000000007918 */ /* 0x000fc20000000000 */
[----:B------:R0:W-:Y:S04]  /*87590*/  STL.64 [R1+0xaa0], R12 ;  /* 0x000aa00c01007387 */ /* 0x0001e80000100a00 */
[----:B------:R1:W-:Y:S04]  /*875a0*/  STL.64 [R1+0xaa8], R14 ;  /* 0x000aa80e01007387 */ /* 0x0003e80000100a00 */
[----:B0-----:R-:W5:Y:S04]  /*875b0*/  LDL.LU R12, [R1+0x620] ;  /* 0x00062000010c7983 */ /* 0x001f680000300800 */
[----:B------:R-:W5:Y:S04]  /*875c0*/  LDL.LU R13, [R1+0x624] ;  /* 0x00062400010d7983 */ /* 0x000f680000300800 */
[----:B-1----:R-:W5:Y:S04]  /*875d0*/  LDL.LU R14, [R1+0x628] ;  /* 0x00062800010e7983 */ /* 0x002f680000300800 */
[----:B------:R-:W5:Y:S01]  /*875e0*/  LDL.LU R15, [R1+0x62c] ;  /* 0x00062c00010f7983 */ /* 0x000f620000300800 */
[----:B---3--:R-:W-:-:S02]  /*875f0*/  IMAD R0, R0, 0x100, R8 ;  /* 0x0000010000007824 */ /* 0x008fc400078e0208 */
[----:B------:R-:W-:Y:S01]  /*87600*/  IMAD R19, R19, 0x100, R18 ;  /* 0x0000010013137824 */ /* 0x000fe200078e0212 */
[----:B------:R-:W-:Y:S02]  /*87610*/  F2FP.F16.E5M2.UNPACK_B R16, R16 ;  /* 0x00000010ff10723e */ /* 0x000fe400020004ff */
[----:B------:R-:W-:Y:S02]  /*87620*/  F2FP.F16.E5M2.UNPACK_B R17, R17 ;  /* 0x00000011ff11723e */ /* 0x000fe400020004ff */
[----:B------:R-:W-:Y:S02]  /*87630*/  F2FP.F16.E5M2.UNPACK_B R18, R0 ;  /* 0x00000000ff12723e */ /* 0x000fe400020004ff */
[----:B------:R-:W-:Y:S01]  /*87640*/  F2FP.F16.E5M2.UNPACK_B R19, R19 ;  /* 0x00000013ff13723e */ /* 0x000fe200020004ff */
[----:B------:R0:W-:Y:S04]  /*87650*/  STL [R1+0x365c], R2 ;  /* 0x00365c0201007387 */ /* 0x0001e80000100800 */
[----:B------:R1:W-:Y:S02]  /*87660*/  STL [R1+0x3658], R3 ;  /* 0x0036580301007387 */ /* 0x0003e40000100800 */
[----:B----4-:R-:W-:Y:S06]  /*87670*/  HMMA.16816.F32 R4, R16, R22, R4 ;  /* 0x000000161004723c */ /* 0x010fec0000001804 */
[----:B0-----:R-:W-:-:S02]  /*87680*/  IMAD.MOV.U32 R2, RZ, RZ, R22 ;  /* 0x000000ffff027224 */ /* 0x001fc400078e0016 */
[----:B-1----:R-:W-:Y:S01]  /*87690*/  IMAD.MOV.U32 R3, RZ, RZ, R23 ;  /* 0x000000ffff037224 */ /* 0x002fe200078e0017 */
[----:B-----5:R-:W-:-:S15]  /*876a0*/  HMMA.16816.F32 R12, R16, R20, R12 ;  /* 0x00000014100c723c */ /* 0x020fde000000180c */
[----:B------:R-:W-:-:S08]  /*876b0*/  NOP ;  /* 0x0000000000007918 */ /* 0x000fd00000000000 */
[----:B------:R-:W-:Y:S04]  /*876c0*/  STL.64 [R1+0xa90], R12 ;  /* 0x000a900c01007387 */ /* 0x000fe80000100a00 */
[----:B------:R2:W-:Y:S02]  /*876d0*/  STL.64 [R1+0xa98], R14 ;  /* 0x000a980e01007387 */ /* 0x0005e40000100a00 */
[C---:B--2---:R-:W-:Y:S02]  /*876e0*/  HMMA.16816.F32 R12, R16.reuse, R28, R24 ;  /* 0x0000001c100c723c */ /* 0x044fe40000001818 */
[----:B------:R0:W-:Y:S04]  /*876f0*/  STL.64 [R1+0xa80], R4 ;  /* 0x000a800401007387 */ /* 0x0001e80000100a00 */
[----:B------:R1:W-:Y:S04]  /*87700*/  STL.64 [R1+0xa88], R6 ;  /* 0x000a880601007387 */ /* 0x0003e80000100a00 */
[----:B------:R-:W-:Y:S04]  /*87710*/  STL [R1+0x3664], R3 ;  /* 0x0036640301007387 */ /* 0x000fe80000100800 */
[----:B------:R-:W-:Y:S04]  /*87720*/  STL [R1+0x3660], R2 ;  /* 0x0036600201007387 */ /* 0x000fe80000100800 */
[----:B0-----:R-:W2:Y:S05]  /*87730*/  LDL.LU R4, [R1+0x4c0] ;  /* 0x0004c00001047983 */ /* 0x001eaa0000300800 */
[----:B------:R-:W-:Y:S04]  /*87740*/  STL.64 [R1+0xa70], R12 ;  /* 0x000a700c01007387 */ /* 0x000fe80000100a00 */
[----:B------:R-:W-:Y:S04]  /*87750*/  STL.64 [R1+0xa78], R14 ;  /* 0x000a780e01007387 */ /* 0x000fe80000100a00 */
        /* <DEDUP_REMOVED lines=24> */
[----:B------:R-:W3:Y:S04]  /*878e0*/  LDL.64 R14, [R1+0x10] ;  /* 0x00001000010e7983 */ /* 0x000ee80000100a00 */
[----:B0-----:R-:W4:Y:S04]  /*878f0*/  LDL R26, [R1+0x8] ;  /* 0x00000800011a7983 */ /* 0x001f280000100800 */
[----:B------:R-:W4:Y:S04]  /*87900*/  LDL R27, [R1+0xc] ;  /* 0x00000c00011b7983 */ /* 0x000f280000100800 */
[----:B--2---:R0:W-:Y:S04]  /*87910*/  STL.64 [R1+0x3700], R24 ;  /* 0x0037001801007387 */ /* 0x0041e80000100a00 */
[----:B----4-:R1:W-:Y:S04]  /*87920*/  STL.64 [R1+0x3720], R26 ;  /* 0x0037201a01007387 */ /* 0x0103e80000100a00 */
[----:B0-----:R-:W3:Y:S04]  /*87930*/  LDL.LU R24, [R1+0x5f0] ;  /* 0x0005f00001187983 */ /* 0x001ee80000300800 */
[----:B------:R-:W3:Y:S04]  /*87940*/  LDL.LU R25, [R1+0x5f4] ;  /* 0x0005f40001197983 */ /* 0x000ee80000300800 */
[----:B-1----:R-:W3:Y:S04]  /*87950*/  LDL.LU R26, [R1+0x5f8] ;  /* 0x0005f800011a7983 */ /* 0x002ee80000300800 */
[----:B------:R-:W3:Y:S04]  /*87960*/  LDL.LU R27, [R1+0x5fc] ;  /* 0x0005fc00011b7983 */ /* 0x000ee80000300800 */
[----:B------:R-:W2:Y:S04]  /*87970*/  LDL.64 R28, [R1] ;  /* 0x00000000011c7983 */ /* 0x000ea80000100a00 */
[----:B-----5:R-:W-:Y:S04]  /*87980*/  STL.64 [R1+0x36d0], R22 ;  /* 0x0036d01601007387 */ /* 0x020fe80000100a00 */
        /* <DEDUP_REMOVED lines=15> */
[----:B------:R-:W2:Y:S04]  /*87a80*/  LDL.LU R6, [R1+0x588] ;  /* 0x0005880001067983 */ /* 0x000ea80000300800 */
[----:B------:R-:W2:Y:S01]  /*87a90*/  LDL.LU R7, [R1+0x58c] ;  /* 0x00058c0001077983 */ /* 0x000ea20000300800 */
[----:B---3--:R-:W-:Y:S03]  /*87aa0*/  HMMA.16816.F32 R24, R16, R14, R24 ;  /* 0x0000000e1018723c */ /* 0x008fe60000001818 */
[----:B--2---:R-:W-:Y:S04]  /*87ab0*/  STL.64 [R1+0x36b0], R6 ;  /* 0x0036b00601007387 */ /* 0x004fe80000100a00 */
[----:B-----5:R0:W-:Y:S04]  /*87ac0*/  STL.64 [R1+0x36a8], R4 ;  /* 0x0036a80401007387 */ /* 0x0201e80000100a00 */
[----:B0-----:R-:W2:Y:S04]  /*87ad0*/  LDL.LU R4, [R1+0x590] ;  /* 0x0005900001047983 */ /* 0x001ea80000300800 */
[----:B------:R-:W2:Y:S04]  /*87ae0*/  LDL.LU R5, [R1+0x594] ;  /* 0x0005940001057983 */ /* 0x000ea80000300800 */
[----:B------:R-:W2:Y:S04]  /*87af0*/  LDL.LU R6, [R1+0x598] ;  /* 0x0005980001067983 */ /* 0x000ea80000300800 */
[----:B------:R-:W2:Y:S04]  /*87b00*/  LDL.LU R7, [R1+0x59c] ;  /* 0x00059c0001077983 */ /* 0x000ea80000300800 */
[----:B------:R-:W3:Y:S04]  /*87b10*/  LDL.LU R8, [R1+0x2f20] ;  /* 0x002f200001087983 */ /* 0x000ee80000300800 */
[----:B------:R-:W3:Y:S04]  /*87b20*/  LDL.LU R12, [R1+0x2f1c] ;  /* 0x002f1c00010c7983 */ /* 0x000ee80000300800 */
[----:B------:R-:W5:Y:S04]  /*87b30*/  LDL.LU R9, [R1+0x2f28] ;  /* 0x002f280001097983 */ /* 0x000f680000300800 */
[----:B------:R-:W5:Y:S04]  /*87b40*/  LDL.LU R13, [R1+0x2f24] ;  /* 0x002f2400010d7983 */ /* 0x000f680000300800 */
[----:B------:R-:W-:Y:S04]  /*87b50*/  STL.64 [R1+0xa60], R24 ;  /* 0x000a601801007387 */ /* 0x000fe80000100a00 */
[----:B------:R0:W-:Y:S04]  /*87b60*/  STL.64 [R1+0xa68], R26 ;  /* 0x000a681a01007387 */ /* 0x0001e80000100a00 */
[----:B0-----:R-:W4:Y:S01]  /*87b70*/  LDL.LU.64 R26, [R1+0x3720] ;  /* 0x00372000011a7983 */ /* 0x001f220000300a00 */
[----:B------:R-:W-:-:S02]  /*87b80*/  IMAD.MOV.U32 R2, RZ, RZ, R15 ;  /* 0x000000ffff027224 */ /* 0x000fc400078e000f */
[----:B------:R-:W-:Y:S01]  /*87b90*/  IMAD.MOV.U32 R3, RZ, RZ, R14 ;  /* 0x000000ffff037224 */ /* 0x000fe200078e000e */
[----:B------:R-:W5:Y:S04]  /*87ba0*/  LDL.LU R0, [R1+0x2f30] ;  /* 0x002f300001007983 */ /* 0x000f680000300800 */
[----:B------:R-:W5:Y:S04]  /*87bb0*/  LDL.LU R14, [R1+0x2f38] ;  /* 0x002f3800010e7983 */ /* 0x000f680000300800 */
[----:B------:R-:W5:Y:S04]  /*87bc0*/  LDL.LU R15, [R1+0x2f2c] ;  /* 0x002f2c00010f7983 */ /* 0x000f680000300800 */
[----:B------:R-:W-:Y:S04]  /*87bd0*/  STL [R1+0x366c], R2 ;  /* 0x00366c0201007387 */ /* 0x000fe80000100800 */
[----:B------:R-:W-:Y:S01]  /*87be0*/  STL [R1+0x3668], R3 ;  /* 0x0036680301007387 */ /* 0x000fe20000100800 */
[----:B----4-:R-:W-:Y:S03]  /*87bf0*/  HMMA.16816.F32 R24, R16, R26, R20 ;  /* 0x0000001a1018723c */ /* 0x010fe60000001814 */
[----:B------:R-:W4:Y:S04]  /*87c00*/  LDL.LU.64 R22, [R1+0x3718] ;  /* 0x0037180001167983 */ /* 0x000f280000300a00 */
[----:B------:R-:W4:-:S15]  /*87c10*/  LDL.LU.64 R20, [R1+0x3710] ;  /* 0x0037100001147983 */ /* 0x000f1e0000300a00 */
[----:B------:R-:W-:-:S01]  /*87c20*/  NOP ;  /* 0x0000000000007918 */ /* 0x000fc20000000000 */
[----:B------:R-:W-:Y:S04]  /*87c30*/  STL.64 [R1+0xa50], R24 ;  /* 0x000a501801007387 */ /* 0x000fe80000100a00 */
[----:B------:R0:W-:Y:S04]  /*87c40*/  STL.64 [R1+0xa58], R26 ;  /* 0x000a581a01007387 */ /* 0x0001e80000100a00 */
[----:B0-----:R-:W2:Y:S04]  /*87c50*/  LDL.LU.64 R26, [R1+0x3708] ;  /* 0x00370800011a7983 */ /* 0x001ea80000300a00 */
        /* <DEDUP_REMOVED lines=47> */
[----:B------:R0:W-:Y:S01]  /*87f50*/  STL.64 [R1+0x3590], R20 ;  /* 0x0035901401007387 */ /* 0x0001e20000100a00 */
[----:B---3--:R-:W-:-:S02]  /*87f60*/  IMAD R12, R12, 0x100, R8 ;  /* 0x000001000c0c7824 */ /* 0x008fc400078e0208 */
[----:B-----5:R-:W-:Y:S01]  /*87f70*/  IMAD R13, R13, 0x100, R9 ;  /* 0x000001000d0d7824 */ /* 0x020fe200078e0209 */
        /* <DEDUP_REMOVED lines=16> */
[----:B0-----:R-:W3:Y:S04]  /*88080*/  LDL.LU.64 R6, [R1+0x3678] ;  /* 0x0036780001067983 */ /* 0x001ee80000300a00 */
[----:B------:R-:W2:Y:S04]  /*88090*/  LDL.LU.64 R4, [R1+0x3670] ;  /* 0x0036700001047983 */ /* 0x000ea80000300a00 */
[----:B------:R0:W-:Y:S04]  /*880a0*/  STL.64 [R1+0x3578], R10 ;  /* 0x0035780a01007387 */ /* 0x0001e80000100a00 */
[----:B0-----:R-:W4:Y:S04]  /*880b0*/  LDL.LU R11, [R1+0x2f34] ;  /* 0x002f3400010b7983 */ /* 0x001f280000300800 */
[----:B------:R2:W-:Y:S01]  /*880c0*/  STL.64 [R1+0x3570], R8 ;  /* 0x0035700801007387 */ /* 0x0005e20000100a00 */
[----:B---3--:R-:W-:Y:S01]  /*880d0*/  HMMA.16816.F32 R20, R16, R6, R20 ;  /* 0x000000061014723c */ /* 0x008fe20000001814 */
[----:B----4-:R-:W-:-:S05]  /*880e0*/  IMAD R0, R0, 0x100, R11 ;  /* 0x0000010000007824 */ /* 0x010fca00078e020b */
        /* <DEDUP_REMOVED lines=14> */
[----:B-----5:R0:W-:Y:S02]  /*881d0*/  STL.64 [R1+0x35c8], R26 ;  /* 0x0035c81a01007387 */ /* 0x0201e40000100a00 */
[----:B0-----:R-:W-:-:S02]  /*881e0*/  IMAD.MOV.U32 R26, RZ, RZ, R2 ;  /* 0x000000ffff1a7224 */ /* 0x001fc400078e0002 */
[----:B------:R-:W-:Y:S01]  /*881f0*/  IMAD.MOV.U32 R27, RZ, RZ, R3 ;  /* 0x000000ffff1b7224 */ /* 0x000fe200078e0003 */
[----:B------:R-:W5:Y:S04]  /*88200*/  LDL.LU R2, [R1+0x366c] ;  /* 0x00366c0001027983 */ /* 0x000f680000300800 */
[----:B------:R-:W5:Y:S04]  /*88210*/  LDL.LU R3, [R1+0x3668] ;  /* 0x0036680001037983 */ /* 0x000f680000300800 */
[----:B----4-:R-:W-:Y:S04]  /*88220*/  STL.64 [R1+0x35c0], R24 ;  /* 0x0035c01801007387 */ /* 0x010fe80000100a00 */
[----:B------:R-:W-:Y:S04]  /*88230*/  STL.64 [R1+0x35e0], R26 ;  /* 0x0035e01a01007387 */ /* 0x000fe80000100a00 */
        /* <DEDUP_REMOVED lines=14> */
[----:B------:R-:W3:Y:S01]  /*88320*/  LDL.LU R23, [R1+0x45c] ;  /* 0x00045c0001177983 */ /* 0x000ee20000300800 */
[----:B-----5:R-:W-:-:S02]  /*88330*/  IMAD.MOV.U32 R26, RZ, RZ, R3 ;  /* 0x000000ffff1a7224 */ /* 0x020fc400078e0003 */
[----:B------:R-:W-:Y:S01]  /*88340*/  IMAD.MOV.U32 R27, RZ, RZ, R2 ;  /* 0x000000ffff1b7224 */ /* 0x000fe200078e0002 */
[----:B------:R-:W4:Y:S04]  /*88350*/  LDL.LU R3, [R1+0x3664] ;  /* 0x0036640001037983 */ /* 0x000f280000300800 */
[----:B------:R-:W5:Y:S04]  /*88360*/  LDL.LU R2, [R1+0x3660] ;  /* 0x0036600001027983 */ /* 0x000f680000300800 */
[----:B------:R-:W-:Y:S04]  /*88370*/  STL.64 [R1+0x3610], R26 ;  /* 0x0036101a01007387 */ /* 0x000fe80000100a00 */
[----:B---3--:R-:W-:Y:S04]  /*88380*/  STL.64 [R1+0x35f0], R22 ;  /* 0x0035f01601007387 */ /* 0x008fe80000100a00 */
[----:B--2---:R0:W-:Y:S04]  /*88390*/  STL.64 [R1+0x35e8], R20 ;  /* 0x0035e81401007387 */ /* 0x0041e80000100a00 */
[----:B0-----:R-:W2:Y:S04]  /*883a0*/  LDL.LU R20, [R1+0x460] ;  /* 0x0004600001147983 */ /* 0x001ea80000300800 */
[----:B------:R-:W2:Y:S04]  /*883b0*/  LDL.LU R21, [R1+0x464] ;  /* 0x0004640001157983 */ /* 0x000ea80000300800 */
[----:B------:R-:W3:Y:S04]  /*883c0*/  LDL.LU R22, [R1+0x468] ;  /* 0x0004680001167983 */ /* 0x000ee80000300800 */
[----:B------:R-:W3:Y:S04]  /*883d0*/  LDL.LU R23, [R1+0x46c] ;  /* 0x00046c0001177983 */ /* 0x000ee80000300800 */
[----:B------:R-:W2:Y:S04]  /*883e0*/  LDL R24, [R1+0x18] ;  /* 0x0000180001187983 */ /* 0x000ea80000100800 */
[----:B------:R-:W2:Y:S01]  /*883f0*/  LDL R25, [R1+0x1c] ;  /* 0x00001c0001197983 */ /* 0x000ea20000100800 */
[----:B-----5:R-:W-:-:S02]  /*88400*/  IMAD.MOV.U32 R26, RZ, RZ, R2 ;  /* 0x000000ffff1a7224 */ /* 0x020fc400078e0002 */
[----:B----4-:R-:W-:Y:S01]  /*88410*/  IMAD.MOV.U32 R27, RZ, RZ, R3 ;  /* 0x000000ffff1b7224 */ /* 0x010fe200078e0003 */
[----:B------:R-:W4:Y:S04]  /*88420*/  LDL.LU R2, [R1+0x365c] ;  /* 0x00365c0001027983 */ /* 0x000f280000300800 */
[----:B------:R-:W4:Y:S04]  /*88430*/  LDL.LU R3, [R1+0x3658] ;  /* 0x0036580001037983 */ /* 0x000f280000300800 */
[----:B--2---:R-:W-:Y:S04]  /*88440*/  STL.64 [R1+0x3628], R24 ;  /* 0x0036281801007387 */ /* 0x004fe80000100a00 */
[----:B------:R-:W-:Y:S04]  /*88450*/  STL.64 [R1+0x3640], R26 ;  /* 0x0036401a01007387 */ /* 0x000fe80000100a00 */
[----:B---3--:R-:W-:Y:S04]  /*88460*/  STL.64 [R1+0x3608], R22 ;  /* 0x0036081601007387 */ /* 0x008fe80000100a00 */
[----:B------:R0:W-:Y:S04]  /*88470*/  STL.64 [R1+0x3600], R20 ;  /* 0x0036001401007387 */ /* 0x0001e80000100a00 */
[----:B0-----:R-:W2:Y:S04]  /*88480*/  LDL.LU R20, [R1+0x470] ;  /* 0x0004700001147983 */ /* 0x001ea80000300800 */
[----:B------:R-:W2:Y:S04]  /*88490*/  LDL.LU R21, [R1+0x474] ;  /* 0x0004740001157983 */ /* 0x000ea80000300800 */
[----:B------:R-:W3:Y:S04]  /*884a0*/  LDL.LU R22, [R1+0x478] ;  /* 0x0004780001167983 */ /* 0x000ee80000300800 */
[----:B------:R-:W3:Y:S04]  /*884b0*/  LDL.LU R23, [R1+0x47c] ;  /* 0x00047c0001177983 */ /* 0x000ee80000300800 */
[----:B------:R-:W5:Y:S04]  /*884c0*/  LDL R24, [R1+0x28] ;  /* 0x0000280001187983 */ /* 0x000f680000100800 */
[----:B------:R-:W5:Y:S04]  /*884d0*/  LDL R25, [R1+0x2c] ;  /* 0x00002c0001197983 */ /* 0x000f680000100800 */
        /* <DEDUP_REMOVED lines=33> */
[----:B------:R-:W4:Y:S01]  /*886f0*/  LDL.LU R7, [R1+0x4bc] ;  /* 0x0004bc0001077983 */ /* 0x000f220000300800 */
[----:B------:R-:W-:Y:S01]  /*88700*/  IMAD R15, R15, 0x100, R14 ;  /* 0x000001000f0f7824 */ /* 0x000fe200078e020e */
[----:B------:R-:W-:-:S02]  /*88710*/  F2FP.F16.E5M2.UNPACK_B R12, R12 ;  /* 0x0000000cff0c723e */ /* 0x000fc400020004ff */
[----:B------:R-:W-:Y:S02]  /*88720*/  F2FP.F16.E5M2.UNPACK_B R13, R13 ;  /* 0x0000000dff0d723e */ /* 0x000fe400020004ff */
[----:B------:R-:W-:Y:S02]  /*88730*/  F2FP.F16.E5M2.UNPACK_B R14, R0 ;  /* 0x00000000ff0e723e */ /* 0x000fe400020004ff */
[----:B------:R-:W-:-:S07]  /*88740*/  F2FP.F16.E5M2.UNPACK_B R15, R15 ;  /* 0x0000000fff0f723e */ /* 0x000fce00020004ff */
[----:B-----5:R-:W-:Y:S06]  /*88750*/  HMMA.16816.F32 R24, R12, R24, R20 ;  /* 0x000000180c18723c */ /* 0x020fec0000001814 */
[----:B----4-:R-:W-:Y:S01]  /*88760*/  HMMA.16816.F32 R16, R16, R2, R4 ;  /* 0x000000021010723c */ /* 0x010fe20000001804 */
[----:B------:R-:W3:-:S15]  /*88770*/  LDL.LU R4, [R1+0x3f0] ;  /* 0x0003f00001047983 */ /* 0x000ede0000300800 */
[----:B------:R-:W-:-:S07]  /*88780*/  NOP ;  /* 0x0000000000007918 */ /* 0x000fce0000000000 */
[----:B------:R0:W-:Y:S04]  /*88790*/  STL.64 [R1+0x960], R16 ;  /* 0x0009601001007387 */ /* 0x0001e80000100a00 */
[----:B------:R1:W-:Y:S04]  /*887a0*/  STL.64 [R1+0x968], R18 ;  /* 0x0009681201007387 */ /* 0x0003e80000100a00 */
[----:B------:R-:W3:Y:S04]  /*887b0*/  LDL.LU R5, [R1+0x3f4] ;  /* 0x0003f40001057983 */ /* 0x000ee80000300800 */
[----:B------:R-:W3:Y:S04]  /*887c0*/  LDL.LU R6, [R1+0x3f8] ;  /* 0x0003f80001067983 */ /* 0x000ee80000300800 */
[----:B------:R-:W3:Y:S04]  /*887d0*/  LDL.LU R7, [R1+0x3fc] ;  /* 0x0003fc0001077983 */ /* 0x000ee80000300800 */
[----:B0-----:R-:W4:Y:S04]  /*887e0*/  LDL.LU R16, [R1+0x2f3c] ;  /* 0x002f3c0001107983 */ /* 0x001f280000300800 */
[----:B------:R-:W5:Y:S04]  /*887f0*/  LDL.LU R17, [R1+0x2f44] ;  /* 0x002f440001117983 */ /* 0x000f680000300800 */
[----:B------:R-:W5:Y:S04]  /*88800*/  LDL.LU R0, [R1+0x2f4c] ;  /* 0x002f4c0001007983 */ /* 0x000f680000300800 */
[----:B-1----:R-:W5:Y:S04]  /*88810*/  LDL.LU R18, [R1+0x2f58] ;  /* 0x002f580001127983 */ /* 0x002f680000300800 */
        /* <DEDUP_REMOVED lines=92> */
[----:B------:R-:W2:Y:S04]  /*88de0*/  LDL.LU.64 R4, [R1+0x3560] ;  /* 0x0035600001047983 */ /* 0x000ea80000300a00 */
[----:B------:R0:W-:Y:S04]  /*88df0*/  STL [R1+0x3488], R11 ;  /* 0x0034880b01007387 */ /* 0x0001e80000100800 */
[----:B0-----:R-:W4:Y:S04]  /*88e00*/  LDL.LU R11, [R1+0x2f40] ;  /* 0x002f4000010b7983 */ /* 0x001f280000300800 */
[----:B------:R-:W-:Y:S01]  /*88e10*/  STL [R1+0x34e8], R10 ;  /* 0x0034e80a01007387 */ /* 0x000fe20000100800 */
[----:B---3--:R-:W-:Y:S06]  /*88e20*/  HMMA.16816.F32 R20, R12, R8, R20 ;  /* 0x000000080c14723c */ /* 0x008fec0000001814 */
[----:B------:R-:W-:Y:S04]  /*88e30*/  STL [R1+0x3474], R8 ;  /* 0x0034740801007387 */ /* 0x000fe80000100800 */
[----:B------:R-:W-:-:S13]  /*88e40*/  STL [R1+0x3470], R9 ;  /* 0x0034700901007387 */ /* 0x000fda0000100800 */
[----:B------:R0:W-:Y:S04]  /*88e50*/  STL.64 [R1+0x400], R20 ;  /* 0x0004001401007387 */ /* 0x0001e80000100a00 */
[----:B------:R1:W-:Y:S04]  /*88e60*/  STL.64 [R1+0x408], R22 ;  /* 0x0004081601007387 */ /* 0x0003e80000100a00 */
[----:B0-----:R-:W3:Y:S01]  /*88e70*/  LDL.LU R20, [R1+0x340] ;  /* 0x0003400001147983 */ /* 0x001ee20000300800 */
[----:B----4-:R-:W-:Y:S02]  /*88e80*/  IMAD R16, R16, 0x100, R11 ;  /* 0x0000010010107824 */ /* 0x010fe400078e020b */
        /* <DEDUP_REMOVED lines=23> */
[----:B------:R-:W3:Y:S04]  /*89000*/  LDL.64 R8, [R1+0x20] ;  /* 0x0000200001087983 */ /* 0x000ee80000100a00 */
        /* <DEDUP_REMOVED lines=35> */
[----:B------:R-:W2:Y:S01]  /*89240*/  LDL.LU R27, [R1+0x53c] ;  /* 0x00053c00011b7983 */ /* 0x000ea20000300800 */
[----:B------:R-:W-:-:S02]  /*89250*/  IMAD R17, R17, 0x100, R28 ;  /* 0x0000010011117824 */ /* 0x000fc400078e021c */
[----:B------:R-:W-:Y:S01]  /*89260*/  IMAD R0, R0, 0x100, R29 ;  /* 0x0000010000007824 */ /* 0x000fe200078e021d */
[----:B------:R-:W5:Y:S04]  /*89270*/  LDL.64 R10, [R1+0x8] ;  /* 0x00000800010a7983 */ /* 0x000f680000100a00 */
[----:B------:R-:W5:Y:S04]  /*89280*/  LDL.64 R28, [R1] ;  /* 0x00000000011c7983 */ /* 0x000f680000100a00 */
[----:B----4-:R-:W-:Y:S04]  /*89290*/  STL.64 [R1+0x34b8], R22 ;  /* 0x0034b81601007387 */ /* 0x010fe80000100a00 */
[----:B---3--:R0:W-:Y:S04]  /*892a0*/  STL.64 [R1+0x34b0], R20 ;  /* 0x0034b01401007387 */ /* 0x0081e80000100a00 */
        /* <DEDUP_REMOVED lines=10> */
[----:B------:R0:W-:Y:S04]  /*89350*/  STL.64 [R1+0x3468], R6 ;  /* 0x0034680601007387 */ /* 0x0001e80000100a00 */
[----:B0-----:R-:W4:Y:S04]  /*89360*/  LDL.64 R6, [R1+0x28] ;  /* 0x0000280001067983 */ /* 0x001f280000100a00 */
[----:B------:R-:W-:Y:S01]  /*89370*/  STL.64 [R1+0x3460], R4 ;  /* 0x0034600401007387 */ /* 0x000fe20000100a00 */
[----:B--2---:R-:W-:Y:S03]  /*89380*/  HMMA.16816.F32 R12, R12, R2, R24 ;  /* 0x000000020c0c723c */ /* 0x004fe60000001818 */
[----:B------:R-:W4:Y:S04]  /*89390*/  LDL.LU.64 R26, [R1+0x3548] ;  /* 0x00354800011a7983 */ /* 0x000f280000300a00 */
[----:B------:R-:W4:Y:S01]  /*893a0*/  LDL.LU.64 R24, [R1+0x3540] ;  /* 0x0035400001187983 */ /* 0x000f220000300a00 */
[----:B------:R-:W-:Y:S01]  /*893b0*/  IMAD R19, R19, 0x100, R18 ;  /* 0x0000010013137824 */ /* 0x000fe200078e0212 */
[----:B------:R-:W-:-:S02]  /*893c0*/  F2FP.F16.E5M2.UNPACK_B R16, R16 ;  /* 0x00000010ff10723e */ /* 0x000fc400020004ff */
[----:B------:R-:W-:Y:S02]  /*893d0*/  F2FP.F16.E5M2.UNPACK_B R17, R17 ;  /* 0x00000011ff11723e */ /* 0x000fe400020004ff */
[----:B------:R-:W-:Y:S02]  /*893e0*/  F2FP.F16.E5M2.UNPACK_B R18, R0 ;  /* 0x00000000ff12723e */ /* 0x000fe400020004ff */
[----:B------:R-:W-:-:S08]  /*893f0*/  F2FP.F16.E5M2.UNPACK_B R19, R19 ;  /* 0x00000013ff13723e */ /* 0x000fd000020004ff */
[----:B------:R0:W-:Y:S04]  /*89400*/  STL.64 [R1+0x420], R12 ;  /* 0x0004200c01007387 */ /* 0x0001e80000100a00 */
[----:B------:R1:W-:Y:S04]  /*89410*/  STL.64 [R1+0x428], R14 ;  /* 0x0004280e01007387 */ /* 0x0003e80000100a00 */
[----:B0-----:R-:W2:Y:S04]  /*89420*/  LDL.64 R12, [R1+0x18] ;  /* 0x00001800010c7983 */ /* 0x001ea80000100a00 */
[----:B-1----:R-:W5:Y:S01]  /*89430*/  LDL.64 R14, [R1+0x10] ;  /* 0x00001000010e7983 */ /* 0x002f620000100a00 */
[----:B----4-:R-:W-:-:S15]  /*89440*/  HMMA.16816.F32 R24, R16, R6, R24 ;  /* 0x000000061018723c */ /* 0x010fde0000001818 */
        /* <DEDUP_REMOVED lines=20> */
[----:B------:R-:W-:Y:S02]  /*89590*/  IMAD.MOV.U32 R7, RZ, RZ, R13 ;  /* 0x000000ffff077224 */ /* 0x000fe400078e000d */
[----:B------:R-:W-:-:S03]  /*895a0*/  IMAD.MOV.U32 R5, RZ, RZ, R9 ;  /* 0x000000ffff057224 */ /* 0x000fc600078e0009 */
        /* <DEDUP_REMOVED lines=17> */
[----:B------:R-:W4:Y:S01]  /*896c0*/  LDL.LU.64 R24, [R1+0x34f0] ;  /* 0x0034f00001187983 */ /* 0x000f220000300a00 */
[----:B------:R-:W-:-:S02]  /*896d0*/  IMAD.MOV.U32 R8, RZ, RZ, R12 ;  /* 0x000000ffff087224 */ /* 0x000fc400078e000c */
[----:B------:R-:W-:Y:S02]  /*896e0*/  IMAD.MOV.U32 R12, RZ, RZ, R14 ;  /* 0x000000ffff0c7224 */ /* 0x000fe400078e000e */
[----:B------:R-:W-:Y:S02]  /*896f0*/  IMAD.MOV.U32 R14, RZ, RZ, R10 ;  /* 0x000000ffff0e7224 */ /* 0x000fe400078e000a */
[----:B------:R-:W5:Y:S01]  /*89700*/  LDL.LU R10, [R1+0x34e8] ;  /* 0x0034e800010a7983 */ /* 0x000f620000300800 */
[----:B------:R-:W-:Y:S02]  /*89710*/  IMAD.MOV.U32 R9, RZ, RZ, R15 ;  /* 0x000000ffff097224 */ /* 0x000fe400078e000f */
[----:B------:R-:W-:Y:S02]  /*89720*/  IMAD.MOV.U32 R13, RZ, RZ, R11 ;  /* 0x000000ffff0d7224 */ /* 0x000fe400078e000b */
        /* <DEDUP_REMOVED lines=46> */
[----:B-----5:R0:W-:Y:S02]  /*89a10*/  STL.64 [R1+0x33a8], R26 ;  /* 0x0033a81a01007387 */ /* 0x0201e40000100a00 */
[----:B0-----:R-:W-:-:S02]  /*89a20*/  IMAD.MOV.U32 R26, RZ, RZ, R11 ;  /* 0x000000ffff1a7224 */ /* 0x001fc400078e000b */
[----:B------:R-:W-:Y:S01]  /*89a30*/  IMAD.MOV.U32 R27, RZ, RZ, R15 ;  /* 0x000000ffff1b7224 */ /* 0x000fe200078e000f */
[----:B------:R-:W5:Y:S04]  /*89a40*/  LDL.LU R11, [R1+0x3488] ;  /* 0x00348800010b7983 */ /* 0x000f680000300800 */
[----:B----4-:R-:W-:Y:S04]  /*89a50*/  STL.64 [R1+0x33a0], R24 ;  /* 0x0033a01801007387 */ /* 0x010fe80000100a00 */
[----:B------:R-:W-:Y:S04]  /*89a60*/  STL.64 [R1+0x33c0], R26 ;  /* 0x0033c01a01007387 */ /* 0x000fe80000100a00 */
[----:B------:R-:W-:Y:S04]  /*89a70*/  STL.64 [R1+0x3388], R22 ;  /* 0x0033881601007387 */ /* 0x000fe80000100a00 */
[----:B------:R0:W-:Y:S04]  /*89a80*/  STL.64 [R1+0x3380], R20 ;  /* 0x0033801401007387 */ /* 0x0001e80000100a00 */
[----:B0-----:R-:W4:Y:S04]  /*89a90*/  LDL.LU R20, [R1+0x270] ;  /* 0x0002700001147983 */ /* 0x001f280000300800 */
[----:B------:R-:W4:Y:S04]  /*89aa0*/  LDL.LU R21, [R1+0x274] ;  /* 0x0002740001157983 */ /* 0x000f280000300800 */
[----:B------:R-:W2:Y:S04]  /*89ab0*/  LDL.LU R22, [R1+0x278] ;  /* 0x0002780001167983 */ /* 0x000ea80000300800 */
[----:B------:R-:W2:Y:S01]  /*89ac0*/  LDL.LU R23, [R1+0x27c] ;  /* 0x00027c0001177983 */ /* 0x000ea20000300800 */
[----:B------:R-:W-:-:S02]  /*89ad0*/  IMAD.MOV.U32 R24, RZ, RZ, R14 ;  /* 0x000000ffff187224 */ /* 0x000fc400078e000e */
[----:B------:R-:W-:Y:S02]  /*89ae0*/  IMAD.MOV.U32 R25, RZ, RZ, R13 ;  /* 0x000000ffff197224 */ /* 0x000fe400078e000d */
[----:B------:R-:W-:Y:S02]  /*89af0*/  IMAD.MOV.U32 R26, RZ, RZ, R12 ;  /* 0x000000ffff1a7224 */ /* 0x000fe400078e000c */
[----:B------:R-:W-:Y:S01]  /*89b00*/  IMAD.MOV.U32 R27, RZ, RZ, R9 ;  /* 0x000000ffff1b7224 */ /* 0x000fe200078e0009 */
[----:B------:R-:W-:Y:S04]  /*89b10*/  STL.64 [R1+0x33d8], R24 ;  /* 0x0033d81801007387 */ /* 0x000fe80000100a00 */
[----:B------:R-:W-:Y:S04]  /*89b20*/  STL.64 [R1+0x33f0], R26 ;  /* 0x0033f01a01007387 */ /* 0x000fe80000100a00 */
[----:B--2---:R-:W-:Y:S04]  /*89b30*/  STL.64 [R1+0x33b8], R22 ;  /* 0x0033b81601007387 */ /* 0x004fe80000100a00 */
[----:B----4-:R0:W-:Y:S04]  /*89b40*/  STL.64 [R1+0x33b0], R20 ;  /* 0x0033b01401007387 */ /* 0x0101e80000100a00 */
        /* <DEDUP_REMOVED lines=14> */
[----:B---3--:R-:W-:Y:S02]  /*89c30*/  IMAD.MOV.U32 R27, RZ, RZ, R5 ;  /* 0x000000ffff1b7224 */ /* 0x008fe400078e0005 */
[----:B------:R-:W-:Y:S02]  /*89c40*/  IMAD.MOV.U32 R24, RZ, RZ, R4 ;  /* 0x000000ffff187224 */ /* 0x000fe400078e0004 */
[----:B------:R-:W-:Y:S01]  /*89c50*/  IMAD.MOV.U32 R25, RZ, RZ, R0 ;  /* 0x000000ffff197224 */ /* 0x000fe200078e0000 */
[----:B------:R-:W-:Y:S04]  /*89c60*/  STL.64 [R1+0x3420], R26 ;  /* 0x0034201a01007387 */ /* 0x000fe80000100a00 */
[----:B----4-:R-:W-:Y:S04]  /*89c70*/  STL.64 [R1+0x33e8], R22 ;  /* 0x0033e81601007387 */ /* 0x010fe80000100a00 */
        /* <DEDUP_REMOVED lines=20> */
[----:B------:R-:W3:Y:S04]  /*89dc0*/  LDL.LU R4, [R1+0x300] ;  /* 0x0003000001047983 */ /* 0x000ee80000300800 */
        /* <DEDUP_REMOVED lines=11> */
[----:B------:R-:W4:Y:S04]  /*89e80*/  LDL.LU R15, [R1+0x2f6c] ;  /* 0x002f6c00010f7983 */ /* 0x000f280000300800 */
[----:B-----5:R-:W-:Y:S04]  /*89e90*/  STL.64 [R1+0x3458], R26 ;  /* 0x0034581a01007387 */ /* 0x020fe80000100a00 */
[----:B------:R0:W-:Y:S04]  /*89ea0*/  STL.64 [R1+0x3450], R24 ;  /* 0x0034501801007387 */ /* 0x0001e80000100a00 */
[----:B0-----:R-:W5:Y:S04]  /*89eb0*/  LDL.LU R24, [R1+0x520] ;  /* 0x0005200001187983 */ /* 0x001f680000300800 */
[----:B------:R-:W5:Y:S04]  /*89ec0*/  LDL.LU R25, [R1+0x524] ;  /* 0x0005240001197983 */ /* 0x000f680000300800 */
[----:B------:R-:W5:Y:S04]  /*89ed0*/  LDL.LU R26, [R1+0x528] ;  /* 0x00052800011a7983 */ /* 0x000f680000300800 */
[----:B------:R-:W5:Y:S04]  /*89ee0*/  LDL.LU R27, [R1+0x52c] ;  /* 0x00052c00011b7983 */ /* 0x000f680000300800 */
[----:B------:R-:W-:Y:S04]  /*89ef0*/  STL.64 [R1+0x3400], R22 ;  /* 0x0034001601007387 */ /* 0x000fe80000100a00 */
        /* <DEDUP_REMOVED lines=11> */
[----:B------:R-:W-:Y:S01]  /*89fb0*/  HMMA.16816.F32 R4, R16, R10, R4 ;  /* 0x0000000a1004723c */ /* 0x000fe20000001804 */
        /* <DEDUP_REMOVED lines=12> */
[----:B------:R-:W3:Y:S04]  /*8a080*/  LDL.LU R8, [R1+0x3474] ;  /* 0x0034740001087983 */ /* 0x000ee80000300800 */
[----:B------:R-:W3:Y:S02]  /*8a090*/  LDL.LU R9, [R1+0x3470] ;  /* 0x0034700001097983 */ /* 0x000ee40000300800 */
[----:B---3--:R-:W-:-:S15]  /*8a0a0*/  HMMA.16816.F32 R4, R16, R8, R4 ;  /* 0x000000081004723c */ /* 0x008fde0000001804 */
[----:B------:R-:W-:-:S08]  /*8a0b0*/  NOP ;  /* 0x0000000000007918 */ /* 0x000fd00000000000 */
[----:B------:R-:W-:Y:S04]  /*8a0c0*/  STL.64 [R1+0x850], R4 ;  /* 0x0008500401007387 */ /* 0x000fe80000100a00 */
[----:B------:R0:W-:Y:S04]  /*8a0d0*/  STL.64 [R1+0x858], R6 ;  /* 0x0008580601007387 */ /* 0x0001e80000100a00 */
[----:B0-----:R-:W5:Y:S04]  /*8a0e0*/  LDL.LU.64 R6, [R1+0x3468] ;  /* 0x0034680001067983 */ /* 0x001f680000300a00 */
[----:B------:R-:W3:Y:S04]  /*8a0f0*/  LDL.LU.64 R4, [R1+0x3460] ;  /* 0x0034600001047983 */ /* 0x000ee80000300a00 */
[----:B------:R0:W-:Y:S04]  /*8a100*/  STL [R1+0x334c], R8 ;  /* 0x00334c0801007387 */ /* 0x0001e80000100800 */
[----:B0-----:R-:W4:Y:S04]  /*8a110*/  LDL.LU R8, [R1+0x2f74] ;  /* 0x002f740001087983 */ /* 0x001f280000300800 */
[----:B------:R-:W-:Y:S01]  /*8a120*/  STL [R1+0x3348], R9 ;  /* 0x0033480901007387 */ /* 0x000fe20000100800 */
[----:B-----5:R-:W-:-:S15]  /*8a130*/  HMMA.16816.F32 R24, R16, R6, R24 ;  /* 0x000000061018723c */ /* 0x020fde0000001818 */
        /* <DEDUP_REMOVED lines=11> */
[----:B------:R-:W3:Y:S01]  /*8a1f0*/  LDL.LU.64 R24, [R1+0x3440] ;  /* 0x0034400001187983 */ /* 0x000ee20000300a00 */
[----:B----4-:R-:W-:-:S02]  /*8a200*/  IMAD R0, R0, 0x100, R8 ;  /* 0x0000010000007824 */ /* 0x010fc400078e0208 */
[----:B------:R-:W-:Y:S01]  /*8a210*/  IMAD R15, R15, 0x100, R14 ;  /* 0x000001000f0f7824 */ /* 0x000fe200078e020e */
[----:B------:R-:W-:Y:S02]  /*8a220*/  F2FP.F16.E5M2.UNPACK_B R12, R12 ;  /* 0x0000000cff0c723e */ /* 0x000fe400020004ff */
[----:B------:R-:W-:Y:S02]  /*8a230*/  F2FP.F16.E5M2.UNPACK_B R13, R13 ;  /* 0x0000000dff0d723e */ /* 0x000fe400020004ff */
[----:B------:R-:W-:Y:S01]  /*8a240*/  F2FP.F16.E5M2.UNPACK_B R14, R0 ;  /* 0x00000000ff0e723e */ /* 0x000fe200020004ff */
[----:B---3--:R-:W-:Y:S01]  /*8a250*/  HMMA.16816.F32 R16, R16, R2, R24 ;  /* 0x000000021010723c */ /* 0x008fe20000001818 */
[----:B------:R-:W2:Y:S01]  /*8a260*/  LDL.LU.64 R24, [R1+0x3438] ;  /* 0x0034380001187983 */ /* 0x000ea20000300a00 */
[----:B------:R-:W-:-:S15]  /*8a270*/  F2FP.F16.E5M2.UNPACK_B R15, R15 ;  /* 0x0000000fff0f723e */ /* 0x000fde00020004ff */
[----:B------:R-:W-:-:S06]  /*8a280*/  NOP ;  /* 0x0000000000007918 */ /* 0x000fcc0000000000 */
        /* <DEDUP_REMOVED lines=56> */
[----:B0-----:R-:W4:Y:S01]  /*8a610*/  LDL.LU.64 R28, [R1+0x28] ;  /* 0x00002800011c7983 */ /* 0x001f220000300a00 */
[C---:B--2---:R-:W-:Y:S06]  /*8a620*/  HMMA.16816.F32 R20, R12.reuse, R26, R20 ;  /* 0x0000001a0c14723c */ /* 0x044fec0000001814 */
[----:B---3--:R-:W-:-:S15]  /*8a630*/  HMMA.16816.F32 R16, R12, R24, R16 ;  /* 0x000000180c10723c */ /* 0x008fde0000001810 */
[----:B------:R-:W-:-:S02]  /*8a640*/  NOP ;  /* 0x0000000000007918 */ /* 0x000fc40000000000 */
[----:B------:R-:W-:Y:S04]  /*8a650*/  STL.64 [R1+0x5b0], R20 ;  /* 0x0005b01401007387 */ /* 0x000fe80000100a00 */
[----:B------:R0:W-:Y:S04]  /*8a660*/  STL.64 [R1+0x5b8], R22 ;  /* 0x0005b81601007387 */ /* 0x0001e80000100a00 */
[----:B0-----:R-:W2:Y:S04]  /*8a670*/  LDL.LU.64 R22, [R1+0x3388] ;  /* 0x0033880001167983 */ /* 0x001ea80000300a00 */
[----:B------:R-:W3:Y:S04]  /*8a680*/  LDL.LU.64 R20, [R1+0x3380] ;  /* 0x0033800001147983 */ /* 0x000ee80000300a00 */
[----:B------:R-:W5:Y:S04]  /*8a690*/  LDL.LU R8, [R1+0x2f80] ;  /* 0x002f800001087983 */ /* 0x000f680000300800 */
[----:B------:R0:W-:Y:S04]  /*8a6a0*/  STL.64 [R1+0x5c0], R16 ;  /* 0x0005c01001007387 */ /* 0x0001e80000100a00 */
[----:B------:R-:W-:Y:S04]  /*8a6b0*/  STL.64 [R1+0x5c8], R18 ;  /* 0x0005c81201007387 */ /* 0x000fe80000100a00 */
[----:B0-----:R-:W4:Y:S04]  /*8a6c0*/  LDL.LU R16, [R1+0x2f7c] ;  /* 0x002f7c0001107983 */ /* 0x001f280000300800 */
[----:B------:R-:W5:Y:S04]  /*8a6d0*/  LDL.LU R9, [R1+0x2f88] ;  /* 0x002f880001097983 */ /* 0x000f680000300800 */
[----:B------:R-:W-:Y:S04]  /*8a6e0*/  STL.64 [R1+0x3368], R10 ;  /* 0x0033680a01007387 */ /* 0x000fe80000100a00 */
[----:B-----5:R0:W-:Y:S04]  /*8a6f0*/  STL.64 [R1+0x3360], R8 ;  /* 0x0033600801007387 */ /* 0x0201e80000100a00 */
[----:B0-----:R-:W5:Y:S04]  /*8a700*/  LDL.LU R8, [R1+0x240] ;  /* 0x0002400001087983 */ /* 0x001f680000300800 */
[----:B------:R-:W5:Y:S04]  /*8a710*/  LDL.LU R9, [R1+0x244] ;  /* 0x0002440001097983 */ /* 0x000f680000300800 */
[----:B------:R-:W2:Y:S04]  /*8a720*/  LDL.LU R10, [R1+0x248] ;  /* 0x00024800010a7983 */ /* 0x000ea80000300800 */
[----:B------:R-:W2:Y:S04]  /*8a730*/  LDL.LU R11, [R1+0x24c] ;  /* 0x00024c00010b7983 */ /* 0x000ea80000300800 */
[----:B--2---:R-:W-:Y:S04]  /*8a740*/  STL.64 [R1+0x3378], R10 ;  /* 0x0033780a01007387 */ /* 0x004fe80000100a00 */
[----:B-----5:R0:W-:Y:S04]  /*8a750*/  STL.64 [R1+0x3370], R8 ;  /* 0x0033700801007387 */ /* 0x0201e80000100a00 */
[----:B0-----:R-:W2:Y:S04]  /*8a760*/  LDL.LU R8, [R1+0x250] ;  /* 0x0002500001087983 */ /* 0x001ea80000300800 */
[----:B------:R-:W2:Y:S04]  /*8a770*/  LDL.LU R9, [R1+0x254] ;  /* 0x0002540001097983 */ /* 0x000ea80000300800 */
[----:B------:R-:W2:Y:S04]  /*8a780*/  LDL.LU R10, [R1+0x258] ;  /* 0x00025800010a7983 */ /* 0x000ea80000300800 */
[----:B------:R-:W2:Y:S04]  /*8a790*/  LDL.LU R11, [R1+0x25c] ;  /* 0x00025c00010b7983 */ /* 0x000ea80000300800 */
[----:B------:R-:W5:Y:S04]  /*8a7a0*/  LDL.LU R17, [R1+0x2f84] ;  /* 0x002f840001117983 */ /* 0x000f680000300800 */
[----:B------:R-:W3:Y:S04]  /*8a7b0*/  LDL.LU R7, [R1+0x2f90] ;  /* 0x002f900001077983 */ /* 0x000ee80000300800 */
[----:B---3--:R-:W-:Y:S04]  /*8a7c0*/  STL.64 [R1+0x3340], R6 ;  /* 0x0033400601007387 */ /* 0x008fe80000100a00 */
[----:B------:R0:W-:Y:S04]  /*8a7d0*/  STL.64 [R1+0x3338], R4 ;  /* 0x0033380401007387 */ /* 0x0001e80000100a00 */
        /* <DEDUP_REMOVED lines=12> */
[----:B------:R-:W4:Y:S04]  /*8a8a0*/  LDL.LU R18, [R1+0x2f98] ;  /* 0x002f980001127983 */ /* 0x000f280000300800 */
[----:B------:R-:W4:Y:S04]  /*8a8b0*/  LDL.LU R19, [R1+0x2f94] ;  /* 0x002f940001137983 */ /* 0x000f280000300800 */
[----:B------:R-:W-:Y:S04]  /*8a8c0*/  STL.64 [R1+0x32b8], R26 ;  /* 0x0032b81a01007387 */ /* 0x000fe80000100a00 */
[----:B------:R0:W-:Y:S04]  /*8a8d0*/  STL.64 [R1+0x32b0], R24 ;  /* 0x0032b01801007387 */ /* 0x0001e80000100a00 */
        /* <DEDUP_REMOVED lines=18> */
[----:B0-----:R-:W5:Y:S04]  /*8aa00*/  LDL.LU.64 R10, [R1+0x3368] ;  /* 0x00336800010a7983 */ /* 0x001f680000300a00 */
[----:B------:R-:W3:Y:S04]  /*8aa10*/  LDL.LU.64 R8, [R1+0x3360] ;  /* 0x0033600001087983 */ /* 0x000ee80000300a00 */
[----:B------:R-:W-:Y:S04]  /*8aa20*/  STL.64 [R1+0x3298], R22 ;  /* 0x0032981601007387 */ /* 0x000fe80000100a00 */
[----:B------:R0:W-:Y:S04]  /*8aa30*/  STL.64 [R1+0x3290], R20 ;  /* 0x0032901401007387 */ /* 0x0001e80000100a00 */
[----:B0-----:R-:W4:Y:S04]  /*8aa40*/  LDL.LU R20, [R1+0x210] ;  /* 0x0002100001147983 */ /* 0x001f280000300800 */
[----:B------:R-:W4:Y:S04]  /*8aa50*/  LDL.LU R21, [R1+0x214] ;  /* 0x0002140001157983 */ /* 0x000f280000300800 */
[----:B------:R-:W4:Y:S04]  /*8aa60*/  LDL.LU R22, [R1+0x218] ;  /* 0x0002180001167983 */ /* 0x000f280000300800 */
[----:B------:R-:W4:Y:S01]  /*8aa70*/  LDL.LU R23, [R1+0x21c] ;  /* 0x00021c0001177983 */ /* 0x000f220000300800 */
[----:B-----5:R-:W-:Y:S01]  /*8aa80*/  HMMA.16816.F32 R4, R12, R10, R4 ;  /* 0x0000000a0c04723c */ /* 0x020fe20000001804 */
[----:B---3--:R-:W-:-:S02]  /*8aa90*/  IMAD R16, R16, 0x100, R8 ;  /* 0x0000010010107824 */ /* 0x008fc400078e0208 */
[----:B------:R-:W-:-:S15]  /*8aaa0*/  IMAD R17, R17, 0x100, R9 ;  /* 0x0000010011117824 */ /* 0x000fde00078e0209 */
[----:B------:R-:W-:-:S05]  /*8aab0*/  NOP ;  /* 0x0000000000007918 */ /* 0x000fca0000000000 */
        /* <DEDUP_REMOVED lines=14> */
[----:B0-----:R-:W5:Y:S04]  /*8aba0*/  LDL.LU R8, [R1+0x4f0] ;  /* 0x0004f00001087983 */ /* 0x001f680000300800 */
[----:B------:R-:W5:Y:S04]  /*8abb0*/  LDL.LU R9, [R1+0x4f4] ;  /* 0x0004f40001097983 */ /* 0x000f680000300800 */
[----:B------:R-:W5:Y:S04]  /*8abc0*/  LDL.LU R10, [R1+0x4f8] ;  /* 0x0004f800010a7983 */ /* 0x000f680000300800 */
[----:B------:R-:W5:Y:S01]  /*8abd0*/  LDL.LU R11, [R1+0x4fc] ;  /* 0x0004fc00010b7983 */ /* 0x000f620000300800 */
[----:B---3--:R-:W-:-:S03]  /*8abe0*/  IMAD R0, R0, 0x100, R7 ;  /* 0x0000010000007824 */ /* 0x008fc600078e0207 */
[----:B------:R-:W2:Y:S02]  /*8abf0*/  LDL.LU R7, [R1+0x3330] ;  /* 0x0033300001077983 */ /* 0x000ea40000300800 */
[----:B--2---:R-:W-:-:S15]  /*8ac00*/  HMMA.16816.F32 R24, R12, R6, R24 ;  /* 0x000000060c18723c */ /* 0x004fde0000001818 */
[----:B------:R-:W-:-:S08]  /*8ac10*/  NOP ;  /* 0x0000000000007918 */ /* 0x000fd00000000000 */
[----:B------:R-:W-:Y:S04]  /*8ac20*/  STL.64 [R1+0x610], R24 ;  /* 0x0006101801007387 */ /* 0x000fe80000100a00 */
[----:B------:R0:W-:Y:S04]  /*8ac30*/  STL.64 [R1+0x618], R26 ;  /* 0x0006181a01007387 */ /* 0x0001e80000100a00 */
[----:B0-----:R-:W2:Y:S04]  /*8ac40*/  LDL.LU.64 R26, [R1+0x3328] ;  /* 0x00332800011a7983 */ /* 0x001ea80000300a00 */
[----:B------:R-:W2:Y:S01]  /*8ac50*/  LDL.LU.64 R24, [R1+0x3320] ;  /* 0x0033200001187983 */ /* 0x000ea20000300a00 */
[----:B-----5:R-:W-:Y:S01]  /*8ac60*/  HMMA.16816.F32 R8, R12, R4, R8 ;  /* 0x000000040c08723c */ /* 0x020fe20000001808 */
[----:B----4-:R-:W-:Y:S01]  /*8ac70*/  IMAD R19, R19, 0x100, R18 ;  /* 0x0000010013137824 */ /* 0x010fe200078e0212 */
[----:B------:R-:W-:-:S02]  /*8ac80*/  F2FP.F16.E5M2.UNPACK_B R16, R16 ;  /* 0x00000010ff10723e */ /* 0x000fc400020004ff */
[----:B------:R-:W-:Y:S02]  /*8ac90*/  F2FP.F16.E5M2.UNPACK_B R17, R17 ;  /* 0x00000011ff11723e */ /* 0x000fe400020004ff */
[----:B------:R-:W-:Y:S01]  /*8aca0*/  F2FP.F16.E5M2.UNPACK_B R18, R0 ;  /* 0x00000000ff12723e */ /* 0x000fe200020004ff */
[----:B------:R-:W-:Y:S01]  /*8acb0*/  STL [R1+0x323c], R6 ;  /* 0x00323c0601007387 */ /* 0x000fe20000100800 */
[----:B------:R-:W-:-:S03]  /*8acc0*/  F2FP.F16.E5M2.UNPACK_B R19, R19 ;  /* 0x00000013ff13723e */ /* 0x000fc600020004ff */
[----:B------:R-:W-:Y:S04]  /*8acd0*/  STL [R1+0x3238], R7 ;  /* 0x0032380701007387 */ /* 0x000fe80000100800 */
[----:B------:R-:W-:Y:S04]  /*8ace0*/  STL [R1+0x3244], R4 ;  /* 0x0032440401007387 */ /* 0x000fe80000100800 */
[----:B------:R0:W-:Y:S02]  /*8acf0*/  STL [R1+0x3240], R5 ;  /* 0x0032400501007387 */ /* 0x0001e40000100800 */
[----:B0-----:R-:W-:Y:S02]  /*8ad00*/  HMMA.16816.F32 R4, R12, R2, R20 ;  /* 0x000000020c04723c */ /* 0x001fe40000001814 */
[----:B------:R-:W-:Y:S04]  /*8ad10*/  STL.64 [R1+0x630], R8 ;  /* 0x0006300801007387 */ /* 0x000fe80000100a00 */
[----:B------:R2:W-:Y:S04]  /*8ad20*/  STL.64 [R1+0x638], R10 ;  /* 0x0006380a01007387 */ /* 0x0005e80000100a00 */
[----:B------:R-:W-:Y:S04]  /*8ad30*/  STL [R1+0x324c], R2 ;  /* 0x00324c0201007387 */ /* 0x000fe80000100800 */
[----:B------:R-:W-:Y:S09]  /*8ad40*/  STL [R1+0x3248], R3 ;  /* 0x0032480301007387 */ /* 0x000ff20000100800 */
[----:B------:R-:W-:Y:S04]  /*8ad50*/  STL.64 [R1+0x620], R4 ;  /* 0x0006200401007387 */ /* 0x000fe80000100a00 */
[----:B------:R-:W-:Y:S01]  /*8ad60*/  STL.64 [R1+0x628], R6 ;  /* 0x0006280601007387 */ /* 0x000fe20000100a00 */
[----:B--2---:R-:W-:-:S15]  /*8ad70*/  HMMA.16816.F32 R8, R16, R28, R24 ;  /* 0x0000001c1008723c */ /* 0x004fde0000001818 */
[----:B------:R-:W-:-:S08]  /*8ad80*/  NOP ;  /* 0x0000000000007918 */ /* 0x000fd00000000000 */
[----:B------:R0:W-:Y:S04]  /*8ad90*/  STL.64 [R1+0x640], R8 ;  /* 0x0006400801007387 */ /* 0x0001e80000100a00 */
[----:B------:R1:W-:Y:S04]  /*8ada0*/  STL.64 [R1+0x648], R10 ;  /* 0x0006480a01007387 */ /* 0x0003e80000100a00 */
        /* <DEDUP_REMOVED lines=18> */
[----:B----4-:R0:W-:Y:S04]  /*8aed0*/  STL.64 [R1+0x32d8], R20 ;  /* 0x0032d81401007387 */ /* 0x0101e80000100a00 */
[----:B0-----:R-:W4:Y:S04]  /*8aee0*/  LDL.LU.64 R20, [R1+0x8] ;  /* 0x0000080001147983 */ /* 0x001f280000300a00 */
[----:B----4-:R0:W-:Y:S04]  /*8aef0*/  STL.64 [R1+0x32f0], R20 ;  /* 0x0032f01401007387 */ /* 0x0101e80000100a00 */
[----:B0-----:R-:W4:Y:S01]  /*8af00*/  LDL.LU.64 R20, [R1+0x10] ;  /* 0x0000100001147983 */ /* 0x001f220000300a00 */
[----:B------:R-:W-:-:S02]  /*8af10*/  IMAD.MOV.U32 R7, RZ, RZ, R28 ;  /* 0x000000ffff077224 */ /* 0x000fc400078e001c */
[----:B------:R-:W-:Y:S01]  /*8af20*/  IMAD.MOV.U32 R0, RZ, RZ, R29 ;  /* 0x000000ffff007224 */ /* 0x000fe200078e001d */
[----:B----4-:R0:W-:Y:S04]  /*8af30*/  STL.64 [R1+0x3308], R20 ;  /* 0x0033081401007387 */ /* 0x0101e80000100a00 */
[----:B------:R-:W4:Y:S04]  /*8af40*/  LDL.LU R22, [R1+0x1b8] ;  /* 0x0001b80001167983 */ /* 0x000f280000300800 */
[----:B------:R-:W4:Y:S04]  /*8af50*/  LDL.LU R23, [R1+0x1bc] ;  /* 0x0001bc0001177983 */ /* 0x000f280000300800 */
[----:B0-----:R-:W5:Y:S04]  /*8af60*/  LDL.LU.64 R20, [R1+0x20] ;  /* 0x0000200001147983 */ /* 0x001f680000300a00 */
[----:B------:R-:W4:Y:S04]  /*8af70*/  LDL.LU.64 R2, [R1+0x18] ;  /* 0x0000180001027983 */ /* 0x000f280000300a00 */
[----:B------:R-:W4:Y:S04]  /*8af80*/  LDL.LU.64 R28, [R1] ;  /* 0x00000000011c7983 */ /* 0x000f280000300a00 */
        /* <DEDUP_REMOVED lines=28> */
[----:B------:R-:W3:Y:S04]  /*8b150*/  LDL.LU R12, [R1+0x2f9c] ;  /* 0x002f9c00010c7983 */ /* 0x000ee80000300800 */
[----:B------:R-:W3:Y:S04]  /*8b160*/  LDL.LU R13, [R1+0x2fa4] ;  /* 0x002fa400010d7983 */ /* 0x000ee80000300800 */
[----:B------:R-:W-:Y:S04]  /*8b170*/  STL [R1+0x3254], R0 ;  /* 0x0032540001007387 */ /* 0x000fe80000100800 */
[----:B------:R0:W-:Y:S04]  /*8b180*/  STL [R1+0x3250], R7 ;  /* 0x0032500701007387 */ /* 0x0001e80000100800 */
[----:B------:R-:W4:Y:S04]  /*8b190*/  LDL.LU R4, [R1+0x1e0] ;  /* 0x0001e00001047983 */ /* 0x000f280000300800 */
[----:B------:R-:W4:Y:S04]  /*8b1a0*/  LDL.LU R5, [R1+0x1e4] ;  /* 0x0001e40001057983 */ /* 0x000f280000300800 */
[----:B------:R-:W4:Y:S01]  /*8b1b0*/  LDL.LU R6, [R1+0x1e8] ;  /* 0x0001e80001067983 */ /* 0x000f220000300800 */
[----:B-----5:R-:W-:-:S02]  /*8b1c0*/  IMAD.MOV.U32 R15, RZ, RZ, R20 ;  /* 0x000000ffff0f7224 */ /* 0x020fc400078e0014 */
[----:B------:R-:W-:Y:S01]  /*8b1d0*/  IMAD.MOV.U32 R14, RZ, RZ, R21 ;  /* 0x000000ffff0e7224 */ /* 0x000fe200078e0015 */
[----:B0-----:R-:W4:Y:S01]  /*8b1e0*/  LDL.LU R7, [R1+0x1ec] ;  /* 0x0001ec0001077983 */ /* 0x001f220000300800 */
[----:B--2---:R-:W-:-:S15]  /*8b1f0*/  HMMA.16816.F32 R24, R16, R20, R24 ;  /* 0x000000141018723c */ /* 0x004fde0000001818 */
[----:B------:R-:W-:-:S08]  /*8b200*/  NOP ;  /* 0x0000000000007918 */ /* 0x000fd00000000000 */
[----:B------:R-:W-:Y:S04]  /*8b210*/  STL.64 [R1+0x650], R24 ;  /* 0x0006501801007387 */ /* 0x000fe80000100a00 */
[----:B------:R0:W-:Y:S04]  /*8b220*/  STL.64 [R1+0x658], R26 ;  /* 0x0006581a01007387 */ /* 0x0001e80000100a00 */
[----:B0-----:R-:W2:Y:S04]  /*8b230*/  LDL.LU.64 R26, [R1+0x3318] ;  /* 0x00331800011a7983 */ /* 0x001ea80000300a00 */
[----:B------:R-:W2:Y:S04]  /*8b240*/  LDL.LU.64 R24, [R1+0x3310] ;  /* 0x0033100001187983 */ /* 0x000ea80000300a00 */
[----:B------:R-:W2:Y:S01]  /*8b250*/  LDL.LU.64 R20, [R1+0x3308] ;  /* 0x0033080001147983 */ /* 0x000ea20000300a00 */
[----:B----4-:R-:W-:Y:S03]  /*8b260*/  HMMA.16816.F32 R4, R16, R2, R4 ;  /* 0x000000021004723c */ /* 0x010fe60000001804 */
[----:B------:R-:W-:-:S15]  /*8b270*/  STL [R1+0x3258], R15 ;  /* 0x0032580f01007387 */ /* 0x000fde0000100800 */
[----:B------:R-:W-:-:S05]  /*8b280*/  NOP ;  /* 0x0000000000007918 */ /* 0x000fca0000000000 */
[----:B------:R-:W-:Y:S04]  /*8b290*/  STL.64 [R1+0x660], R4 ;  /* 0x0006600401007387 */ /* 0x000fe80000100a00 */
[----:B------:R0:W-:Y:S02]  /*8b2a0*/  STL.64 [R1+0x668], R6 ;  /* 0x0006680601007387 */ /* 0x0001e40000100a00 */
[----:B0-----:R-:W-:Y:S01]  /*8b2b0*/  IMAD.MOV.U32 R6, RZ, RZ, R3 ;  /* 0x000000ffff067224 */ /* 0x001fe200078e0003 */
[----:B--2---:R-:W-:Y:S06]  /*8b2c0*/  HMMA.16816.F32 R24, R16, R20, R24 ;  /* 0x000000141018723c */ /* 0x004fec0000001818 */
[----:B------:R-:W-:-:S02]  /*8b2d0*/  IMAD.MOV.U32 R3, RZ, RZ, R20 ;  /* 0x000000ffff037224 */ /* 0x000fc400078e0014 */
[----:B------:R-:W-:-:S15]  /*8b2e0*/  IMAD.MOV.U32 R4, RZ, RZ, R21 ;  /* 0x000000ffff047224 */ /* 0x000fde00078e0015 */
[----:B------:R-:W-:Y:S04]  /*8b2f0*/  STL.64 [R1+0x670], R24 ;  /* 0x0006701801007387 */ /* 0x000fe80000100a00 */
[----:B------:R0:W-:Y:S04]  /*8b300*/  STL.64 [R1+0x678], R26 ;  /* 0x0006781a01007387 */ /* 0x0001e80000100a00 */
[----:B0-----:R-:W2:Y:S04]  /*8b310*/  LDL.LU.64 R26, [R1+0x3300] ;  /* 0x00330000011a7983 */ /* 0x001ea80000300a00 */
[----:B------:R-:W2:Y:S04]  /*8b320*/  LDL.LU.64 R24, [R1+0x32f8] ;  /* 0x0032f80001187983 */ /* 0x000ea80000300a00 */
[----:B------:R-:W2:Y:S01]  /*8b330*/  LDL.LU.64 R20, [R1+0x32f0] ;  /* 0x0032f00001147983 */ /* 0x000ea20000300a00 */
[----:B------:R-:W-:Y:S01]  /*8b340*/  IMAD.MOV.U32 R5, RZ, RZ, R2 ;  /* 0x000000ffff057224 */ /* 0x000fe200078e0002 */
[----:B--2---:R-:W-:Y:S06]  /*8b350*/  HMMA.16816.F32 R24, R16, R20, R24 ;  /* 0x000000141018723c */ /* 0x004fec0000001818 */
[----:B------:R-:W-:-:S02]  /*8b360*/  IMAD.MOV.U32 R7, RZ, RZ, R20 ;  /* 0x000000ffff077224 */ /* 0x000fc400078e0014 */
[----:B------:R-:W-:-:S15]  /*8b370*/  IMAD.MOV.U32 R2, RZ, RZ, R21 ;  /* 0x000000ffff027224 */ /* 0x000fde00078e0015 */
[----:B------:R-:W-:Y:S04]  /*8b380*/  STL.64 [R1+0x6d0], R24 ;  /* 0x0006d01801007387 */ /* 0x000fe80000100a00 */
[----:B------:R0:W-:Y:S04]  /*8b390*/  STL.64 [R1+0x6d8], R26 ;  /* 0x0006d81a01007387 */ /* 0x0001e80000100a00 */
[----:B0-----:R-:W2:Y:S04]  /*8b3a0*/  LDL.LU.64 R26, [R1+0x32e8] ;  /* 0x0032e800011a7983 */ /* 0x001ea80000300a00 */
[----:B------:R-:W2:Y:S04]  /*8b3b0*/  LDL.LU.64 R24, [R1+0x32e0] ;  /* 0x0032e00001187983 */ /* 0x000ea80000300a00 */
[----:B------:R-:W4:Y:S04]  /*8b3c0*/  LDL.LU.64 R20, [R1+0x32d8] ;  /* 0x0032d80001147983 */ /* 0x000f280000300a00 */
[----:B------:R-:W-:Y:S04]  /*8b3d0*/  STL.64 [R1+0x3268], R6 ;  /* 0x0032680601007387 */ /* 0x000fe80000100a00 */
[----:B------:R0:W-:Y:S01]  /*8b3e0*/  STL.64 [R1+0x3260], R4 ;  /* 0x0032600401007387 */ /* 0x0001e20000100a00 */
[----:B------:R-:W-:-:S02]  /*8b3f0*/  IMAD.MOV.U32 R15, RZ, RZ, R28 ;  /* 0x000000ffff0f7224 */ /* 0x000fc400078e001c */
[----:B------:R-:W-:Y:S01]  /*8b400*/  IMAD.MOV.U32 R0, RZ, RZ, R29 ;  /* 0x000000ffff007224 */ /* 0x000fe200078e001d */
        /* <DEDUP_REMOVED lines=9> */
[----:B------:R-:W4:Y:S04]  /*8b4a0*/  LDL.LU.64 R20, [R1+0x32c8] ;  /* 0x0032c80001147983 */ /* 0x000f280000300a00 */
        /* <DEDUP_REMOVED lines=36> */
[----:B------:R-:W4:Y:S04]  /*8b6f0*/  LDL.LU.64 R8, [R1+0x3270] ;  /* 0x0032700001087983 */ /* 0x000f280000300a00 */
[----:B------:R0:W-:Y:S04]  /*8b700*/  STL.64 [R1+0x3150], R22 ;  /* 0x0031501601007387 */ /* 0x0001e80000100a00 */
[----:B0-----:R-:W2:Y:S04]  /*8b710*/  LDL.LU R22, [R1+0x2fa0] ;  /* 0x002fa00001167983 */ /* 0x001ea80000300800 */
[----:B------:R-:W3:Y:S04]  /*8b720*/  LDL.LU R23, [R1+0x2fa8] ;  /* 0x002fa80001177983 */ /* 0x000ee80000300800 */
[----:B------:R-:W-:Y:S01]  /*8b730*/  STL.64 [R1+0x3148], R20 ;  /* 0x0031481401007387 */ /* 0x000fe20000100a00 */
[C---:B-----5:R-:W-:Y:S06]  /*8b740*/  HMMA.16816.F32 R4, R16.reuse, R10, R4 ;  /* 0x0000000a1004723c */ /* 0x060fec0000001804 */
[----:B----4-:R-:W-:Y:S01]  /*8b750*/  HMMA.16816.F32 R24, R16, R8, R24 ;  /* 0x000000081018723c */ /* 0x010fe20000001818 */
[----:B--2---:R-:W-:-:S02]  /*8b760*/  IMAD R12, R12, 0x100, R22 ;  /* 0x000001000c0c7824 */ /* 0x004fc400078e0216 */
[----:B---3--:R-:W-:-:S14]  /*8b770*/  IMAD R13, R13, 0x100, R23 ;  /* 0x000001000d0d7824 */ /* 0x008fdc00078e0217 */
[----:B------:R-:W-:Y:S04]  /*8b780*/  STL.64 [R1+0x7d0], R4 ;  /* 0x0007d00401007387 */ /* 0x000fe80000100a00 */
[----:B------:R0:W-:Y:S04]  /*8b790*/  STL.64 [R1+0x7d8], R6 ;  /* 0x0007d80601007387 */ /* 0x0001e80000100a00 */
[----:B0-----:R-:W2:Y:S04]  /*8b7a0*/  LDL.LU.64 R6, [R1+0x3268] ;  /* 0x0032680001067983 */ /* 0x001ea80000300a00 */
[----:B------:R-:W3:Y:S04]  /*8b7b0*/  LDL.LU.64 R4, [R1+0x3260] ;  /* 0x0032600001047983 */ /* 0x000ee80000300a00 */
[----:B------:R-:W4:Y:S04]  /*8b7c0*/  LDL.LU R20, [R1+0xa0] ;  /* 0x0000a00001147983 */ /* 0x000f280000300800 */
[----:B------:R-:W-:Y:S04]  /*8b7d0*/  STL.64 [R1+0x7e0], R24 ;  /* 0x0007e01801007387 */ /* 0x000fe80000100a00 */
[----:B------:R-:W-:Y:S04]  /*8b7e0*/  STL.64 [R1+0x7e8], R26 ;  /* 0x0007e81a01007387 */ /* 0x000fe80000100a00 */
        /* <DEDUP_REMOVED lines=10> */
[----:B----4-:R2:W-:Y:S04]  /*8b890*/  STL.64 [R1+0x3178], R20 ;  /* 0x0031781401007387 */ /* 0x0105e80000100a00 */
[----:B------:R-:W4:Y:S04]  /*8b8a0*/  LDL.LU R24, [R1+0xc0] ;  /* 0x0000c00001187983 */ /* 0x000f280000300800 */
[----:B------:R-:W4:Y:S04]  /*8b8b0*/  LDL.LU R25, [R1+0xc4] ;  /* 0x0000c40001197983 */ /* 0x000f280000300800 */
[----:B------:R-:W5:Y:S04]  /*8b8c0*/  LDL.LU R26, [R1+0xc8] ;  /* 0x0000c800011a7983 */ /* 0x000f680000300800 */
[----:B------:R-:W5:Y:S01]  /*8b8d0*/  LDL.LU R27, [R1+0xcc] ;  /* 0x0000cc00011b7983 */ /* 0x000f620000300800 */
[----:B0-----:R-:W-:-:S02]  /*8b8e0*/  IMAD.MOV.U32 R22, RZ, RZ, R15 ;  /* 0x000000ffff167224 */ /* 0x001fc400078e000f */
[----:B------:R-:W-:Y:S02]  /*8b8f0*/  IMAD.MOV.U32 R23, RZ, RZ, R0 ;  /* 0x000000ffff177224 */ /* 0x000fe400078e0000 */
[----:B--2---:R-:W-:Y:S02]  /*8b900*/  IMAD.MOV.U32 R20, RZ, RZ, R7 ;  /* 0x000000ffff147224 */ /* 0x004fe400078e0007 */
[----:B------:R-:W-:Y:S01]  /*8b910*/  IMAD.MOV.U32 R21, RZ, RZ, R2 ;  /* 0x000000ffff157224 */ /* 0x000fe200078e0002 */
[----:B-----5:R-:W-:Y:S04]  /*8b920*/  STL.64 [R1+0x3190], R26 ;  /* 0x0031901a01007387 */ /* 0x020fe80000100a00 */
[----:B----4-:R0:W-:Y:S04]  /*8b930*/  STL.64 [R1+0x3188], R24 ;  /* 0x0031881801007387 */ /* 0x0101e80000100a00 */
[----:B------:R-:W2:Y:S04]  /*8b940*/  LDL.LU R15, [R1+0x3258] ;  /* 0x00325800010f7983 */ /* 0x000ea80000300800 */
[----:B------:R-:W4:Y:S04]  /*8b950*/  LDL.LU R0, [R1+0x3254] ;  /* 0x0032540001007983 */ /* 0x000f280000300800 */
[----:B------:R-:W5:Y:S04]  /*8b960*/  LDL.LU R7, [R1+0x3250] ;  /* 0x0032500001077983 */ /* 0x000f680000300800 */
[----:B------:R-:W4:Y:S04]  /*8b970*/  LDL.LU R2, [R1+0x324c] ;  /* 0x00324c0001027983 */ /* 0x000f280000300800 */
[----:B------:R1:W-:Y:S04]  /*8b980*/  STL.64 [R1+0x3198], R22 ;  /* 0x0031981601007387 */ /* 0x0003e80000100a00 */
[----:B------:R-:W-:Y:S04]  /*8b990*/  STL.64 [R1+0x31b0], R20 ;  /* 0x0031b01401007387 */ /* 0x000fe80000100a00 */
[----:B0-----:R-:W2:Y:S04]  /*8b9a0*/  LDL.LU R24, [R1+0xd0] ;  /* 0x0000d00001187983 */ /* 0x001ea80000300800 */
[----:B------:R-:W2:Y:S04]  /*8b9b0*/  LDL.LU R25, [R1+0xd4] ;  /* 0x0000d40001197983 */ /* 0x000ea80000300800 */
[----:B------:R-:W5:Y:S04]  /*8b9c0*/  LDL.LU R26, [R1+0xd8] ;  /* 0x0000d800011a7983 */ /* 0x000f680000300800 */
[----:B------:R-:W5:Y:S01]  /*8b9d0*/  LDL.LU R27, [R1+0xdc] ;  /* 0x0000dc00011b7983 */ /* 0x000f620000300800 */
[----:B-1----:R-:W-:-:S02]  /*8b9e0*/  IMAD.MOV.U32 R22, RZ, RZ, R3 ;  /* 0x000000ffff167224 */ /* 0x002fc400078e0003 */
[----:B---3--:R-:W-:Y:S01]  /*8b9f0*/  IMAD.MOV.U32 R23, RZ, RZ, R4 ;  /* 0x000000ffff177224 */ /* 0x008fe200078e0004 */
[----:B------:R-:W3:Y:S04]  /*8ba00*/  LDL.LU R3, [R1+0x3248] ;  /* 0x0032480001037983 */ /* 0x000ee80000300800 */
[----:B------:R-:W3:Y:S04]  /*8ba10*/  LDL.LU R4, [R1+0x3244] ;  /* 0x0032440001047983 */ /* 0x000ee80000300800 */
[----:B------:R-:W-:Y:S04]  /*8ba20*/  STL.64 [R1+0x31c8], R22 ;  /* 0x0031c81601007387 */ /* 0x000fe80000100a00 */
[----:B-----5:R-:W-:Y:S04]  /*8ba30*/  STL.64 [R1+0x31a8], R26 ;  /* 0x0031a81a01007387 */ /* 0x020fe80000100a00 */
[----:B--2---:R0:W-:Y:S04]  /*8ba40*/  STL.64 [R1+0x31a0], R24 ;  /* 0x0031a01801007387 */ /* 0x0041e80000100a00 */
[----:B0-----:R-:W2:Y:S04]  /*8ba50*/  LDL.LU R24, [R1+0xe0] ;  /* 0x0000e00001187983 */ /* 0x001ea80000300800 */
[----:B------:R-:W2:Y:S04]  /*8ba60*/  LDL.LU R25, [R1+0xe4] ;  /* 0x0000e40001197983 */ /* 0x000ea80000300800 */
[----:B------:R-:W5:Y:S04]  /*8ba70*/  LDL.LU R26, [R1+0xe8] ;  /* 0x0000e800011a7983 */ /* 0x000f680000300800 */
[----:B------:R-:W5:Y:S01]  /*8ba80*/  LDL.LU R27, [R1+0xec] ;  /* 0x0000ec00011b7983 */ /* 0x000f620000300800 */
[----:B------:R-:W-:-:S02]  /*8ba90*/  IMAD.MOV.U32 R20, RZ, RZ, R5 ;  /* 0x000000ffff147224 */ /* 0x000fc400078e0005 */
[----:B------:R-:W-:Y:S01]  /*8baa0*/  IMAD.MOV.U32 R21, RZ, RZ, R6 ;  /* 0x000000ffff157224 */ /* 0x000fe200078e0006 */
        /* <DEDUP_REMOVED lines=10> */
[----:B------:R-:W-:Y:S02]  /*8bb50*/  IMAD.MOV.U32 R23, RZ, RZ, R14 ;  /* 0x000000ffff177224 */ /* 0x000fe400078e000e */
[----:B------:R-:W-:Y:S02]  /*8bb60*/  IMAD.MOV.U32 R20, RZ, RZ, R7 ;  /* 0x000000ffff147224 */ /* 0x000fe400078e0007 */
[----:B----4-:R-:W-:Y:S01]  /*8bb70*/  IMAD.MOV.U32 R21, RZ, RZ, R0 ;  /* 0x000000ffff157224 */ /* 0x010fe200078e0000 */
[----:B------:R-:W-:Y:S04]  /*8bb80*/  STL.64 [R1+0x31f8], R22 ;  /* 0x0031f81601007387 */ /* 0x000fe80000100a00 */
[----:B-----5:R-:W-:Y:S04]  /*8bb90*/  STL.64 [R1+0x31d8], R26 ;  /* 0x0031d81a01007387 */ /* 0x020fe80000100a00 */
[----:B--2---:R0:W-:Y:S04]  /*8bba0*/  STL.64 [R1+0x31d0], R24 ;  /* 0x0031d01801007387 */ /* 0x0041e80000100a00 */
[----:B0-----:R-:W2:Y:S04]  /*8bbb0*/  LDL.LU R24, [R1+0x100] ;  /* 0x0001000001187983 */ /* 0x001ea80000300800 */
[----:B------:R-:W2:Y:S04]  /*8bbc0*/  LDL.LU R25, [R1+0x104] ;  /* 0x0001040001197983 */ /* 0x000ea80000300800 */
[----:B------:R-:W4:Y:S04]  /*8bbd0*/  LDL.LU R26, [R1+0x108] ;  /* 0x00010800011a7983 */ /* 0x000f280000300800 */
[----:B------:R-:W4:Y:S04]  /*8bbe0*/  LDL.LU R27, [R1+0x10c] ;  /* 0x00010c00011b7983 */ /* 0x000f280000300800 */
[----:B------:R0:W-:Y:S04]  /*8bbf0*/  STL.64 [R1+0x3210], R20 ;  /* 0x0032101401007387 */ /* 0x0001e80000100a00 */
        /* <DEDUP_REMOVED lines=10> */
[----:B------:R-:W2:Y:S04]  /*8bca0*/  LDL.LU R7, [R1+0x2fb4] ;  /* 0x002fb40001077983 */ /* 0x000ea80000300800 */
        /* <DEDUP_REMOVED lines=25> */
[----:B------:R-:W5:Y:S04]  /*8be40*/  LDL.LU R10, [R1+0x88] ;  /* 0x00008800010a7983 */ /* 0x000f680000300800 */
[----:B------:R-:W5:Y:S01]  /*8be50*/  LDL.LU R11, [R1+0x8c] ;  /* 0x00008c00010b7983 */ /* 0x000f620000300800 */
[----:B------:R-:W-:-:S03]  /*8be60*/  IMAD R0, R0, 0x100, R7 ;  /* 0x0000010000007824 */ /* 0x000fc600078e0207 */
[----:B-----5:R-:W-:Y:S04]  /*8be70*/  STL.64 [R1+0x3140], R10 ;  /* 0x0031400a01007387 */ /* 0x020fe80000100a00 */
[----:B----4-:R0:W-:Y:S04]  /*8be80*/  STL.64 [R1+0x3138], R8 ;  /* 0x0031380801007387 */ /* 0x0101e80000100a00 */
[----:B0-----:R-:W4:Y:S04]  /*8be90*/  LDL.LU R8, [R1+0x90] ;  /* 0x0000900001087983 */ /* 0x001f280000300800 */
[----:B------:R-:W4:Y:S04]  /*8bea0*/  LDL.LU R9, [R1+0x94] ;  /* 0x0000940001097983 */ /* 0x000f280000300800 */
[----:B------:R-:W4:Y:S04]  /*8beb0*/  LDL.LU R10, [R1+0x98] ;  /* 0x00009800010a7983 */ /* 0x000f280000300800 */
[----:B------:R-:W4:Y:S04]  /*8bec0*/  LDL.LU R11, [R1+0x9c] ;  /* 0x00009c00010b7983 */ /* 0x000f280000300800 */
        /* <DEDUP_REMOVED lines=12> */
[----:B------:R-:W3:Y:S01]  /*8bf90*/  LDL.LU.64 R20, [R1+0x3218] ;  /* 0x0032180001147983 */ /* 0x000ee20000300a00 */
[----:B------:R-:W-:Y:S01]  /*8bfa0*/  IMAD R15, R15, 0x100, R14 ;  /* 0x000001000f0f7824 */ /* 0x000fe200078e020e */
[----:B------:R-:W-:-:S02]  /*8bfb0*/  F2FP.F16.E5M2.UNPACK_B R12, R12 ;  /* 0x0000000cff0c723e */ /* 0x000fc400020004ff */
[----:B------:R-:W-:Y:S02]  /*8bfc0*/  F2FP.F16.E5M2.UNPACK_B R13, R13 ;  /* 0x0000000dff0d723e */ /* 0x000fe400020004ff */
[----:B------:R-:W-:Y:S02]  /*8bfd0*/  F2FP.F16.E5M2.UNPACK_B R14, R0 ;  /* 0x00000000ff0e723e */ /* 0x000fe400020004ff */
[----:B------:R-:W-:Y:S01]  /*8bfe0*/  F2FP.F16.E5M2.UNPACK_B R15, R15 ;  /* 0x0000000fff0f723e */ /* 0x000fe200020004ff */
[----:B---3--:R-:W-:Y:S01]  /*8bff0*/  HMMA.16816.F32 R16, R16, R2, R20 ;  /* 0x000000021010723c */ /* 0x008fe20000001814 */
[----:B------:R-:W2:-:S15]  /*8c000*/  LDL.LU.64 R20, [R1+0x3210] ;  /* 0x0032100001147983 */ /* 0x000e9e0000300a00 */
[----:B------:R-:W-:-:S07]  /*8c010*/  NOP ;  /* 0x0000000000007918 */ /* 0x000fce0000000000 */
        /* <DEDUP_REMOVED lines=53> */
[----:B0-----:R-:W5:Y:S04]  /*8c370*/  LDL.LU.64 R26, [R1+0x3170] ;  /* 0x00317000011a7983 */ /* 0x001f680000300a00 */
[----:B------:R-:W2:Y:S01]  /*8c380*/  LDL.LU.64 R24, [R1+0x3168] ;  /* 0x0031680001187983 */ /* 0x000ea20000300a00 */
[----:B-----5:R-:W-:-:S15]  /*8c390*/  HMMA.16816.F32 R20, R12, R26, R20 ;  /* 0x0000001a0c14723c */ /* 0x020fde0000001814 */
[----:B------:R-:W-:-:S08]  /*8c3a0*/  NOP ;  /* 0x0000000000007918 */ /* 0x000fd00000000000 */
[----:B------:R-:W-:Y:S04]  /*8c3b0*/  STL.64 [R1+0x710], R20 ;  /* 0x0007101401007387 */ /* 0x000fe80000100a00 */
[----:B------:R0:W-:Y:S04]  /*8c3c0*/  STL.64 [R1+0x718], R22 ;  /* 0x0007181601007387 */ /* 0x0001e80000100a00 */
[----:B0-----:R-:W2:Y:S04]  /*8c3d0*/  LDL.LU.64 R22, [R1+0x3160] ;  /* 0x0031600001167983 */ /* 0x001ea80000300a00 */
[----:B------:R-:W2:Y:S02]  /*8c3e0*/  LDL.LU.64 R20, [R1+0x3158] ;  /* 0x0031580001147983 */ /* 0x000ea40000300a00 */
[----:B--2---:R-:W-:Y:S02]  /*8c3f0*/  HMMA.16816.F32 R24, R12, R24, R20 ;  /* 0x000000180c18723c */ /* 0x004fe40000001814 */
[----:B------:R-:W4:Y:S04]  /*8c400*/  LDL.LU.64 R22, [R1+0x3150] ;  /* 0x0031500001167983 */ /* 0x000f280000300a00 */
        /* <DEDUP_REMOVED lines=8> */
[----:B----4-:R-:W-:-:S15]  /*8c490*/  HMMA.16816.F32 R8, R12, R22, R8 ;  /* 0x000000160c08723c */ /* 0x010fde0000001808 */
[----:B------:R-:W-:-:S08]  /*8c4a0*/  NOP ;  /* 0x0000000000007918 */ /* 0x000fd00000000000 */
[----:B------:R-:W-:Y:S04]  /*8c4b0*/  STL.64 [R1+0x6f0], R8 ;  /* 0x0006f00801007387 */ /* 0x000fe80000100a00 */
[----:B------:R0:W-:Y:S04]  /*8c4c0*/  STL.64 [R1+0x6f8], R10 ;  /* 0x0006f80a01007387 */ /* 0x0001e80000100a00 */
[----:B0-----:R-:W2:Y:S04]  /*8c4d0*/  LDL.LU.64 R10, [R1+0x3140] ;  /* 0x00314000010a7983 */ /* 0x001ea80000300a00 */
[----:B------:R-:W2:Y:S02]  /*8c4e0*/  LDL.LU.64 R8, [R1+0x3138] ;  /* 0x0031380001087983 */ /* 0x000ea40000300a00 */
[----:B--2---:R-:W-:Y:S02]  /*8c4f0*/  HMMA.16816.F32 R20, R12, R20, R8 ;  /* 0x000000140c14723c */ /* 0x004fe40000001808 */
[----:B------:R-:W5:Y:S04]  /*8c500*/  LDL.LU.64 R10, [R1+0x3130] ;  /* 0x00313000010a7983 */ /* 0x000f680000300a00 */
[----:B------:R-:W3:-:S15]  /*8c510*/  LDL.LU.64 R8, [R1+0x3128] ;  /* 0x0031280001087983 */ /* 0x000ede0000300a00 */
[----:B------:R-:W-:-:S02]  /*8c520*/  NOP ;  /* 0x0000000000007918 */ /* 0x000fc40000000000 */
[----:B------:R-:W-:Y:S04]  /*8c530*/  STL.64 [R1+0x6e0], R20 ;  /* 0x0006e01401007387 */ /* 0x000fe80000100a00 */
[----:B------:R5:W-:Y:S02]  /*8c540*/  STL.64 [R1+0x6e8], R22 ;  /* 0x0006e81601007387 */ /* 0x000be40000100a00 */
[C---:B-----5:R-:W-:Y:S06]  /*8c550*/  HMMA.16816.F32 R20, R12.reuse, R10, R24 ;  /* 0x0000000a0c14723c */ /* 0x060fec0000001818 */
[----:B---3--:R-:W-:Y:S01]  /*8c560*/  HMMA.16816.F32 R16, R12, R8, R16 ;  /* 0x000000080c10723c */ /* 0x008fe20000001810 */
[----:B------:R-:W2:Y:S04]  /*8c570*/  LDL.LU R10, [R1+0xf9c] ;  /* 0x000f9c00010a7983 */ /* 0x000ea80000300800 */
[----:B------:R-:W3:-:S12]  /*8c580*/  LDL.LU R11, [R1+0xfa0] ;  /* 0x000fa000010b7983 */ /* 0x000ed80000300800 */
[----:B------:R0:W-:Y:S04]  /*8c590*/  STL.64 [R1+0x6c0], R20 ;  /* 0x0006c01401007387 */ /* 0x0001e80000100a00 */
[----:B------:R1:W-:Y:S04]  /*8c5a0*/  STL.64 [R1+0x6c8], R22 ;  /* 0x0006c81601007387 */ /* 0x0003e80000100a00 */
[----:B0-----:R-:W4:Y:S04]  /*8c5b0*/  LDL.LU R20, [R1+0x17f4] ;  /* 0x0017f40001147983 */ /* 0x001f280000300800 */
[----:B------:R-:W4:Y:S04]  /*8c5c0*/  LDL.LU R21, [R1+0x17ec] ;  /* 0x0017ec0001157983 */ /* 0x000f280000300800 */
[----:B------:R-:W-:Y:S04]  /*8c5d0*/  STL.64 [R1+0x6b0], R16 ;  /* 0x0006b01001007387 */ /* 0x000fe80000100a00 */
[----:B------:R-:W-:Y:S04]  /*8c5e0*/  STL.64 [R1+0x6b8], R18 ;  /* 0x0006b81201007387 */ /* 0x000fe80000100a00 */
        /* <DEDUP_REMOVED lines=25> */
[----:B------:R-:W2:Y:S01]  /*8c780*/  LDL.LU R8, [R1+0x13a8] ;  /* 0x0013a80001087983 */ /* 0x000ea20000300800 */
        /* <DEDUP_REMOVED lines=16> */
[----:B------:R-:W-:-:S02]  /*8c890*/  UIADD3 UR8, UR5, 0x7f, URZ ;  /* 0x0000007f05087890 */ /* 0x000fc4000fffe03f */
[----:B------:R-:W-:Y:S01]  /*8c8a0*/  USHF.L.U32 UR11, UR4, 0x7, URZ ;  /* 0x00000007040b7899 */ /* 0x000fe2000800063f */
[----:B--2---:R-:W-:Y:S01]  /*8c8b0*/  VIADD R8, R8, 0x1 ;  /* 0x0000000108087836 */ /* 0x004fe20000000000 */
[----:B------:R-:W-:-:S04]  /*8c8c0*/  USHF.R.S32.HI UR9, URZ, 0x1f, UR8 ;  /* 0x0000001f3f097899 */ /* 0x000fc80008011408 */
[----:B------:R-:W-:Y:S01]  /*8c8d0*/  IADD3 R10, P3, R10, UR11, RZ ;  /* 0x0000000b0a0a7c10 */ /* 0x000fe2000ff7e0ff */
[----:B------:R-:W-:Y:S02]  /*8c8e0*/  ULEA.HI UR9, UR9, UR8, URZ, 0x7 ;  /* 0x0000000809097291 */ /* 0x000fe4000f8f383f */
[----:B------:R-:W-:Y:S02]  /*8c8f0*/  USHF.R.S32.HI UR8, URZ, 0x1f, UR11 ;  /* 0x0000001f3f087899 */ /* 0x000fe4000801140b */
[----:B---3--:R-:W-:Y:S02]  /*8c900*/  IADD3 R11, P5, R11, UR11, RZ ;  /* 0x0000000b0b0b7c10 */ /* 0x008fe4000ffbe0ff */
[----:B-----5:R-:W-:Y:S02]  /*8c910*/  IADD3 R24, P2, R24, UR11, RZ ;  /* 0x0000000b18187c10 */ /* 0x020fe4000ff5e0ff */
[----:B------:R-:W-:Y:S02]  /*8c920*/  IADD3.X R25, R25, UR8, RZ, P3, !PT ;  /* 0x0000000819197c10 */ /* 0x000fe40009ffe4ff */
[----:B------:R-:W-:-:S02]  /*8c930*/  IADD3 R26, P3, R26, UR11, RZ ;  /* 0x0000000b1a1a7c10 */ /* 0x000fc4000ff7e0ff */
[----:B------:R-:W-:Y:S02]  /*8c940*/  IADD3.X R27, R27, UR8, RZ, P5, !PT ;  /* 0x000000081b1b7c10 */ /* 0x000fe4000affe4ff */
[----:B------:R-:W-:Y:S02]  /*8c950*/  IADD3 R28, P5, R28, UR11, RZ ;  /* 0x0000000b1c1c7c10 */ /* 0x000fe4000ffbe0ff */
[----:B----4-:R-:W-:Y:S02]  /*8c960*/  IADD3 R20, P4, R20, UR11, RZ ;  /* 0x0000000b14147c10 */ /* 0x010fe4000ff9e0ff */
[----:B------:R-:W-:Y:S02]  /*8c970*/  IADD3 R21, P6, R21, UR11, RZ ;  /* 0x0000000b15157c10 */ /* 0x000fe4000ffde0ff */
[----:B------:R-:W-:Y:S02]  /*8c980*/  IADD3 R22, P0, R22, UR11, RZ ;  /* 0x0000000b16167c10 */ /* 0x000fe4000ff1e0ff */
[----:B------:R-:W-:Y:S01]  /*8c990*/  IADD3 R23, P1, R23, UR11, RZ ;  /* 0x0000000b17177c10 */ /* 0x000fe2000ff3e0ff */
[----:B------:R-:W-:Y:S01]  /*8c9a0*/  HMMA.16816.F32 R4, R12, R2, R4 ;  /* 0x000000020c04723c */ /* 0x000fe20000001804 */
[----:B------:R-:W-:-:S02]  /*8c9b0*/  IADD3.X R29, R29, UR8, RZ, P4, !PT ;  /* 0x000000081d1d7c10 */ /* 0x000fc4000a7fe4ff */
[----:B------:R-:W-:Y:S02]  /*8c9c0*/  IADD3 R16, P4, R16, UR11, RZ ;  /* 0x0000000b10107c10 */ /* 0x000fe4000ff9e0ff */
[----:B------:R-:W-:-:S15]  /*8c9d0*/  IADD3.X R17, R17, UR8, RZ, P6, !PT ;  /* 0x0000000811117c10 */ /* 0x000fde000b7fe4ff */
[----:B------:R-:W-:-:S03]  /*8c9e0*/  NOP ;  /* 0x0000000000007918 */ /* 0x000fc60000000000 */
[----:B------:R-:W-:Y:S04]  /*8c9f0*/  STL.64 [R1+0x680], R4 ;  /* 0x0006800401007387 */ /* 0x000fe80000100a00 */
[----:B------:R-:W-:Y:S04]  /*8ca00*/  STL.64 [R1+0x688], R6 ;  /* 0x0006880601007387 */ /* 0x000fe80000100a00 */
        /* <DEDUP_REMOVED lines=16> */
[----:B0-----:R-:W2:Y:S01]  /*8cb10*/  LDL.LU R8, [R1+0x17d0] ;  /* 0x0017d00001087983 */ /* 0x001ea20000300800 */
[----:B------:R-:W-:-:S02]  /*8cb20*/  IADD3 R18, P6, R18, UR11, RZ ;  /* 0x0000000b12127c10 */ /* 0x000fc4000ffde0ff */
[----:B------:R-:W-:-:S03]  /*8cb30*/  IADD3.X R19, R19, UR8, RZ, P0, !PT ;  /* 0x0000000813137c10 */ /* 0x000fc600087fe4ff */
[----:B------:R-:W-:Y:S04]  /*8cb40*/  STL [R1+0x17b4], R18 ;  /* 0x0017b41201007387 */ /* 0x000fe80000100800 */
[----:B--2---:R0:W-:Y:S04]  /*8cb50*/  STL [R1+0x3100], R8 ;  /* 0x0031000801007387 */ /* 0x0041e80000100800 */
[----:B------:R-:W-:Y:S04]  /*8cb60*/  STL [R1+0x17e0], R19 ;  /* 0x0017e01301007387 */ /* 0x000fe80000100800 */
[----:B0-----:R-:W2:Y:S01]  /*8cb70*/  LDL.LU R8, [R1+0x17a4] ;  /* 0x0017a40001087983 */ /* 0x001ea20000300800 */
[----:B------:R-:W-:-:S05]  /*8cb80*/  IADD3 R0, P0, R0, UR11, RZ ;  /* 0x0000000b00007c10 */ /* 0x000fca000ff1e0ff */
[----:B------:R-:W-:Y:S04]  /*8cb90*/  STL [R1+0x17ac], R0 ;  /* 0x0017ac0001007387 */ /* 0x000fe80000100800 */
[----:B--2---:R0:W-:Y:S04]  /*8cba0*/  STL [R1+0x3104], R8 ;  /* 0x0031040801007387 */ /* 0x0041e80000100800 */
[----:B0-----:R-:W2:Y:S04]  /*8cbb0*/  LDL.LU R8, [R1+0x17d8] ;  /* 0x0017d80001087983 */ /* 0x001ea80000300800 */
[----:B------:R-:W3:Y:S04]  /*8cbc0*/  LDL.LU R12, [R1+0x179c] ;  /* 0x00179c00010c7983 */ /* 0x000ee80000300800 */
[----:B------:R-:W4:Y:S04]  /*8cbd0*/  LDL.LU R13, [R1+0x17c8] ;  /* 0x0017c800010d7983 */ /* 0x000f280000300800 */
[----:B------:R-:W5:Y:S04]  /*8cbe0*/  LDL.LU R14, [R1+0x1794] ;  /* 0x00179400010e7983 */ /* 0x000f680000300800 */
        /* <DEDUP_REMOVED lines=25> */
[----:B--2---:R-:W-:-:S05]  /*8cd80*/  IADD3.X R8, R8, UR8, RZ, P1, !PT ;  /* 0x0000000808087c10 */ /* 0x004fca0008ffe4ff */
[----:B------:R0:W-:Y:S04]  /*8cd90*/  STL [R1+0x17d8], R8 ;  /* 0x0017d80801007387 */ /* 0x0001e80000100800 */
[----:B0-----:R-:W2:Y:S02]  /*8cda0*/  LDL.LU R8, [R1+0x3104] ;  /* 0x0031040001087983 */ /* 0x001ea40000300800 */
[----:B--2---:R-:W-:-:S05]  /*8cdb0*/  IADD3 R8, P1, R8, UR11, RZ ;  /* 0x0000000b08087c10 */ /* 0x004fca000ff3e0ff */
[----:B------:R0:W-:Y:S04]  /*8cdc0*/  STL [R1+0x17a4], R8 ;  /* 0x0017a40801007387 */ /* 0x0001e80000100800 */
[----:B0-----:R-:W2:Y:S01]  /*8cdd0*/  LDL.LU R8, [R1+0x3100] ;  /* 0x0031000001087983 */ /* 0x001ea20000300800 */
[----:B----4-:R-:W-:Y:S02]  /*8cde0*/  IADD3.X R13, R13, UR8, RZ, P3, !PT ;  /* 0x000000080d0d7c10 */ /* 0x010fe40009ffe4ff */
[----:B-----5:R-:W-:Y:S02]  /*8cdf0*/  IADD3 R14, P3, R14, UR11, RZ ;  /* 0x0000000b0e0e7c10 */ /* 0x020fe4000ff7e0ff */
[----:B---3--:R-:W-:Y:S02]  /*8ce00*/  IADD3.X R15, R15, UR8, RZ, P5, !PT ;  /* 0x000000080f0f7c10 */ /* 0x008fe4000affe4ff */
[----:B------:R-:W-:-:S02]  /*8ce10*/  IADD3 R2, P5, R2, UR11, RZ ;  /* 0x0000000b02027c10 */ /* 0x000fc4000ffbe0ff */
[----:B------:R-:W-:Y:S02]  /*8ce20*/  IADD3.X R3, R3, UR8, RZ, P4, !PT ;  /* 0x0000000803037c10 */ /* 0x000fe4000a7fe4ff */
[----:B------:R-:W-:Y:S02]  /*8ce30*/  IADD3 R4, P4, R4, UR11, RZ ;  /* 0x0000000b04047c10 */ /* 0x000fe4000ff9e0ff */
[----:B------:R-:W-:Y:S02]  /*8ce40*/  IADD3.X R5, R5, UR8, RZ, P6, !PT ;  /* 0x0000000805057c10 */ /* 0x000fe4000b7fe4ff */
[----:B------:R-:W-:Y:S02]  /*8ce50*/  IADD3 R6, P6, R6, UR11, RZ ;  /* 0x0000000b06067c10 */ /* 0x000fe4000ffde0ff */
[----:B------:R-:W-:Y:S02]  /*8ce60*/  IADD3.X R7, R7, UR8, RZ, P0, !PT ;  /* 0x0000000807077c10 */ /* 0x000fe400087fe4ff */
        /* <DEDUP_REMOVED lines=13> */
[----:B--2---:R-:W-:Y:S02]  /*8cf40*/  IADD3.X R8, R8, UR8, RZ, P2, !PT ;  /* 0x0000000808087c10 */ /* 0x004fe400097fe4ff */
[----:B------:R-:W-:-:S03]  /*8cf50*/  IADD3 R12, P2, R12, UR11, RZ ;  /* 0x0000000b0c0c7c10 */ /* 0x000fc6000ff5e0ff */
        /* <DEDUP_REMOVED lines=10> */
[----:B------:R-:W-:-:S03]  /*8d000*/  IADD3.X R20, R20, UR8, RZ, P2, !PT ;  /* 0x0000000814147c10 */ /* 0x000fc600097fe4ff */
[----:B------:R-:W-:Y:S01]  /*8d010*/  STL [R1+0x17a8], R7 ;  /* 0x0017a80701007387 */ /* 0x000fe20000100800 */
[----:B------:R-:W-:-:S03]  /*8d020*/  IADD3 R21, P2, R21, UR11, RZ ;  /* 0x0000000b15157c10 */ /* 0x000fc6000ff5e0ff */
        /* <DEDUP_REMOVED lines=16> */
[----:B------:R-:W-:-:S02]  /*8d130*/  IADD3.X R18, R18, UR8, RZ, P1, !PT ;  /* 0x0000000812127c10 */ /* 0x000fc40008ffe4ff */
[----:B------:R-:W-:-:S03]  /*8d140*/  IADD3 R19, P1, R19, UR11, RZ ;  /* 0x0000000b13137c10 */ /* 0x000fc6000ff3e0ff */
[----:B------:R-:W-:Y:S04]  /*8d150*/  STL [R1+0x1768], R18 ;  /* 0x0017681201007387 */ /* 0x000fe80000100800 */
[----:B--2---:R0:W-:Y:S04]  /*8d160*/  STL [R1+0x30f8], R8 ;  /* 0x0030f80801007387 */ /* 0x0041e80000100800 */
[----:B------:R-:W-:Y:S04]  /*8d170*/  STL [R1+0x1734], R19 ;  /* 0x0017341301007387 */ /* 0x000fe80000100800 */
[----:B0-----:R-:W2:Y:S01]  /*8d180*/  LDL.LU R8, [R1+0x1758] ;  /* 0x0017580001087983 */ /* 0x001ea20000300800 */
[----:B------:R-:W-:-:S05]  /*8d190*/  IADD3.X R0, R0, UR8, RZ, P2, !PT ;  /* 0x0000000800007c10 */ /* 0x000fca00097fe4ff */
        /* <DEDUP_REMOVED lines=31> */
[----:B--2---:R-:W-:-:S05]  /*8d390*/  IADD3 R8, P2, R8, UR11, RZ ;  /* 0x0000000b08087c10 */ /* 0x004fca000ff5e0ff */
[----:B------:R0:W-:Y:S04]  /*8d3a0*/  STL [R1+0x172c], R8 ;  /* 0x00172c0801007387 */ /* 0x0001e80000100800 */
[----:B0-----:R-:W2:Y:S02]  /*8d3b0*/  LDL.LU R8, [R1+0x30fc] ;  /* 0x0030fc0001087983 */ /* 0x001ea40000300800 */
[----:B--2---:R-:W-:-:S05]  /*8d3c0*/  IADD3.X R8, R8, UR8, RZ, P3, !PT ;  /* 0x0000000808087c10 */ /* 0x004fca0009ffe4ff */
[----:B------:R0:W-:Y:S04]  /*8d3d0*/  STL [R1+0x1758], R8 ;  /* 0x0017580801007387 */ /* 0x0001e80000100800 */
[----:B0-----:R-:W2:Y:S01]  /*8d3e0*/  LDL.LU R8, [R1+0x30f8] ;  /* 0x0030f80001087983 */ /* 0x001ea20000300800 */
[----:B---3--:R-:W-:Y:S02]  /*8d3f0*/  IADD3.X R12, R12, UR8, RZ, P5, !PT ;  /* 0x000000080c0c7c10 */ /* 0x008fe4000affe4ff */
[----:B----4-:R-:W-:Y:S02]  /*8d400*/  IADD3 R13, P5, R13, UR11, RZ ;  /* 0x0000000b0d0d7c10 */ /* 0x010fe4000ffbe0ff */
[----:B-----5:R-:W-:Y:S02]  /*8d410*/  IADD3.X R14, R14, UR8, RZ, P4, !PT ;  /* 0x000000080e0e7c10 */ /* 0x020fe4000a7fe4ff */
        /* <DEDUP_REMOVED lines=20> */
[----:B--2---:R-:W-:-:S05]  /*8d560*/  IADD3 R8, P3, R8, UR11, RZ ;  /* 0x0000000b08087c10 */ /* 0x004fca000ff7e0ff */
        /* <DEDUP_REMOVED lines=1346> */
[----:B------:R-:W-:Y:S01]  /*92990*/  IADD3.X R21, R21, UR8, RZ, P5, !PT ;  /* 0x0000000815157c10 */ /* 0x000fe2000affe4ff */
[----:B------:R-:W-:Y:S01]  /*929a0*/  USHF.L.U32 UR10, UR60, 0x7, URZ ;  /* 0x000000073c0a7899 */ /* 0x000fe2000800063f */
        /* <DEDUP_REMOVED lines=78> */
[----:B--2---:R-:W-:-:S05]  /*92e90*/  IADD3.X R8, R8, UR8, RZ, P5, !PT ;  /* 0x0000000808087c10 */ /* 0x004fca000affe4ff */
[----:B------:R0:W-:Y:S04]  /*92ea0*/  STL [R1+0x280c], R8 ;  /* 0x00280c0801007387 */ /* 0x0001e80000100800 */
[----:B0-----:R-:W2:Y:S02]  /*92eb0*/  LDL.LU R8, [R1+0x3084] ;  /* 0x0030840001087983 */ /* 0x001ea40000300800 */
[----:B--2---:R-:W-:-:S05]  /*92ec0*/  IADD3 R8, P5, R8, UR10, RZ ;  /* 0x0000000a08087c10 */ /* 0x004fca000ffbe0ff */
[----:B------:R0:W-:Y:S04]  /*92ed0*/  STL [R1+0x271c], R8 ;  /* 0x00271c0801007387 */ /* 0x0001e80000100800 */
[----:B0-----:R-:W2:Y:S01]  /*92ee0*/  LDL.LU R8, [R1+0x3080] ;  /* 0x0030800001087983 */ /* 0x001ea20000300800 */
[----:B------:R-:W-:Y:S01]  /*92ef0*/  USHF.R.S32.HI UR12, URZ, 0x1f, UR10 ;  /* 0x0000001f3f0c7899 */ /* 0x000fe2000801140a */
[----:B---3--:R-:W-:Y:S02]  /*92f00*/  IADD3.X R12, R12, UR8, RZ, P6, !PT ;  /* 0x000000080c0c7c10 */ /* 0x008fe4000b7fe4ff */
[----:B----4-:R-:W-:-:S03]  /*92f10*/  IADD3 R13, P6, R13, UR10, RZ ;  /* 0x0000000a0d0d7c10 */ /* 0x010fc6000ffde0ff */
[----:B-----5:R-:W-:Y:S02]  /*92f20*/  IADD3.X R15, R15, UR12, RZ, P0, !PT ;  /* 0x0000000c0f0f7c10 */ /* 0x020fe400087fe4ff */
        /* <DEDUP_REMOVED lines=311> */
[----:B--2---:R-:W-:-:S04]  /*942a0*/  IADD3 R8, P1, R8, UR10, RZ ;  /* 0x0000000a08087c10 */ /* 0x004fc8000ff3e0ff */
[----:B------:R-:W-:Y:S01]  /*942b0*/  IADD3.X R2, R2, UR12, RZ, P1, !PT ;  /* 0x0000000c02027c10 */ /* 0x000fe20008ffe4ff */
[----:B------:R0:W-:Y:S04]  /*942c0*/  STL [R1+0x25e8], R8 ;  /* 0x0025e80801007387 */ /* 0x0001e80000100800 */
        /* <DEDUP_REMOVED lines=1062> */
[----:B------:R-:W-:-:S02]  /*98530*/  IADD3.X R16, R16, UR12, RZ, P0, !PT ;  /* 0x0000000c10107c10 */ /* 0x000fc400087fe4ff */
[----:B------:R-:W-:Y:S02]  /*98540*/  IADD3 R17, P0, R17, UR10, RZ ;  /* 0x0000000a11117c10 */ /* 0x000fe4000ff1e0ff */
[----:B------:R-:W-:Y:S02]  /*98550*/  IADD3 R19, P2, R19, UR10, RZ ;  /* 0x0000000a13137c10 */ /* 0x000fe4000ff5e0ff */
[----:B--2---:R-:W-:Y:S02]  /*98560*/  IADD3.X R8, R8, UR12, RZ, P1, !PT ;  /* 0x0000000c08087c10 */ /* 0x004fe40008ffe4ff */
        /* <DEDUP_REMOVED lines=31> */
[----:B0-----:R-:W2:Y:S04]  /*98760*/  LDL.LU R19, [R1+0x1fe0] ;  /* 0x001fe00001137983 */ /* 0x001ea80000300800 */
[----:B------:R-:W3:Y:S01]  /*98770*/  LDL.LU R8, [R1+0x2018] ;  /* 0x0020180001087983 */ /* 0x000ee20000300800 */
[----:B------:R-:W-:-:S03]  /*98780*/  IADD3.X R0, R0, UR12, RZ, P1, !PT ;  /* 0x0000000c00007c10 */ /* 0x000fc60008ffe4ff */
[----:B---3--:R0:W-:Y:S04]  /*98790*/  STL [R1+0x300c], R8 ;  /* 0x00300c0801007387 */ /* 0x0081e80000100800 */
[----:B------:R1:W-:Y:S04]  /*987a0*/  STL [R1+0x2034], R0 ;  /* 0x0020340001007387 */ /* 0x0003e80000100800 */
[----:B0-----:R-:W3:Y:S04]  /*987b0*/  LDL.LU R8, [R1+0x202c] ;  /* 0x00202c0001087983 */ /* 0x001ee80000300800 */
        /* <DEDUP_REMOVED lines=23> */
[----:B--2---:R-:W-:-:S03]  /*98930*/  IADD3 R19, P1, R19, UR10, RZ ;  /* 0x0000000a13137c10 */ /* 0x004fc6000ff3e0ff */
[----:B------:R-:W2:Y:S04]  /*98940*/  LDL.LU R16, [R1+0x1fb8] ;  /* 0x001fb80001107983 */ /* 0x000ea80000300800 */
[----:B------:R-:W2:Y:S04]  /*98950*/  LDL.LU R17, [R1+0x1fc4] ;  /* 0x001fc40001117983 */ /* 0x000ea80000300800 */
[----:B------:R-:W2:Y:S04]  /*98960*/  LDL.LU R18, [R1+0x1f70] ;  /* 0x001f700001127983 */ /* 0x000ea80000300800 */
[----:B-1----:R-:W2:Y:S04]  /*98970*/  LDL.LU R0, [R1+0x1fbc] ;  /* 0x001fbc0001007983 */ /* 0x002ea80000300800 */
[----:B------:R0:W-:Y:S04]  /*98980*/  STL [R1+0x1fe0], R19 ;  /* 0x001fe01301007387 */ /* 0x0001e80000100800 */
[----:B0-----:R-:W2:Y:S01]  /*98990*/  LDL.LU R19, [R1+0x1fa8] ;  /* 0x001fa80001137983 */ /* 0x001ea20000300800 */
[----:B---3--:R-:W-:-:S05]  /*989a0*/  IADD3.X R8, R8, UR12, RZ, P3, !PT ;  /* 0x0000000c08087c10 */ /* 0x008fca0009ffe4ff */
[----:B------:R0:W-:Y:S04]  /*989b0*/  STL [R1+0x202c], R8 ;  /* 0x00202c0801007387 */ /* 0x0001e80000100800 */
[----:B0-----:R-:W3:Y:S01]  /*989c0*/  LDL.LU R8, [R1+0x300c] ;  /* 0x00300c0001087983 */ /* 0x001ee20000300800 */
[----:B----4-:R-:W-:Y:S02]  /*989d0*/  IADD3.X R12, R12, UR12, RZ, P2, !PT ;  /* 0x0000000c0c0c7c10 */ /* 0x010fe400097fe4ff */
[----:B-----5:R-:W-:Y:S02]  /*989e0*/  IADD3 R13, P2, R13, UR10, RZ ;  /* 0x0000000a0d0d7c10 */ /* 0x020fe4000ff5e0ff */
        /* <DEDUP_REMOVED lines=19> */
[----:B--2---:R-:W-:-:S02]  /*98b20*/  IADD3 R16, P2, R16, UR10, RZ ;  /* 0x0000000a10107c10 */ /* 0x004fc4000ff5e0ff */
[----:B------:R-:W-:Y:S02]  /*98b30*/  IADD3.X R17, R17, UR12, RZ, P1, !PT ;  /* 0x0000000c11117c10 */ /* 0x000fe40008ffe4ff */
[----:B------:R-:W-:Y:S02]  /*98b40*/  IADD3 R18, P1, R18, UR10, RZ ;  /* 0x0000000a12127c10 */ /* 0x000fe4000ff3e0ff */
[----:B---3--:R-:W-:-:S04]  /*98b50*/  IADD3 R8, P3, R8, UR10, RZ ;  /* 0x0000000a08087c10 */ /* 0x008fc8000ff7e0ff */
[----:B------:R-:W-:Y:S01]  /*98b60*/  IADD3.X R2, R2, UR12, RZ, P3, !PT ;  /* 0x0000000c02027c10 */ /* 0x000fe20009ffe4ff */
[----:B------:R-:W-:Y:S04]  /*98b70*/  STL [R1+0x2018], R8 ;  /* 0x0020180801007387 */ /* 0x000fe80000100800 */
        /* <DEDUP_REMOVED lines=22> */
[----:B------:R-:W-:Y:S04]  /*98ce0*/  STL [R1+0x1fd4], R27 ;  /* 0x001fd41b01007387 */ /* 0x000fe80000100800 */
[----:B------:R-:W-:Y:S04]  /*98cf0*/  STL [R1+0x1f80], R28 ;  /* 0x001f801c01007387 */ /* 0x000fe80000100800 */
[----:B------:R-:W-:Y:S04]  /*98d00*/  STL [R1+0x1fcc], R29 ;  /* 0x001fcc1d01007387 */ /* 0x000fe80000100800 */
[----:B------:R-:W-:Y:S04]  /*98d10*/  STL [R1+0x1fb8], R16 ;  /* 0x001fb81001007387 */ /* 0x000fe80000100800 */
[----:B------:R0:W-:Y:S04]  /*98d20*/  STL [R1+0x1fbc], R0 ;  /* 0x001fbc0001007387 */ /* 0x0001e80000100800 */
[----:B------:R-:W-:Y:S04]  /*98d30*/  STL [R1+0x1fc4], R17 ;  /* 0x001fc41101007387 */ /* 0x000fe80000100800 */
[----:B0-----:R-:W2:Y:S04]  /*98d40*/  LDL.LU R0, [R1+0x1fb4] ;  /* 0x001fb40001007983 */ /* 0x001ea80000300800 */
[----:B------:R-:W-:Y:S04]  /*98d50*/  STL [R1+0x1f70], R18 ;  /* 0x001f701201007387 */ /* 0x000fe80000100800 */
[----:B------:R-:W3:Y:S01]  /*98d60*/  LDL.LU R8, [R1+0x1fac] ;  /* 0x001fac0001087983 */ /* 0x000ee20000300800 */
[----:B------:R-:W-:-:S03]  /*98d70*/  IADD3 R19, P3, R19, UR10, RZ ;  /* 0x0000000a13137c10 */ /* 0x000fc6000ff7e0ff */
[----:B---3--:R0:W-:Y:S04]  /*98d80*/  STL [R1+0x3008], R8 ;  /* 0x0030080801007387 */ /* 0x0081e80000100800 */
[----:B0-----:R-:W3:Y:S04]  /*98d90*/  LDL.LU R8, [R1+0x1f60] ;  /* 0x001f600001087983 */ /* 0x001ee80000300800 */
[----:B------:R0:W-:Y:S04]  /*98da0*/  STL [R1+0x1fa8], R19 ;  /* 0x001fa81301007387 */ /* 0x0001e80000100800 */
        /* <DEDUP_REMOVED lines=23> */
[----:B--2---:R-:W-:-:S03]  /*98f20*/  IADD3.X R0, R0, UR12, RZ, P2, !PT ;  /* 0x0000000c00007c10 */ /* 0x004fc600097fe4ff */
[----:B------:R-:W2:Y:S04]  /*98f30*/  LDL.LU R16, [R1+0x1f4c] ;  /* 0x001f4c0001107983 */ /* 0x000ea80000300800 */
[----:B------:R-:W2:Y:S04]  /*98f40*/  LDL.LU R17, [R1+0x1f38] ;  /* 0x001f380001117983 */ /* 0x000ea80000300800 */
[----:B0-----:R-:W2:Y:S04]  /*98f50*/  LDL.LU R19, [R1+0x1f44] ;  /* 0x001f440001137983 */ /* 0x001ea80000300800 */
[----:B------:R-:W2:Y:S04]  /*98f60*/  LDL.LU R18, [R1+0x1ef0] ;  /* 0x001ef00001127983 */ /* 0x000ea80000300800 */
[----:B------:R0:W-:Y:S04]  /*98f70*/  STL [R1+0x1fb4], R0 ;  /* 0x001fb40001007387 */ /* 0x0001e80000100800 */
[----:B0-----:R-:W2:Y:S01]  /*98f80*/  LDL.LU R0, [R1+0x1f3c] ;  /* 0x001f3c0001007983 */ /* 0x001ea20000300800 */
[----:B---3--:R-:W-:-:S05]  /*98f90*/  IADD3 R8, P2, R8, UR10, RZ ;  /* 0x0000000a08087c10 */ /* 0x008fca000ff5e0ff */
[----:B------:R0:W-:Y:S04]  /*98fa0*/  STL [R1+0x1f60], R8 ;  /* 0x001f600801007387 */ /* 0x0001e80000100800 */
[----:B0-----:R-:W3:Y:S01]  /*98fb0*/  LDL.LU R8, [R1+0x3008] ;  /* 0x0030080001087983 */ /* 0x001ee20000300800 */
[----:B-----5:R-:W-:Y:S02]  /*98fc0*/  IADD3.X R13, R13, UR12, RZ, P3, !PT ;  /* 0x0000000c0d0d7c10 */ /* 0x020fe40009ffe4ff */
[----:B----4-:R-:W-:Y:S02]  /*98fd0*/  IADD3 R14, P3, R14, UR10, RZ ;  /* 0x0000000a0e0e7c10 */ /* 0x010fe4000ff7e0ff */
        /* <DEDUP_REMOVED lines=18> */
[----:B--2---:R-:W-:Y:S02]  /*99100*/  IADD3.X R16, R16, UR12, RZ, P3, !PT ;  /* 0x0000000c10107c10 */ /* 0x004fe40009ffe4ff */
[----:B------:R-:W-:-:S02]  /*99110*/  IADD3.X R19, R19, UR12, RZ, P2, !PT ;  /* 0x0000000c13137c10 */ /* 0x000fc400097fe4ff */
[----:B------:R-:W-:Y:S02]  /*99120*/  IADD3 R17, P3, R17, UR10, RZ ;  /* 0x0000000a11117c10 */ /* 0x000fe4000ff7e0ff */
[----:B---3--:R-:W-:Y:S02]  /*99130*/  IADD3.X R8, R8, UR12, RZ, P5, !PT ;  /* 0x0000000c08087c10 */ /* 0x008fe4000affe4ff */
[----:B------:R-:W-:-:S03]  /*99140*/  IADD3 R12, P5, R12, UR10, RZ ;  /* 0x0000000a0c0c7c10 */ /* 0x000fc6000ffbe0ff */
        /* <DEDUP_REMOVED lines=31> */
[----:B------:R-:W-:-:S02]  /*99340*/  IADD3 R18, P2, R18, UR10, RZ ;  /* 0x0000000a12127c10 */ /* 0x000fc4000ff5e0ff */
[----:B------:R-:W-:Y:S01]  /*99350*/  IADD3.X R0, R0, UR12, RZ, P5, !PT ;  /* 0x0000000c00007c10 */ /* 0x000fe2000affe4ff */
[----:B---3--:R0:W-:Y:S04]  /*99360*/  STL [R1+0x3004], R8 ;  /* 0x0030040801007387 */ /* 0x0081e80000100800 */
[----:B------:R-:W-:Y:S04]  /*99370*/  STL [R1+0x1ef0], R18 ;  /* 0x001ef01201007387 */ /* 0x000fe80000100800 */
[----:B0-----:R-:W3:Y:S04]  /*99380*/  LDL.LU R8, [R1+0x1f34] ;  /* 0x001f340001087983 */ /* 0x001ee80000300800 */
[----:B------:R0:W-:Y:S04]  /*99390*/  STL [R1+0x1f3c], R0 ;  /* 0x001f3c0001007387 */ /* 0x0001e80000100800 */
        /* <DEDUP_REMOVED lines=25> */
[----:B0-----:R-:W2:Y:S04]  /*99530*/  LDL.LU R0, [R1+0x1ecc] ;  /* 0x001ecc0001007983 */ /* 0x001ea80000300800 */
[----:B------:R-:W2:Y:S04]  /*99540*/  LDL.LU R17, [R1+0x1eb8] ;  /* 0x001eb80001117983 */ /* 0x000ea80000300800 */
[----:B------:R-:W2:Y:S04]  /*99550*/  LDL.LU R18, [R1+0x1ec4] ;  /* 0x001ec40001127983 */ /* 0x000ea80000300800 */
        /* <DEDUP_REMOVED lines=28> */
[----:B---3--:R-:W-:-:S05]  /*99720*/  IADD3 R8, P3, R8, UR10, RZ ;  /* 0x0000000a08087c10 */ /* 0x008fca000ff7e0ff */
        /* <DEDUP_REMOVED lines=31> */
[----:B------:R-:W-:-:S03]  /*99920*/  IADD3.X R18, R18, UR12, RZ, P3, !PT ;  /* 0x0000000c12127c10 */ /* 0x000fc60009ffe4ff */
[----:B------:R-:W-:Y:S01]  /*99930*/  STL [R1+0x1eb8], R17 ;  /* 0x001eb81101007387 */ /* 0x000fe20000100800 */
[----:B------:R-:W-:-:S03]  /*99940*/  IADD3 R19, P3, R19, UR10, RZ ;  /* 0x0000000a13137c10 */ /* 0x000fc6000ff7e0ff */
[----:B---3--:R0:W-:Y:S04]  /*99950*/  STL [R1+0x3000], R8 ;  /* 0x0030000801007387 */ /* 0x0081e80000100800 */
[----:B------:R-:W-:Y:S04]  /*99960*/  STL [R1+0x1ec4], R18 ;  /* 0x001ec41201007387 */ /* 0x000fe80000100800 */
        /* <DEDUP_REMOVED lines=26> */
[----:B0-----:R-:W2:Y:S04]  /*99b10*/  LDL.LU R19, [R1+0x1e54] ;  /* 0x001e540001137983 */ /* 0x001ea80000300800 */
[----:B------:R-:W2:Y:S04]  /*99b20*/  LDL.LU R16, [R1+0x1e00] ;  /* 0x001e000001107983 */ /* 0x000ea80000300800 */
[----:B------:R-:W2:Y:S04]  /*99b30*/  LDL.LU R17, [R1+0x1e4c] ;  /* 0x001e4c0001117983 */ /* 0x000ea80000300800 */
        /* <DEDUP_REMOVED lines=27> */
[----:B------:R-:W-:-:S02]  /*99cf0*/  IADD3 R16, P3, R16, UR10, RZ ;  /* 0x0000000a10107c10 */ /* 0x000fc4000ff7e0ff */
[----:B---3--:R-:W-:Y:S02]  /*99d00*/  IADD3.X R8, R8, UR12, RZ, P5, !PT ;  /* 0x0000000c08087c10 */ /* 0x008fe4000affe4ff */
        /* <DEDUP_REMOVED lines=25> */
[----:B------:R0:W-:Y:S04]  /*99ea0*/  STL [R1+0x1e54], R19 ;  /* 0x001e541301007387 */ /* 0x0001e80000100800 */
[----:B------:R-:W-:Y:S04]  /*99eb0*/  STL [R1+0x1e5c], R28 ;  /* 0x001e5c1c01007387 */ /* 0x000fe80000100800 */
[----:B0-----:R-:W2:Y:S04]  /*99ec0*/  LDL.LU R19, [R1+0x1df0] ;  /* 0x001df00001137983 */ /* 0x001ea80000300800 */
[----:B------:R-:W-:Y:S04]  /*99ed0*/  STL [R1+0x1e48], R29 ;  /* 0x001e481d01007387 */ /* 0x000fe80000100800 */
[----:B------:R-:W-:Y:S04]  /*99ee0*/  STL [R1+0x1e00], R16 ;  /* 0x001e001001007387 */ /* 0x000fe80000100800 */
[----:B------:R-:W3:Y:S01]  /*99ef0*/  LDL.LU R8, [R1+0x1e28] ;  /* 0x001e280001087983 */ /* 0x000ee20000300800 */
[----:B------:R-:W-:-:S02]  /*99f00*/  IADD3.X R17, R17, UR12, RZ, P4, !PT ;  /* 0x0000000c11117c10 */ /* 0x000fc4000a7fe4ff */
[----:B------:R-:W-:-:S03]  /*99f10*/  IADD3 R18, P4, R18, UR10, RZ ;  /* 0x0000000a12127c10 */ /* 0x000fc6000ff9e0ff */
[----:B------:R-:W-:Y:S01]  /*99f20*/  STL [R1+0x1e4c], R17 ;  /* 0x001e4c1101007387 */ /* 0x000fe20000100800 */
[----:B------:R-:W-:-:S03]  /*99f30*/  IADD3.X R0, R0, UR12, RZ, P5, !PT ;  /* 0x0000000c00007c10 */ /* 0x000fc6000affe4ff */
        /* <DEDUP_REMOVED lines=27> */
[----:B0-----:R-:W2:Y:S04]  /*9a0f0*/  LDL.LU R0, [R1+0x1ddc] ;  /* 0x001ddc0001007983 */ /* 0x001ea80000300800 */
[----:B------:R-:W2:Y:S04]  /*9a100*/  LDL.LU R29, [R1+0x1dc8] ;  /* 0x001dc800011d7983 */ /* 0x000ea80000300800 */
[----:B------:R-:W2:Y:S04]  /*9a110*/  LDL.LU R16, [R1+0x1dd4] ;  /* 0x001dd40001107983 */ /* 0x000ea80000300800 */
[----:B------:R-:W2:Y:S04]  /*9a120*/  LDL.LU R17, [R1+0x1d80] ;  /* 0x001d800001117983 */ /* 0x000ea80000300800 */
[----:B------:R0:W-:Y:S04]  /*9a130*/  STL [R1+0x1df0], R19 ;  /* 0x001df01301007387 */ /* 0x0001e80000100800 */
[----:B------:R-:W2:Y:S04]  /*9a140*/  LDL.LU R18, [R1+0x1dcc] ;  /* 0x001dcc0001127983 */ /* 0x000ea80000300800 */
        /* <DEDUP_REMOVED lines=23> */
[----:B------:R-:W-:Y:S02]  /*9a2c0*/  IADD3.X R27, R27, UR12, RZ, P3, !PT ;  /* 0x0000000c1b1b7c10 */ /* 0x000fe40009ffe4ff */
[----:B------:R-:W-:Y:S02]  /*9a2d0*/  IADD3 R28, P3, R28, UR10, RZ ;  /* 0x0000000a1c1c7c10 */ /* 0x000fe4000ff7e0ff */
[----:B------:R-:W-:-:S02]  /*9a2e0*/  IADD3 R29, P4, R29, UR10, RZ ;  /* 0x0000000a1d1d7c10 */ /* 0x000fc4000ff9e0ff */
[----:B------:R-:W-:Y:S02]  /*9a2f0*/  IADD3.X R16, R16, UR12, RZ, P5, !PT ;  /* 0x0000000c10107c10 */ /* 0x000fe4000affe4ff */
        /* <DEDUP_REMOVED lines=28> */
[----:B------:R-:W-:Y:S04]  /*9a4c0*/  STL [R1+0x1dc8], R29 ;  /* 0x001dc81d01007387 */ /* 0x000fe80000100800 */
        /* <DEDUP_REMOVED lines=37> */
[----:B------:R-:W2:Y:S04]  /*9a720*/  LDL.LU R17, [R1+0x1d54] ;  /* 0x001d540001117983 */ /* 0x000ea80000300800 */
[----:B------:R-:W2:Y:S04]  /*9a730*/  LDL.LU R18, [R1+0x1d00] ;  /* 0x001d000001127983 */ /* 0x000ea80000300800 */
        /* <DEDUP_REMOVED lines=21> */
[----:B--2---:R-:W-:Y:S02]  /*9a890*/  IADD3.X R19, R19, UR12, RZ, P5, !PT ;  /* 0x0000000c13137c10 */ /* 0x004fe4000affe4ff */
[----:B------:R-:W-:Y:S02]  /*9a8a0*/  IADD3 R27, P4, R27, UR10, RZ ;  /* 0x0000000a1b1b7c10 */ /* 0x000fe4000ff9e0ff */
[----:B------:R-:W-:Y:S02]  /*9a8b0*/  IADD3 R28, P5, R28, UR10, RZ ;  /* 0x0000000a1c1c7c10 */ /* 0x000fe4000ffbe0ff */
[----:B------:R-:W-:Y:S02]  /*9a8c0*/  IADD3.X R29, R29, UR12, RZ, P6, !PT ;  /* 0x0000000c1d1d7c10 */ /* 0x000fe4000b7fe4ff */
[----:B------:R-:W-:-:S02]  /*9a8d0*/  IADD3 R16, P6, R16, UR10, RZ ;  /* 0x0000000a10107c10 */ /* 0x000fc4000ffde0ff */
        /* <DEDUP_REMOVED lines=67> */
[----:B------:R-:W2:Y:S04]  /*9ad10*/  LDL.LU R17, [R1+0x1cc8] ;  /* 0x001cc80001117983 */ /* 0x000ea80000300800 */
        /* <DEDUP_REMOVED lines=27> */
[----:B------:R-:W-:Y:S02]  /*9aed0*/  IADD3.X R16, R16, UR12, RZ, P0, !PT ;  /* 0x0000000c10107c10 */ /* 0x000fe400087fe4ff */
        /* <DEDUP_REMOVED lines=20> */
[----:B------:R-:W-:Y:S01]  /*9b020*/  STL [R1+0x1ce8], R24 ;  /* 0x001ce81801007387 */ /* 0x000fe20000100800 */
[----:B------:R-:W-:-:S03]  /*9b030*/  IADD3 R27, P6, R27, UR10, RZ ;  /* 0x0000000a1b1b7c10 */ /* 0x000fc6000ffde0ff */
[----:B------:R0:W-:Y:S04]  /*9b040*/  STL [R1+0x1cec], R0 ;  /* 0x001cec0001007387 */ /* 0x0001e80000100800 */
[----:B------:R-:W-:Y:S04]  /*9b050*/  STL [R1+0x1cf4], R25 ;  /* 0x001cf41901007387 */ /* 0x000fe80000100800 */
[----:B0-----:R-:W2:Y:S04]  /*9b060*/  LDL.LU R0, [R1+0x1ccc] ;  /* 0x001ccc0001007983 */ /* 0x001ea80000300800 */
[----:B------:R-:W-:Y:S04]  /*9b070*/  STL [R1+0x1ca0], R26 ;  /* 0x001ca01a01007387 */ /* 0x000fe80000100800 */
[----:B------:R-:W-:Y:S04]  /*9b080*/  STL [R1+0x1cd8], R27 ;  /* 0x001cd81b01007387 */ /* 0x000fe80000100800 */
        /* <DEDUP_REMOVED lines=87> */
[----:B------:R0:W-:Y:S01]  /*9b600*/  STL [R1+0x1c74], R19 ;  /* 0x001c741301007387 */ /* 0x0001e20000100800 */
[----:B------:R-:W-:-:S03]  /*9b610*/  IADD3.X R27, R27, UR12, RZ, P0, !PT ;  /* 0x0000000c1b1b7c10 */ /* 0x000fc600087fe4ff */
[----:B------:R-:W-:Y:S01]  /*9b620*/  STL [R1+0x1c7c], R24 ;  /* 0x001c7c1801007387 */ /* 0x000fe20000100800 */
[----:B------:R-:W-:-:S03]  /*9b630*/  IADD3 R28, P0, R28, UR10, RZ ;  /* 0x0000000a1c1c7c10 */ /* 0x000fc6000ff1e0ff */
[----:B0-----:R-:W2:Y:S04]  /*9b640*/  LDL.LU R19, [R1+0x1c00] ;  /* 0x001c000001137983 */ /* 0x001ea80000300800 */
[----:B------:R-:W-:Y:S04]  /*9b650*/  STL [R1+0x1c68], R25 ;  /* 0x001c681901007387 */ /* 0x000fe80000100800 */
[----:B------:R-:W-:Y:S04]  /*9b660*/  STL [R1+0x1c20], R26 ;  /* 0x001c201a01007387 */ /* 0x000fe80000100800 */
        /* <DEDUP_REMOVED lines=63> */
[----:B------:R-:W-:Y:S02]  /*9ba60*/  IADD3 R25, P0, R25, UR10, RZ ;  /* 0x0000000a19197c10 */ /* 0x000fe4000ff1e0ff */
[----:B------:R-:W-:Y:S02]  /*9ba70*/  IADD3.X R26, R26, UR12, RZ, P6, !PT ;  /* 0x0000000c1a1a7c10 */ /* 0x000fe4000b7fe4ff */
[----:B------:R-:W-:Y:S02]  /*9ba80*/  IADD3 R27, P6, R27, UR10, RZ ;  /* 0x0000000a1b1b7c10 */ /* 0x000fe4000ffde0ff */
[----:B------:R-:W-:Y:S02]  /*9ba90*/  IADD3.X R28, R28, UR12, RZ, P1, !PT ;  /* 0x0000000c1c1c7c10 */ /* 0x000fe40008ffe4ff */
        /* <DEDUP_REMOVED lines=81> */
[----:B------:R-:W-:Y:S02]  /*9bfb0*/  IADD3.X R7, R7, UR12, RZ, P5, !PT ;  /* 0x0000000c07077c10 */ /* 0x000fe4000affe4ff */
[----:B------:R-:W-:Y:S02]  /*9bfc0*/  IADD3 R9, P5, R9, UR10, RZ ;  /* 0x0000000a09097c10 */ /* 0x000fe4000ffbe0ff */
[----:B------:R-:W-:-:S02]  /*9bfd0*/  IADD3 R11, P6, R11, UR10, RZ ;  /* 0x0000000a0b0b7c10 */ /* 0x000fc4000ffde0ff */
[----:B------:R-:W-:Y:S02]  /*9bfe0*/  IADD3.X R20, R20, UR12, RZ, P4, !PT ;  /* 0x0000000c14147c10 */ /* 0x000fe4000a7fe4ff */
[----:B------:R-:W-:Y:S02]  /*9bff0*/  IADD3 R21, P4, R21, UR10, RZ ;  /* 0x0000000a15157c10 */ /* 0x000fe4000ff9e0ff */
[----:B------:R-:W-:Y:S02]  /*9c000*/  IADD3.X R22, R22, UR12, RZ, P0, !PT ;  /* 0x0000000c16167c10 */ /* 0x000fe400087fe4ff */
[----:B--2---:R-:W-:Y:S02]  /*9c010*/  IADD3.X R19, R19, UR12, RZ, P6, !PT ;  /* 0x0000000c13137c10 */ /* 0x004fe4000b7fe4ff */
[----:B------:R-:W-:Y:S02]  /*9c020*/  IADD3 R23, P0, R23, UR10, RZ ;  /* 0x0000000a17177c10 */ /* 0x000fe4000ff1e0ff */
[----:B------:R-:W-:-:S02]  /*9c030*/  IADD3 R24, P6, R24, UR10, RZ ;  /* 0x0000000a18187c10 */ /* 0x000fc4000ffde0ff */
[----:B------:R-:W-:Y:S02]  /*9c040*/  IADD3.X R25, R25, UR12, RZ, P1, !PT ;  /* 0x0000000c19197c10 */ /* 0x000fe40008ffe4ff */
[----:B------:R-:W-:Y:S02]  /*9c050*/  IADD3 R26, P1, R26, UR10, RZ ;  /* 0x0000000a1a1a7c10 */ /* 0x000fe4000ff3e0ff */
[----:B------:R-:W-:Y:S02]  /*9c060*/  IADD3.X R27, R27, UR12, RZ, P0, !PT ;  /* 0x0000000c1b1b7c10 */ /* 0x000fe400087fe4ff */
        /* <DEDUP_REMOVED lines=116> */
[----:B------:R-:W-:Y:S01]  /*9c7b0*/  STL [R1+0x1b14], R21 ;  /* 0x001b141501007387 */ /* 0x000fe20000100800 */
[----:B------:R-:W-:-:S02]  /*9c7c0*/  IADD3.X R26, R26, UR12, RZ, P2, !PT ;  /* 0x0000000c1a1a7c10 */ /* 0x000fc400097fe4ff */
[----:B------:R-:W-:Y:S01]  /*9c7d0*/  IADD3 R27, P2, R27, UR10, RZ ;  /* 0x0000000a1b1b7c10 */ /* 0x000fe2000ff5e0ff */
        /* <DEDUP_REMOVED lines=158> */
[----:B------:R-:W-:Y:S02]  /*9d1c0*/  IADD3.X R11, R11, UR12, RZ, P0, !PT ;  /* 0x0000000c0b0b7c10 */ /* 0x000fe400087fe4ff */
[----:B------:R-:W-:Y:S02]  /*9d1d0*/  IADD3 R20, P0, R20, UR10, RZ ;  /* 0x0000000a14147c10 */ /* 0x000fe4000ff1e0ff */
        /* <DEDUP_REMOVED lines=281> */
[----:B--2---:R-:W-:-:S02]  /*9e370*/  IADD3.X R19, R19, UR12, RZ, P2, !PT ;  /* 0x0000000c13137c10 */ /* 0x004fc400097fe4ff */
        /* <DEDUP_REMOVED lines=144> */
[----:B------:R1:W-:Y:S04]  /*9ec80*/  STL [R1+0x1850], R18 ;  /* 0x0018501201007387 */ /* 0x0003e80000100800 */
        /* <DEDUP_REMOVED lines=29> */
[----:B-1----:R-:W2:Y:S04]  /*9ee60*/  LDL.LU R18, [R1+0x27d0] ;  /* 0x0027d00001127983 */ /* 0x002ea80000300800 */
[----:B0-----:R-:W2:Y:S04]  /*9ee70*/  LDL.LU R19, [R1+0x27dc] ;  /* 0x0027dc0001137983 */ /* 0x001ea80000300800 */
[----:B------:R-:W2:Y:S01]  /*9ee80*/  LDL.LU R0, [R1+0x1820] ;  /* 0x0018200001007983 */ /* 0x000ea20000300800 */
        /* <DEDUP_REMOVED lines=9> */
[----:B--2---:R-:W-:Y:S02]  /*9ef20*/  IADD3.X R9, R9, UR12, RZ, P4, !PT ;  /* 0x0000000c09097c10 */ /* 0x004fe4000a7fe4ff */
[----:B------:R-:W-:Y:S02]  /*9ef30*/  IADD3.X R7, R7, UR12, RZ, P3, !PT ;  /* 0x0000000c07077c10 */ /* 0x000fe40009ffe4ff */
[----:B------:R-:W-:Y:S02]  /*9ef40*/  IADD3 R10, P4, R10, UR10, RZ ;  /* 0x0000000a0a0a7c10 */ /* 0x000fe4000ff9e0ff */
[----:B------:R-:W-:-:S02]  /*9ef50*/  IADD3.X R11, R11, UR12, RZ, P6, !PT ;  /* 0x0000000c0b0b7c10 */ /* 0x000fc4000b7fe4ff */
[----:B------:R-:W-:Y:S02]  /*9ef60*/  IADD3 R20, P6, R20, UR10, RZ ;  /* 0x0000000a14147c10 */ /* 0x000fe4000ffde0ff */
[----:B------:R-:W-:Y:S02]  /*9ef70*/  IADD3.X R21, R21, UR12, RZ, P0, !PT ;  /* 0x0000000c15157c10 */ /* 0x000fe400087fe4ff */
[----:B------:R-:W-:Y:S02]  /*9ef80*/  IADD3 R22, P0, R22, UR10, RZ ;  /* 0x0000000a16167c10 */ /* 0x000fe4000ff1e0ff */
[----:B------:R-:W-:Y:S02]  /*9ef90*/  IADD3.X R23, R23, UR12, RZ, P1, !PT ;  /* 0x0000000c17177c10 */ /* 0x000fe40008ffe4ff */
[----:B---3--:R-:W-:-:S05]  /*9efa0*/  IADD3.X R8, R8, UR12, RZ, P2, !PT ;  /* 0x0000000c08087c10 */ /* 0x008fca00097fe4ff */
[----:B------:R0:W-:Y:S04]  /*9efb0*/  STL [R1+0x184c], R8 ;  /* 0x00184c0801007387 */ /* 0x0001e80000100800 */
[----:B0-----:R-:W2:Y:S01]  /*9efc0*/  LDL.LU R8, [R1+0x2fc4] ;  /* 0x002fc40001087983 */ /* 0x001ea20000300800 */
[----:B------:R-:W-:-:S04]  /*9efd0*/  IADD3 R12, P2, R12, UR10, RZ ;  /* 0x0000000a0c0c7c10 */ /* 0x000fc8000ff5e0ff */
[----:B------:R-:W-:Y:S01]  /*9efe0*/  IADD3.X R3, R3, UR12, RZ, P2, !PT ;  /* 0x0000000c03037c10 */ /* 0x000fe200097fe4ff */
[----:B------:R0:W-:Y:S04]  /*9eff0*/  STL [R1+0x27c0], R12 ;  /* 0x0027c00c01007387 */ /* 0x0001e80000100800 */
[----:B------:R0:W-:Y:S01]  /*9f000*/  STL [R1+0x2788], R13 ;  /* 0x0027880d01007387 */ /* 0x0001e20000100800 */
[----:B------:R-:W-:-:S03]  /*9f010*/  IADD3 R4, P2, R4, UR10, RZ ;  /* 0x0000000a04047c10 */ /* 0x000fc6000ff5e0ff */
[----:B------:R0:W-:Y:S04]  /*9f020*/  STL [R1+0x27f4], R14 ;  /* 0x0027f40e01007387 */ /* 0x0001e80000100800 */
        /* <DEDUP_REMOVED lines=9> */
[----:B------:R0:W-:Y:S01]  /*9f0c0*/  STL [R1+0x183c], R11 ;  /* 0x00183c0b01007387 */ /* 0x0001e20000100800 */
[----:B------:R-:W-:-:S03]  /*9f0d0*/  IADD3 R24, P1, R24, UR10, RZ ;  /* 0x0000000a18187c10 */ /* 0x000fc6000ff3e0ff */
[----:B------:R0:W-:Y:S01]  /*9f0e0*/  STL [R1+0x27e4], R20 ;  /* 0x0027e41401007387 */ /* 0x0001e20000100800 */
[----:B------:R-:W-:-:S03]  /*9f0f0*/  IADD3.X R25, R25, UR12, RZ, P2, !PT ;  /* 0x0000000c19197c10 */ /* 0x000fc600097fe4ff */
[----:B------:R0:W-:Y:S01]  /*9f100*/  STL [R1+0x1838], R21 ;  /* 0x0018381501007387 */ /* 0x0001e20000100800 */
[----:B------:R-:W-:-:S03]  /*9f110*/  IADD3.X R26, R26, UR12, RZ, P4, !PT ;  /* 0x0000000c1a1a7c10 */ /* 0x000fc6000a7fe4ff */
[----:B------:R0:W-:Y:S01]  /*9f120*/  STL [R1+0x27f8], R22 ;  /* 0x0027f81601007387 */ /* 0x0001e20000100800 */
[----:B------:R-:W-:-:S03]  /*9f130*/  IADD3 R27, P2, R27, UR10, RZ ;  /* 0x0000000a1b1b7c10 */ /* 0x000fc6000ff5e0ff */
[----:B------:R0:W-:Y:S01]  /*9f140*/  STL [R1+0x1834], R23 ;  /* 0x0018341701007387 */ /* 0x0001e20000100800 */
[----:B------:R-:W-:-:S03]  /*9f150*/  IADD3 R28, P4, R28, UR10, RZ ;  /* 0x0000000a1c1c7c10 */ /* 0x000fc6000ff9e0ff */
[----:B------:R0:W-:Y:S01]  /*9f160*/  STL [R1+0x27f0], R24 ;  /* 0x0027f01801007387 */ /* 0x0001e20000100800 */
[----:B------:R-:W-:-:S03]  /*9f170*/  IADD3.X R29, R29, UR12, RZ, P5, !PT ;  /* 0x0000000c1d1d7c10 */ /* 0x000fc6000affe4ff */
        /* <DEDUP_REMOVED lines=10> */
[----:B------:R0:W-:Y:S04]  /*9f220*/  STL [R1+0x27b8], R16 ;  /* 0x0027b81001007387 */ /* 0x0001e80000100800 */
[----:B------:R0:W-:Y:S04]  /*9f230*/  STL [R1+0x27c4], R17 ;  /* 0x0027c41101007387 */ /* 0x0001e80000100800 */
[----:B------:R0:W-:Y:S01]  /*9f240*/  STL [R1+0x1820], R0 ;  /* 0x0018200001007387 */ /* 0x0001e20000100800 */
[----:B------:R-:W-:-:S03]  /*9f250*/  USHF.R.S32.HI UR9, URZ, 0x7, UR9 ;  /* 0x000000073f097899 */ /* 0x000fc60008011409 */
[----:B------:R0:W-:Y:S04]  /*9f260*/  STL [R1+0x27d0], R18 ;  /* 0x0027d01201007387 */ /* 0x0001e80000100800 */
[----:B------:R0:W-:Y:S01]  /*9f270*/  STL [R1+0x27dc], R19 ;  /* 0x0027dc1301007387 */ /* 0x0001e20000100800 */
[----:B--2---:R-:W-:-:S13]  /*9f280*/  ISETP.NE.U32.AND P3, PT, R8, UR9, PT ;  /* 0x0000000908007c0c */ /* 0x004fda000bf65070 */
[----:B0-----:R-:W-:Y:S05]  /*9f290*/  @P3 BRA `(.L_x_2) ;  /* 0xfffff8d000803947 */ /* 0x001fea000383ffff */
.L_x_1:
[----:B------:R-:W2:Y:S01]  /*9f2a0*/  LDL.LU R27, [R1+0x8a8] ;  /* 0x0008a800011b7983 */ /* 0x000ea20000300800 */
[----:B------:R-:W-:Y:S01]  /*9f2b0*/  ULDC UR8, c[0x0][0x22c] ;  /* 0x00008b0000087ab9 */ /* 0x000fe20000000800 */
[----:B------:R-:W-:Y:S01]  /*9f2c0*/  ULDC UR9, c[0x0][0x22c] ;  /* 0x00008b0000097ab9 */ /* 0x000fe20000000800 */
[----:B------:R-:W-:Y:S01]  /*9f2d0*/  ULDC UR10, c[0x0][0x248] ;  /* 0x00009200000a7ab9 */ /* 0x000fe20000000800 */
[----:B------:R-:W2:Y:S01]  /*9f2e0*/  LDL.LU R24, [R1+0x8ac] ;  /* 0x0008ac0001187983 */ /* 0x000ea20000300800 */
[----:B------:R-:W-:Y:S01]  /*9f2f0*/  ULDC UR11, c[0x0][0x248] ;  /* 0x00009200000b7ab9 */ /* 0x000fe20000000800 */
[----:B------:R-:W-:Y:S01]  /*9f300*/  ULDC UR12, c[0x0][0x248] ;  /* 0x00009200000c7ab9 */ /* 0x000fe20000000800 */
[----:B------:R-:W-:Y:S01]  /*9f310*/  ULDC UR13, c[0x0][0x248] ;  /* 0x00009200000d7ab9 */ /* 0x000fe20000000800 */
[----:B------:R-:W3:Y:S01]  /*9f320*/  LDL.LU R15, [R1+0x970] ;  /* 0x00097000010f7983 */ /* 0x000ee20000300800 */
[----:B------:R-:W-:Y:S01]  /*9f330*/  ULDC UR14, c[0x0][0x248] ;  /* 0x00009200000e7ab9 */ /* 0x000fe20000000800 */
[----:B------:R-:W-:Y:S01]  /*9f340*/  ULDC UR15, c[0x0][0x248] ;  /* 0x00009200000f7ab9 */ /* 0x000fe20000000800 */
[----:B------:R-:W-:Y:S01]  /*9f350*/  ULDC UR16, c[0x0][0x248] ;  /* 0x0000920000107ab9 */ /* 0x000fe20000000800 */
[----:B------:R-:W3:Y:S01]  /*9f360*/  LDL.LU R14, [R1+0x974] ;  /* 0x00097400010e7983 */ /* 0x000ee20000300800 */
[----:B------:R-:W-:Y:S01]  /*9f370*/  ULDC UR17, c[0x0][0x248] ;  /* 0x0000920000117ab9 */ /* 0x000fe20000000800 */
[----:B------:R-:W-:Y:S01]  /*9f380*/  ULDC UR18, c[0x0][0x248] ;  /* 0x0000920000127ab9 */ /* 0x000fe20000000800 */
[----:B------:R-:W-:Y:S01]  /*9f390*/  ULDC UR19, c[0x0][0x248] ;  /* 0x0000920000137ab9 */ /* 0x000fe20000000800 */
[----:B------:R-:W4:Y:S01]  /*9f3a0*/  LDL.LU R13, [R1+0x978] ;  /* 0x00097800010d7983 */ /* 0x000f220000300800 */
[----:B------:R-:W-:Y:S01]  /*9f3b0*/  ULDC UR20, c[0x0][0x248] ;  /* 0x0000920000147ab9 */ /* 0x000fe20000000800 */
[----:B------:R-:W-:Y:S01]  /*9f3c0*/  ULDC UR21, c[0x0][0x248] ;  /* 0x0000920000157ab9 */ /* 0x000fe20000000800 */
[----:B------:R-:W-:Y:S01]  /*9f3d0*/  ULDC UR22, c[0x0][0x248] ;  /* 0x0000920000167ab9 */ /* 0x000fe20000000800 */
[----:B------:R-:W4:Y:S01]  /*9f3e0*/  LDL R12, [R1+0x97c] ;  /* 0x00097c00010c7983 */ /* 0x000f220000100800 */
[----:B------:R-:W-:Y:S01]  /*9f3f0*/  ULDC UR50, c[0x0][0x248] ;  /* 0x0000920000327ab9 */ /* 0x000fe20000000800 */
[----:B------:R-:W-:Y:S01]  /*9f400*/  ULDC UR51, c[0x0][0x248] ;  /* 0x0000920000337ab9 */ /* 0x000fe20000000800 */
[----:B------:R-:W-:Y:S01]  /*9f410*/  ULDC UR49, c[0x0][0x248] ;  /* 0x0000920000317ab9 */ /* 0x000fe20000000800 */
[----:B------:R-:W5:Y:S01]  /*9f420*/  LDL.LU R11, [R1+0x990] ;  /* 0x00099000010b7983 */ /* 0x000f620000300800 */
        /* <DEDUP_REMOVED lines=41> */
[----:B-1----:R-:W2:Y:S01]  /*9f6c0*/  LDL.LU R21, [R1+0x8a4] ;  /* 0x0008a40001157983 */ /* 0x002ea20000300800 */
[----:B------:R-:W-:Y:S01]  /*9f6d0*/  ULDC UR59, c[0x0][0x248] ;  /* 0x00009200003b7ab9 */ /* 0x000fe20000000800 */
[----:B------:R-:W-:Y:S01]  /*9f6e0*/  ULDC.64 UR4, c[0x0][0x228] ;  /* 0x00008a0000047ab9 */ /* 0x000fe20000000a00 */
[----:B------:R-:W-:Y:S01]  /*9f6f0*/  ULDC UR61, c[0x0][0x22c] ;  /* 0x00008b00003d7ab9 */ /* 0x000fe20000000800 */
[----:B------:R1:W-:Y:S04]  /*9f700*/  STL [R1+0x3b5c], R25 ;  /* 0x003b5c1901007387 */ /* 0x0003e80000100800 */
[----:B-1----:R-:W2:Y:S04]  /*9f710*/  LDL.LU R25, [R1+0x8a0] ;  /* 0x0008a00001197983 */ /* 0x002ea80000300800 */
[----:B------:R1:W-:Y:S04]  /*9f720*/  STL.64 [R1+0x3048], R22 ;  /* 0x0030481601007387 */ /* 0x0003e80000100a00 */
[----:B-1----:R-:W3:Y:S04]  /*9f730*/  LDL.LU R22, [R1+0x898] ;  /* 0x0008980001167983 */ /* 0x002ee80000300800 */
[----:B------:R-:W3:Y:S04]  /*9f740*/  LDL.LU R23, [R1+0x89c] ;  /* 0x00089c0001177983 */ /* 0x000ee80000300800 */
[----:B------:R1:W-:Y:S04]  /*9f750*/  STL.64 [R1+0x3040], R18 ;  /* 0x0030401201007387 */ /* 0x0003e80000100a00 */
[----:B-1----:R-:W4:Y:S04]  /*9f760*/  LDL.LU R18, [R1+0x890] ;  /* 0x0008900001127983 */ /* 0x002f280000300800 */
[----:B------:R-:W4:Y:S04]  /*9f770*/  LDL R19, [R1+0x894] ;  /* 0x0008940001137983 */ /* 0x000f280000100800 */
[----:B------:R-:W-:Y:S04]  /*9f780*/  STL.64 [R1+0x3038], R28 ;  /* 0x0030381c01007387 */ /* 0x000fe80000100a00 */
[----:B------:R-:W-:Y:S04]  /*9f790*/  STL [R1+0x3034], R20 ;  /* 0x0030341401007387 */ /* 0x000fe80000100800 */
[----:B------:R0:W-:Y:S04]  /*9f7a0*/  STL [R1+0x3030], R0 ;  /* 0x0030300001007387 */ /* 0x0001e80000100800 */
[----:B------:R-:W-:Y:S04]  /*9f7b0*/  STL [R1+0x302c], R2 ;  /* 0x00302c0201007387 */ /* 0x000fe80000100800 */
[----:B------:R-:W-:Y:S01]  /*9f7c0*/  STL [R1+0x3028], R3 ;  /* 0x0030280301007387 */ /* 0x000fe20000100800 */
[----:B0-----:R-:W-:-:S03]  /*9f7d0*/  MOV R0, UR7 ;  /* 0x0000000700007c02 */ /* 0x001fc60008000f00 */
[----:B------:R-:W-:Y:S04]  /*9f7e0*/  STL [R1+0x3024], R16 ;  /* 0x0030241001007387 */ /* 0x000fe80000100800 */
[----:B------:R0:W-:Y:S04]  /*9f7f0*/  STL [R1+0x3020], R17 ;  /* 0x0030201101007387 */ /* 0x0001e80000100800 */
[----:B------:R-:W-:Y:S01]  /*9f800*/  STL [R1+0x2fec], R26 ;  /* 0x002fec1a01007387 */ /* 0x000fe20000100800 */
[----:B0-----:R-:W-:-:S05]  /*9f810*/  MOV R17, UR6 ;  /* 0x0000000600117c02 */ /* 0x001fca0008000f00 */
[----:B------:R-:W-:Y:S04]  /*9f820*/  STL [R1+0x3bb0], R17 ;  /* 0x003bb01101007387 */ /* 0x000fe80000100800 */
[----:B------:R4:W-:Y:S01]  /*9f830*/  STL [R1+0x1358], R0 ;  /* 0x0013580001007387 */ /* 0x0009e20000100800 */
[----:B--2---:R-:W-:Y:S02]  /*9f840*/  F2FP.SATFINITE.E5M2.F32.PACK_AB_MERGE_C R2, R21, R25, RZ ;  /* 0x000000191502723e */ /* 0x004fe400048060ff */
[----:B---3--:R-:W-:Y:S02]  /*9f850*/  F2FP.SATFINITE.E5M2.F32.PACK_AB_MERGE_C R3, R23, R22, RZ ;  /* 0x000000161703723e */ /* 0x008fe400048060ff */
[----:B----4-:R-:W-:-:S05]  /*9f860*/  F2FP.SATFINITE.E5M2.F32.PACK_AB_MERGE_C R0, R19, R18, RZ ;  /* 0x000000121300723e */ /* 0x010fca00048060ff */
[----:B------:R0:W-:Y:S04]  /*9f870*/  STL [R1+0x25c], R0 ;  /* 0x00025c0001007387 */ /* 0x0001e80000100800 */
[----:B------:R1:W-:Y:S04]  /*9f880*/  STL [R1+0x258], R3 ;  /* 0x0002580301007387 */ /* 0x0003e80000100800 */
[----:B------:R2:W-:Y:S01]  /*9f890*/  STL [R1+0x2c0], R2 ;  /* 0x0002c00201007387 */ /* 0x0005e20000100800 */
[----:B0-----:R-:W-:Y:S02]  /*9f8a0*/  F2FP.SATFINITE.E5M2.F32.PACK_AB_MERGE_C R0, R24, R27, RZ ;  /* 0x0000001b1800723e */ /* 0x001fe400048060ff */
[----:B-1----:R-:W-:-:S03]  /*9f8b0*/  F2FP.SATFINITE.E5M2.F32.PACK_AB_MERGE_C R3, R14, R15, RZ ;  /* 0x0000000f0e03723e */ /* 0x002fc600048060ff */
[----:B------:R5:W-:Y:S01]  /*9f8c0*/  STL [R1+0x2bc], R0 ;  /* 0x0002bc0001007387 */ /* 0x000be20000100800 */
[----:B--2---:R-:W-:-:S03]  /*9f8d0*/  F2FP.SATFINITE.E5M2.F32.PACK_AB_MERGE_C R2, R12, R13, RZ ;  /* 0x0000000d0c02723e */ /* 0x004fc600048060ff */
[----:B------:R0:W-:Y:S04]  /*9f8e0*/  STL [R1+0x300], R3 ;  /* 0x0003000301007387 */ /* 0x0001e80000100800 */
[----:B------:R1:W-:Y:S01]  /*9f8f0*/  STL [R1+0x2fc], R2 ;  /* 0x0002fc0201007387 */ /* 0x0003e20000100800 */
[----:B-----5:R-:W-:Y:S02]  /*9f900*/  F2FP.SATFINITE.E5M2.F32.PACK_AB_MERGE_C R0, R10, R11, RZ ;  /* 0x0000000b0a00723e */ /* 0x020fe400048060ff */
[----:B0-----:R-:W-:-:S03]  /*9f910*/  F2FP.SATFINITE.E5M2.F32.PACK_AB_MERGE_C R3, R8, R9, RZ ;  /* 0x000000090803723e */ /* 0x001fc600048060ff */
[----:B------:R0:W-:Y:S01]  /*9f920*/  STL [R1+0x364], R0 ;  /* 0x0003640001007387 */ /* 0x0001e20000100800 */
[----:B-1----:R-:W-:-:S03]  /*9f930*/  F2FP.SATFINITE.E5M2.F32.PACK_AB_MERGE_C R2, R6, R7, RZ ;  /* 0x000000070602723e */ /* 0x002fc600048060ff */
[----:B------:R-:W-:Y:S04]  /*9f940*/  STL [R1+0x374], R3 ;  /* 0x0003740301007387 */ /* 0x000fe80000100800 */
[----:B------:R-:W2:Y:S01]  /*9f950*/  LDL.LU R17, [R1+0xd24] ;  /* 0x000d240001117983 */ /* 0x000ea20000300800 */
[----:B0-----:R-:W-:-:S03]  /*9f960*/  F2FP.SATFINITE.E5M2.F32.PACK_AB_MERGE_C R0, R4, R5, RZ ;  /* 0x000000050400723e */ /* 0x001fc600048060ff */
[----:B------:R-:W-:Y:S04]  /*9f970*/  STL [R1+0x39c], R2 ;  /* 0x00039c0201007387 */ /* 0x000fe80000100800 */
[----:B--2---:R0:W-:Y:S04]  /*9f980*/  STL [R1+0x3ea8], R17 ;  /* 0x003ea81101007387 */ /* 0x0041e80000100800 */
[----:B------:R-:W-:Y:S04]  /*9f990*/  STL [R1+0x3a8], R0 ;  /* 0x0003a80001007387 */ /* 0x000fe80000100800 */
[----:B0-----:R-:W2:Y:S04]  /*9f9a0*/  LDL.LU R17, [R1+0xe4c] ;  /* 0x000e4c0001117983 */ /* 0x001ea80000300800 */
[----:B--2---:R0:W-:Y:S04]  /*9f9b0*/  STL [R1+0x3eb0], R17 ;  /* 0x003eb01101007387 */ /* 0x0041e80000100800 */
[----:B0-----:R-:W2:Y:S04]  /*9f9c0*/  LDL R17, [R1+0xe44] ;  /* 0x000e440001117983 */ /* 0x001ea80000100800 */
[----:B--2---:R0:W-:Y:S04]  /*9f9d0*/  STL [R1+0x3eb8], R17 ;  /* 0x003eb81101007387 */ /* 0x0041e80000100800 */
[----:B0-----:R-:W2:Y:S04]  /*9f9e0*/  LDL.LU R17, [R1+0xd1c] ;  /* 0x000d1c0001117983 */ /* 0x001ea80000300800 */
[----:B--2---:R0:W-:Y:S04]  /*9f9f0*/  STL [R1+0x3ec0], R17 ;  /* 0x003ec01101007387 */ /* 0x0041e80000100800 */
[----:B0-----:R-:W2:Y:S04]  /*9fa00*/  LDL R17, [R1+0xd14] ;  /* 0x000d140001117983 */ /* 0x001ea80000100800 */
[----:B--2---:R0:W-:Y:S04]  /*9fa10*/  STL [R1+0x3ec8], R17 ;  /* 0x003ec81101007387 */ /* 0x0041e80000100800 */
[----:B0-----:R-:W2:Y:S04]  /*9fa20*/  LDL.LU R17, [R1+0xcfc] ;  /* 0x000cfc0001117983 */ /* 0x001ea80000300800 */
        /* <DEDUP_REMOVED lines=22> */
[----:B------:R-:W3:Y:S04]  /*9fb90*/  LDL.LU R26, [R1+0xd28] ;  /* 0x000d2800011a7983 */ /* 0x000ee80000300800 */
[----:B---3--:R0:W-:Y:S04]  /*9fba0*/  STL [R1+0x3ea4], R26 ;  /* 0x003ea41a01007387 */ /* 0x0081e80000100800 */
[----:B0-----:R-:W3:Y:S04]  /*9fbb0*/  LDL.LU R26, [R1+0xd20] ;  /* 0x000d2000011a7983 */ /* 0x001ee80000300800 */
        /* <DEDUP_REMOVED lines=31> */
[----:B0-----:R-:W2:Y:S04]  /*9fdb0*/  LDL.LU R26, [R1+0x9c0] ;  /* 0x0009c000011a7983 */ /* 0x001ea80000300800 */
[----:B------:R-:W3:Y:S04]  /*9fdc0*/  LDL.LU R16, [R1+0xd2c] ;  /* 0x000d2c0001107983 */ /* 0x000ee80000300800 */
        /* <DEDUP_REMOVED lines=25> */
[----:B------:R-:W5:Y:S01]  /*9ff60*/  LDL R4, [R1+0xc94] ;  /* 0x000c940001047983 */ /* 0x000f620000100800 */
[----:B--2---:R-:W-:-:S03]  /*9ff70*/  F2FP.SATFINITE.E5M2.F32.PACK_AB_MERGE_C R17, R17, R26, RZ ;  /* 0x0000001a1111723e */ /* 0x004fc600048060ff */
[----:B------:R-:W2:Y:S04]  /*9ff80*/  LDL.LU R26, [R1+0x3f24] ;  /* 0x003f2400011a7983 */ /* 0x000ea80000300800 */
[----:B------:R0:W-:Y:S04]  /*9ff90*/  STL [R1+0x388], R17 ;  /* 0x0003881101007387 */ /* 0x0001e80000100800 */
[----:B0-----:R-:W2:Y:S02]  /*9ffa0*/  LDL.LU R17, [R1+0x3f20] ;  /* 0x003f200001117983 */ /* 0x001ea40000300800 */
[----:B--2---:R-:W-:-:S02]  /*9ffb0*/  F2FP.SATFINITE.E5M2.F32.PACK_AB_MERGE_C R17, R17, R26, RZ ;  /* 0x0000001a1111723e */ /* 0x004fc400048060ff */
        /* <DEDUP_REMOVED lines=60> */
[----:B------:R-:W3:Y:S04]  /*a0380*/  LDL.LU R26, [R1+0x3ea4] ;  /* 0x003ea400011a7983 */ /* 0x000ee80000300800 */
[----:B------:R3:W-:Y:S02]  /*a0390*/  STL [R1+0x17c], R17 ;  /* 0x00017c1101007387 */ /* 0x0007e40000100800 */
[----:B---3--:R-:W-:Y:S02]  /*a03a0*/  F2FP.SATFINITE.E5M2.F32.PACK_AB_MERGE_C R17, R16, R26, RZ ;  /* 0x0000001a1011723e */ /* 0x008fe400048060ff */
[----:B----4-:R-:W-:Y:S02]  /*a03b0*/  F2FP.SATFINITE.E5M2.F32.PACK_AB_MERGE_C R16, R2, R3, RZ ;  /* 0x000000030210723e */ /* 0x010fe400048060ff */
[----:B-----5:R-:W-:Y:S01]  /*a03c0*/  F2FP.SATFINITE.E5M2.F32.PACK_AB_MERGE_C R3, R20, R0, RZ ;  /* 0x000000001403723e */ /* 0x020fe200048060ff */
[----:B------:R-:W-:Y:S01]  /*a03d0*/  STL [R1+0x178], R17 ;  /* 0x0001781101007387 */ /* 0x000fe20000100800 */
[----:B------:R-:W-:-:S02]  /*a03e0*/  F2FP.SATFINITE.E5M2.F32.PACK_AB_MERGE_C R2, R29, R28, RZ ;  /* 0x0000001c1d02723e */ /* 0x000fc400048060ff */
[----:B------:R-:W-:Y:S01]  /*a03f0*/  F2FP.SATFINITE.E5M2.F32.PACK_AB_MERGE_C R0, R19, R18, RZ ;  /* 0x000000121300723e */ /* 0x000fe200048060ff */
[----:B------:R-:W-:Y:S04]  /*a0400*/  STL [R1+0x13c], R16 ;  /* 0x00013c1001007387 */ /* 0x000fe80000100800 */
[----:B------:R0:W-:Y:S04]  /*a0410*/  STL [R1+0x138], R3 ;  /* 0x0001380301007387 */ /* 0x0001e80000100800 */
[----:B------:R1:W-:Y:S01]  /*a0420*/  STL [R1+0x104], R2 ;  /* 0x0001040201007387 */ /* 0x0003e20000100800 */
[----:B0-----:R-:W-:-:S03]  /*a0430*/  F2FP.SATFINITE.E5M2.F32.PACK_AB_MERGE_C R3, R23, R22, RZ ;  /* 0x000000161703723e */ /* 0x001fc600048060ff */
[----:B------:R0:W-:Y:S01]  /*a0440*/  STL [R1+0x134], R0 ;  /* 0x0001340001007387 */ /* 0x0001e20000100800 */
[----:B-1----:R-:W-:-:S03]  /*a0450*/  F2FP.SATFINITE.E5M2.F32.PACK_AB_MERGE_C R2, R21, R25, RZ ;  /* 0x000000191502723e */ /* 0x002fc600048060ff */
[----:B------:R1:W-:Y:S01]  /*a0460*/  STL [R1+0x238], R3 ;  /* 0x0002380301007387 */ /* 0x0003e20000100800 */
[----:B0-----:R-:W-:-:S03]  /*a0470*/  F2FP.SATFINITE.E5M2.F32.PACK_AB_MERGE_C R0, R24, R27, RZ ;  /* 0x0000001b1800723e */ /* 0x001fc600048060ff */
[----:B------:R0:W-:Y:S01]  /*a0480*/  STL [R1+0x234], R2 ;  /* 0x0002340201007387 */ /* 0x0001e20000100800 */
[----:B-1----:R-:W-:-:S03]  /*a0490*/  F2FP.SATFINITE.E5M2.F32.PACK_AB_MERGE_C R3, R14, R15, RZ ;  /* 0x0000000f0e03723e */ /* 0x002fc600048060ff */
[----:B------:R1:W-:Y:S04]  /*a04a0*/  STL [R1+0x278], R0 ;  /* 0x0002780001007387 */ /* 0x0003e80000100800 */
[----:B------:R2:W-:Y:S01]  /*a04b0*/  STL [R1+0x298], R3 ;  /* 0x0002980301007387 */ /* 0x0005e20000100800 */
[----:B0-----:R-:W-:Y:S02]  /*a04c0*/  F2FP.SATFINITE.E5M2.F32.PACK_AB_MERGE_C R2, R12, R13, RZ ;  /* 0x0000000d0c02723e */ /* 0x001fe400048060ff */
[----:B-1----:R-:W-:-:S03]  /*a04d0*/  F2FP.SATFINITE.E5M2.F32.PACK_AB_MERGE_C R0, R10, R11, RZ ;  /* 0x0000000b0a00723e */ /* 0x002fc600048060ff */
[----:B------:R0:W-:Y:S01]  /*a04e0*/  STL [R1+0x2ec], R2 ;  /* 0x0002ec0201007387 */ /* 0x0001e20000100800 */
[----:B--2---:R-:W-:-:S03]  /*a04f0*/  F2FP.SATFINITE.E5M2.F32.PACK_AB_MERGE_C R3, R8, R9, RZ ;  /* 0x000000090803723e */ /* 0x004fc600048060ff */
[----:B------:R1:W-:Y:S04]  /*a0500*/  STL [R1+0x2e8], R0 ;  /* 0x0002e80001007387 */ /* 0x0003e80000100800 */
[----:B------:R-:W-:Y:S04]  /*a0510*/  STL [R1+0x350], R3 ;  /* 0x0003500301007387 */ /* 0x000fe80000100800 */
[----:B------:R-:W2:Y:S01]  /*a0520*/  LDL.LU R25, [R1+0xc4c] ;  /* 0x000c4c0001197983 */ /* 0x000ea20000300800 */
[----:B0-----:R-:W-:Y:S02]  /*a0530*/  F2FP.SATFINITE.E5M2.F32.PACK_AB_MERGE_C R2, R6, R7, RZ ;  /* 0x000000070602723e */ /* 0x001fe400048060ff */
[----:B-1----:R-:W-:-:S03]  /*a0540*/  F2FP.SATFINITE.E5M2.F32.PACK_AB_MERGE_C R0, R4, R5, RZ ;  /* 0x000000050400723e */ /* 0x002fc600048060ff */
[----:B------:R-:W-:Y:S04]  /*a0550*/  STL [R1+0x358], R2 ;  /* 0x0003580201007387 */ /* 0x000fe80000100800 */
[----:B--2---:R0:W-:Y:S04]  /*a0560*/  STL [R1+0x3e54], R25 ;  /* 0x003e541901007387 */ /* 0x0041e80000100800 */
[----:B------:R-:W-:Y:S04]  /*a0570*/  STL [R1+0x38c], R0 ;  /* 0x00038c0001007387 */ /* 0x000fe80000100800 */
        /* <DEDUP_REMOVED lines=49> */
[----:B---3--:R0:W-:Y:S04]  /*a0890*/  STL [R1+0x3e44], R19 ;  /* 0x003e441301007387 */ /* 0x0081e80000100800 */
[----:B0-----:R-:W3:Y:S01]  /*a08a0*/  LDL.LU R19, [R1+0xc38] ;  /* 0x000c380001137983 */ /* 0x001ee20000300800 */
[----:B--2---:R-:W-:-:S03]  /*a08b0*/  F2FP.SATFINITE.E5M2.F32.PACK_AB_MERGE_C R25, R25, R17, RZ ;  /* 0x000000111919723e */ /* 0x004fc600048060ff */
[----:B---3--:R0:W-:Y:S04]  /*a08c0*/  STL [R1+0x3e4c], R19 ;  /* 0x003e4c1301007387 */ /* 0x0081e80000100800 */
[----:B0-----:R-:W2:Y:S04]  /*a08d0*/  LDL.LU R19, [R1+0xc30] ;  /* 0x000c300001137983 */ /* 0x001ea80000300800 */
        /* <DEDUP_REMOVED lines=21> */
[----:B------:R-:W5:Y:S04]  /*a0a30*/  LDL R8, [R1+0xa84] ;  /* 0x000a840001087983 */ /* 0x000f680000100800 */
[----:B------:R-:W5:Y:S04]  /*a0a40*/  LDL.LU R7, [R1+0xa88] ;  /* 0x000a880001077983 */ /* 0x000f680000300800 */
[----:B------:R-:W5:Y:S04]  /*a0a50*/  LDL.LU R6, [R1+0xa8c] ;  /* 0x000a8c0001067983 */ /* 0x000f680000300800 */
[----:B------:R-:W5:Y:S04]  /*a0a60*/  LDL.LU R5, [R1+0xa70] ;  /* 0x000a700001057983 */ /* 0x000f680000300800 */
[----:B------:R-:W5:Y:S04]  /*a0a70*/  LDL.LU R4, [R1+0xa74] ;  /* 0x000a740001047983 */ /* 0x000f680000300800 */
        /* <DEDUP_REMOVED lines=42> */
[----:B0-----:R-:W3:Y:S01]  /*a0d20*/  LDL R25, [R1+0xc24] ;  /* 0x000c240001197983 */ /* 0x001ee20000100800 */
[----:B--2---:R-:W-:-:S03]  /*a0d30*/  F2FP.SATFINITE.E5M2.F32.PACK_AB_MERGE_C R17, R17, R19, RZ ;  /* 0x000000131111723e */ /* 0x004fc600048060ff */
[----:B------:R-:W2:Y:S04]  /*a0d40*/  LDL.LU R19, [R1+0x3e4c] ;  /* 0x003e4c0001137983 */ /* 0x000ea80000300800 */
[----:B------:R0:W-:Y:S04]  /*a0d50*/  STL [R1+0x1d0], R17 ;  /* 0x0001d01101007387 */ /* 0x0001e80000100800 */
[----:B0-----:R-:W2:Y:S02]  /*a0d60*/  LDL.LU R17, [R1+0x3e48] ;  /* 0x003e480001117983 */ /* 0x001ea40000300800 */
[----:B--2---:R-:W-:-:S02]  /*a0d70*/  F2FP.SATFINITE.E5M2.F32.PACK_AB_MERGE_C R17, R17, R19, RZ ;  /* 0x000000131111723e */ /* 0x004fc400048060ff */
[----:B------:R-:W2:Y:S04]  /*a0d80*/  LDL.LU R19, [R1+0x3e44] ;  /* 0x003e440001137983 */ /* 0x000ea80000300800 */
[----:B------:R0:W-:Y:S04]  /*a0d90*/  STL [R1+0x1cc], R17 ;  /* 0x0001cc1101007387 */ /* 0x0001e80000100800 */
[----:B0-----:R-:W3:Y:S02]  /*a0da0*/  LDL.LU R17, [R1+0x3e40] ;  /* 0x003e400001117983 */ /* 0x001ee40000300800 */
[----:B---3--:R-:W-:-:S02]  /*a0db0*/  F2FP.SATFINITE.E5M2.F32.PACK_AB_MERGE_C R25, R25, R17, RZ ;  /* 0x000000111919723e */ /* 0x008fc400048060ff */
[----:B------:R-:W2:Y:S01]  /*a0dc0*/  LDL.LU R17, [R1+0x3e3c] ;  /* 0x003e3c0001117983 */ /* 0x000ea20000300800 */
[----:B------:R-:W-:Y:S02]  /*a0dd0*/  F2FP.SATFINITE.E5M2.F32.PACK_AB_MERGE_C R16, R16, R26, RZ ;  /* 0x0000001a1010723e */ /* 0x000fe400048060ff */
[----:B----4-:R-:W-:Y:S02]  /*a0de0*/  F2FP.SATFINITE.E5M2.F32.PACK_AB_MERGE_C R2, R2, R3, RZ ;  /* 0x000000030202723e */ /* 0x010fe400048060ff */
[----:B-----5:R-:W-:Y:S02]  /*a0df0*/  F2FP.SATFINITE.E5M2.F32.PACK_AB_MERGE_C R18, R18, R28, RZ ;  /* 0x0000001c1212723e */ /* 0x020fe400048060ff */
[----:B------:R-:W-:Y:S02]  /*a0e00*/  F2FP.SATFINITE.E5M2.F32.PACK_AB_MERGE_C R0, R20, R0, RZ ;  /* 0x000000001400723e */ /* 0x000fe400048060ff */
[----:B------:R-:W-:Y:S02]  /*a0e10*/  F2FP.SATFINITE.E5M2.F32.PACK_AB_MERGE_C R3, R22, R29, RZ ;  /* 0x0000001d1603723e */ /* 0x000fe400048060ff */
[----:B--2---:R-:W-:-:S05]  /*a0e20*/  F2FP.SATFINITE.E5M2.F32.PACK_AB_MERGE_C R19, R19, R17, RZ ;  /* 0x000000111313723e */ /* 0x004fca00048060ff */
[----:B------:R-:W-:Y:S04]  /*a0e30*/  STL [R1+0x3b98], R19 ;  /* 0x003b981301007387 */ /* 0x000fe80000100800 */
[----:B------:R-:W-:Y:S04]  /*a0e40*/  STL [R1+0x1b0], R25 ;  /* 0x0001b01901007387 */ /* 0x000fe80000100800 */
[----:B------:R-:W-:Y:S04]  /*a0e50*/  STL [R1+0x168], R16 ;  /* 0x0001681001007387 */ /* 0x000fe80000100800 */
[----:B------:R0:W-:Y:S04]  /*a0e60*/  STL [R1+0x164], R2 ;  /* 0x0001640201007387 */ /* 0x0001e80000100800 */
[----:B------:R-:W-:Y:S04]  /*a0e70*/  STL [R1+0x3b9c], R18 ;  /* 0x003b9c1201007387 */ /* 0x000fe80000100800 */
[----:B------:R1:W-:Y:S01]  /*a0e80*/  STL [R1+0x130], R0 ;  /* 0x0001300001007387 */ /* 0x0003e20000100800 */
[----:B0-----:R-:W-:-:S03]  /*a0e90*/  F2FP.SATFINITE.E5M2.F32.PACK_AB_MERGE_C R2, R21, R23, RZ ;  /* 0x000000171502723e */ /* 0x001fc600048060ff */
[----:B------:R0:W-:Y:S01]  /*a0ea0*/  STL [R1+0xe0], R3 ;  /* 0x0000e00301007387 */ /* 0x0001e20000100800 */
[----:B-1----:R-:W-:-:S03]  /*a0eb0*/  F2FP.SATFINITE.E5M2.F32.PACK_AB_MERGE_C R0, R24, R27, RZ ;  /* 0x0000001b1800723e */ /* 0x002fc600048060ff */
[----:B------:R1:W-:Y:S01]  /*a0ec0*/  STL [R1+0xdc], R2 ;  /* 0x0000dc0201007387 */ /* 0x0003e20000100800 */
[----:B0-----:R-:W-:-:S03]  /*a0ed0*/  F2FP.SATFINITE.E5M2.F32.PACK_AB_MERGE_C R3, R14, R15, RZ ;  /* 0x0000000f0e03723e */ /* 0x001fc600048060ff */
[----:B------:R0:W-:Y:S04]  /*a0ee0*/  STL [R1+0xf8], R0 ;  /* 0x0000f80001007387 */ /* 0x0001e80000100800 */
[----:B------:R2:W-:Y:S01]  /*a0ef0*/  STL [R1+0x13a4], R3 ;  /* 0x0013a40301007387 */ /* 0x0005e20000100800 */
[----:B-1----:R-:W-:Y:S02]  /*a0f00*/  F2FP.SATFINITE.E5M2.F32.PACK_AB_MERGE_C R2, R12, R13, RZ ;  /* 0x0000000d0c02723e */ /* 0x002fe400048060ff */
[----:B0-----:R-:W-:-:S03]  /*a0f10*/  F2FP.SATFINITE.E5M2.F32.PACK_AB_MERGE_C R0, R10, R11, RZ ;  /* 0x0000000b0a00723e */ /* 0x001fc600048060ff */
[----:B------:R0:W-:Y:S01]  /*a0f20*/  STL [R1+0x1c8], R2 ;  /* 0x0001c80201007387 */ /* 0x0001e20000100800 */
[----:B--2---:R-:W-:-:S03]  /*a0f30*/  F2FP.SATFINITE.E5M2.F32.PACK_AB_MERGE_C R3, R8, R9, RZ ;  /* 0x000000090803723e */ /* 0x004fc600048060ff */
[----:B------:R1:W-:Y:S04]  /*a0f40*/  STL [R1+0x1c4], R0 ;  /* 0x0001c40001007387 */ /* 0x0003e80000100800 */
[----:B------:R-:W-:Y:S04]  /*a0f50*/  STL [R1+0x228], R3 ;  /* 0x0002280301007387 */ /* 0x000fe80000100800 */
[----:B------:R-:W2:Y:S01]  /*a0f60*/  LDL R18, [R1+0x9f4] ;  /* 0x0009f40001127983 */ /* 0x000ea20000100800 */
        /* <DEDUP_REMOVED lines=25> */
[----:B0-----:R-:W2:Y:S04]  /*a1100*/  LDL R18, [R1+0xa5c] ;  /* 0x000a5c0001127983 */ /* 0x001ea80000100800 */
        /* <DEDUP_REMOVED lines=46> */
[----:B------:R-:W3:Y:S04]  /*a13f0*/  LDL.LU R2, [R1+0x9d0] ;  /* 0x0009d00001027983 */ /* 0x000ee80000300800 */
[----:B------:R-:W3:Y:S04]  /*a1400*/  LDL R0, [R1+0x9d4] ;  /* 0x0009d40001007983 */ /* 0x000ee80000100800 */
        /* <DEDUP_REMOVED lines=15> */
[----:B------:R-:W3:Y:S04]  /*a1500*/  LDL R8, [R1+0x954] ;  /* 0x0009540001087983 */ /* 0x000ee80000100800 */
[----:B------:R-:W3:Y:S04]  /*a1510*/  LDL.LU R7, [R1+0x958] ;  /* 0x0009580001077983 */ /* 0x000ee80000300800 */
[----:B------:R-:W3:Y:S04]  /*a1520*/  LDL.LU R6, [R1+0x95c] ;  /* 0x00095c0001067983 */ /* 0x000ee80000300800 */
[----:B------:R-:W3:Y:S04]  /*a1530*/  LDL.LU R5, [R1+0x940] ;  /* 0x0009400001057983 */ /* 0x000ee80000300800 */
[----:B------:R-:W3:Y:S01]  /*a1540*/  LDL.LU R4, [R1+0x944] ;  /* 0x0009440001047983 */ /* 0x000ee20000300800 */
        /* <DEDUP_REMOVED lines=61> */
[----:B------:R-:W2:Y:S01]  /*a1920*/  LDL.LU R19, [R1+0x3dc0] ;  /* 0x003dc00001137983 */ /* 0x000ea20000300800 */
[----:B----4-:R-:W-:-:S03]  /*a1930*/  F2FP.SATFINITE.E5M2.F32.PACK_AB_MERGE_C R17, R26, R17, RZ ;  /* 0x000000111a11723e */ /* 0x010fc600048060ff */
[----:B------:R2:W-:Y:S01]  /*a1940*/  STL [R1+0x160], R18 ;  /* 0x0001601201007387 */ /* 0x0005e20000100800 */
[----:B-----5:R-:W-:Y:S02]  /*a1950*/  F2FP.SATFINITE.E5M2.F32.PACK_AB_MERGE_C R3, R3, R16, RZ ;  /* 0x000000100303723e */ /* 0x020fe400048060ff */
[----:B---3--:R-:W-:Y:S02]  /*a1960*/  F2FP.SATFINITE.E5M2.F32.PACK_AB_MERGE_C R2, R0, R2, RZ ;  /* 0x000000020002723e */ /* 0x008fe400048060ff */
[----:B------:R-:W-:Y:S02]  /*a1970*/  F2FP.SATFINITE.E5M2.F32.PACK_AB_MERGE_C R0, R28, R20, RZ ;  /* 0x000000141c00723e */ /* 0x000fe400048060ff */
[----:B--2---:R-:W-:-:S05]  /*a1980*/  F2FP.SATFINITE.E5M2.F32.PACK_AB_MERGE_C R18, R25, R19, RZ ;  /* 0x000000131912723e */ /* 0x004fca00048060ff */
[----:B------:R0:W-:Y:S04]  /*a1990*/  STL [R1+0x15c], R18 ;  /* 0x00015c1201007387 */ /* 0x0001e80000100800 */
[----:B------:R-:W-:Y:S04]  /*a19a0*/  STL [R1+0x12c], R17 ;  /* 0x00012c1101007387 */ /* 0x000fe80000100800 */
        /* <DEDUP_REMOVED lines=9> */
[----:B------:R-:W-:Y:S01]  /*a1a40*/  STL [R1+0x3ba0], R18 ;  /* 0x003ba01201007387 */ /* 0x000fe20000100800 */
[----:B0-----:R-:W-:-:S03]  /*a1a50*/  F2FP.SATFINITE.E5M2.F32.PACK_AB_MERGE_C R3, R8, R9, RZ ;  /* 0x000000090803723e */ /* 0x001fc600048060ff */
[----:B------:R0:W-:Y:S01]  /*a1a60*/  STL [R1+0x7c], R0 ;  /* 0x00007c0001007387 */ /* 0x0001e20000100800 */
[----:B-1----:R-:W-:Y:S02]  /*a1a70*/  F2FP.SATFINITE.E5M2.F32.PACK_AB_MERGE_C R2, R12, R13, RZ ;  /* 0x0000000d0c02723e */ /* 0x002fe400048060ff */
[----:B0-----:R-:W-:-:S03]  /*a1a80*/  F2FP.SATFINITE.E5M2.F32.PACK_AB_MERGE_C R0, R10, R11, RZ ;  /* 0x0000000b0a00723e */ /* 0x001fc600048060ff */
[----:B------:R0:W-:Y:S04]  /*a1a90*/  STL [R1+0xa8], R2 ;  /* 0x0000a80201007387 */ /* 0x0001e80000100800 */
[----:B------:R1:W-:Y:S04]  /*a1aa0*/  STL [R1+0xa4], R0 ;  /* 0x0000a40001007387 */ /* 0x0003e80000100800 */
[----:B------:R-:W-:Y:S04]  /*a1ab0*/  STL [R1+0x1a4], R3 ;  /* 0x0001a40301007387 */ /* 0x000fe80000100800 */
[----:B------:R-:W2:Y:S01]  /*a1ac0*/  LDL.LU R18, [R1+0x8ec] ;  /* 0x0008ec0001127983 */ /* 0x000ea20000300800 */
[----:B0-----:R-:W-:-:S02]  /*a1ad0*/  F2FP.SATFINITE.E5M2.F32.PACK_AB_MERGE_C R2, R6, R7, RZ ;  /* 0x000000070602723e */ /* 0x001fc400048060ff */
        /* <DEDUP_REMOVED lines=56> */
[----:B------:R-:W4:Y:S04]  /*a1e60*/  LDL R26, [R1+0x8dc] ;  /* 0x0008dc00011a7983 */ /* 0x000f280000100800 */
[----:B------:R-:W5:Y:S04]  /*a1e70*/  LDL.LU R16, [R1+0x8c0] ;  /* 0x0008c00001107983 */ /* 0x000f680000300800 */
[----:B------:R-:W5:Y:S04]  /*a1e80*/  LDL.LU R3, [R1+0x8c4] ;  /* 0x0008c40001037983 */ /* 0x000f680000300800 */
        /* <DEDUP_REMOVED lines=75> */
[----:B---3--:R-:W-:Y:S01]  /*a2340*/  F2FP.SATFINITE.E5M2.F32.PACK_AB_MERGE_C R2, R0, R2, RZ ;  /* 0x000000020002723e */ /* 0x008fe200048060ff */
[----:B------:R-:W-:Y:S01]  /*a2350*/  STL [R1+0x3b64], R26 ;  /* 0x003b641a01007387 */ /* 0x000fe20000100800 */
[----:B------:R-:W-:Y:S02]  /*a2360*/  F2FP.SATFINITE.E5M2.F32.PACK_AB_MERGE_C R29, R22, R29, RZ ;  /* 0x0000001d161d723e */ /* 0x000fe400048060ff */
[----:B------:R-:W-:Y:S02]  /*a2370*/  F2FP.SATFINITE.E5M2.F32.PACK_AB_MERGE_C R0, R28, R20, RZ ;  /* 0x000000141c00723e */ /* 0x000fe400048060ff */
[----:B--2---:R-:W-:-:S05]  /*a2380*/  F2FP.SATFINITE.E5M2.F32.PACK_AB_MERGE_C R18, R25, R19, RZ ;  /* 0x000000131912723e */ /* 0x004fca00048060ff */
[----:B------:R-:W-:Y:S04]  /*a2390*/  STL [R1+0x1d4], R18 ;  /* 0x0001d41201007387 */ /* 0x000fe80000100800 */
[----:B------:R0:W-:Y:S04]  /*a23a0*/  STL [R1+0x18c], R3 ;  /* 0x00018c0301007387 */ /* 0x0001e80000100800 */
[----:B------:R1:W-:Y:S04]  /*a23b0*/  STL [R1+0x188], R2 ;  /* 0x0001880201007387 */ /* 0x0003e80000100800 */
[----:B------:R-:W-:Y:S01]  /*a23c0*/  STL [R1+0x3ba4], R29 ;  /* 0x003ba41d01007387 */ /* 0x000fe20000100800 */
[----:B0-----:R-:W-:-:S03]  /*a23d0*/  F2FP.SATFINITE.E5M2.F32.PACK_AB_MERGE_C R3, R21, R23, RZ ;  /* 0x000000171503723e */ /* 0x001fc600048060ff */
[----:B------:R0:W-:Y:S01]  /*a23e0*/  STL [R1+0x118], R0 ;  /* 0x0001180001007387 */ /* 0x0001e20000100800 */
[----:B------:R-:W-:Y:S02]  /*a23f0*/  F2FP.SATFINITE.E5M2.F32.PACK_AB_MERGE_C R23, R12, R13, RZ ;  /* 0x0000000d0c17723e */ /* 0x000fe400048060ff */
[----:B-1----:R-:W-:Y:S01]  /*a2400*/  F2FP.SATFINITE.E5M2.F32.PACK_AB_MERGE_C R2, R24, R27, RZ ;  /* 0x0000001b1802723e */ /* 0x002fe200048060ff */
[----:B------:R-:W-:Y:S01]  /*a2410*/  STL [R1+0x100], R3 ;  /* 0x0001000301007387 */ /* 0x000fe20000100800 */
[----:B------:R-:W-:Y:S02]  /*a2420*/  F2FP.SATFINITE.E5M2.F32.PACK_AB_MERGE_C R19, R6, R7, RZ ;  /* 0x000000070613723e */ /* 0x000fe400048060ff */
[----:B0-----:R-:W-:Y:S01]  /*a2430*/  F2FP.SATFINITE.E5M2.F32.PACK_AB_MERGE_C R0, R14, R15, RZ ;  /* 0x0000000f0e00723e */ /* 0x001fe200048060ff */
[----:B------:R0:W-:Y:S04]  /*a2440*/  STL [R1+0xfc], R2 ;  /* 0x0000fc0201007387 */ /* 0x0001e80000100800 */
[----:B------:R-:W-:Y:S04]  /*a2450*/  STL [R1+0x3c84], R23 ;  /* 0x003c841701007387 */ /* 0x000fe80000100800 */
[----:B------:R1:W-:Y:S01]  /*a2460*/  STL [R1+0xc8], R0 ;  /* 0x0000c80001007387 */ /* 0x0003e20000100800 */
[----:B0-----:R-:W-:-:S05]  /*a2470*/  F2FP.SATFINITE.E5M2.F32.PACK_AB_MERGE_C R2, R10, R11, RZ ;  /* 0x0000000b0a02723e */ /* 0x001fca00048060ff */
[----:B------:R-:W-:Y:S01]  /*a2480*/  STL [R1+0x9c], R2 ;  /* 0x00009c0201007387 */ /* 0x000fe20000100800 */
[----:B-1----:R-:W-:-:S03]  /*a2490*/  F2FP.SATFINITE.E5M2.F32.PACK_AB_MERGE_C R0, R8, R9, RZ ;  /* 0x000000090800723e */ /* 0x002fc600048060ff */
[----:B------:R-:W-:Y:S04]  /*a24a0*/  STL [R1+0x3ba8], R19 ;  /* 0x003ba81301007387 */ /* 0x000fe80000100800 */
[----:B------:R0:W-:Y:S04]  /*a24b0*/  STL [R1+0x98], R0 ;  /* 0x0000980001007387 */ /* 0x0001e80000100800 */
[----:B------:R-:W2:Y:S04]  /*a24c0*/  LDL.LU R12, [R1+0x424] ;  /* 0x00042400010c7983 */ /* 0x000ea80000300800 */
[----:B------:R-:W3:Y:S01]  /*a24d0*/  LDL.LU R10, [R1+0x42c] ;  /* 0x00042c00010a7983 */ /* 0x000ee20000300800 */
[----:B0-----:R-:W-:-:S05]  /*a24e0*/  F2FP.SATFINITE.E5M2.F32.PACK_AB_MERGE_C R0, R4, R5, RZ ;  /* 0x000000050400723e */ /* 0x001fca00048060ff */
[----:B------:R-:W-:Y:S04]  /*a24f0*/  STL [R1+0x1348], R0 ;  /* 0x0013480001007387 */ /* 0x000fe80000100800 */
[----:B---3--:R0:W-:Y:S04]  /*a2500*/  STL [R1+0x3d58], R10 ;  /* 0x003d580a01007387 */ /* 0x0081e80000100800 */
        /* <DEDUP_REMOVED lines=30> */
[----:B------:R-:W4:Y:S04]  /*a26f0*/  LDL.LU R23, [R1+0x4b0] ;  /* 0x0004b00001177983 */ /* 0x000f280000300800 */
[----:B----4-:R0:W-:Y:S04]  /*a2700*/  STL [R1+0x3cf8], R23 ;  /* 0x003cf81701007387 */ /* 0x0101e80000100800 */
[----:B0-----:R-:W4:Y:S04]  /*a2710*/  LDL.LU R23, [R1+0x498] ;  /* 0x0004980001177983 */ /* 0x001f280000300800 */
        /* <DEDUP_REMOVED lines=19> */
[----:B0-----:R-:W4:Y:S01]  /*a2850*/  LDL.LU R23, [R1+0x448] ;  /* 0x0004480001177983 */ /* 0x001f220000300800 */
[----:B--2---:R-:W-:-:S03]  /*a2860*/  F2FP.SATFINITE.E5M2.F32.PACK_AB_MERGE_C R12, R12, R10, RZ ;  /* 0x0000000a0c0c723e */ /* 0x004fc600048060ff */
[----:B----4-:R0:W-:Y:S04]  /*a2870*/  STL [R1+0x3d50], R23 ;  /* 0x003d501701007387 */ /* 0x0101e80000100800 */
[----:B0-----:R-:W2:Y:S04]  /*a2880*/  LDL.LU R23, [R1+0x440] ;  /* 0x0004400001177983 */ /* 0x001ea80000300800 */
[----:B------:R-:W4:Y:S04]  /*a2890*/  LDL.LU R29, [R1+0x4b4] ;  /* 0x0004b400011d7983 */ /* 0x000f280000300800 */
[----:B------:R-:W5:Y:S04]  /*a28a0*/  LDL.LU R26, [R1+0x4b8] ;  /* 0x0004b800011a7983 */ /* 0x000f680000300800 */
        /* <DEDUP_REMOVED lines=10> */
[----:B------:R-:W4:Y:S04]  /*a2950*/  LDL R21, [R1+0x874] ;  /* 0x0008740001157983 */ /* 0x000f280000100800 */
[----:B------:R-:W4:Y:S04]  /*a2960*/  LDL.LU R27, [R1+0x878] ;  /* 0x00087800011b7983 */ /* 0x000f280000300800 */
[----:B------:R-:W4:Y:S04]  /*a2970*/  LDL.LU R24, [R1+0x87c] ;  /* 0x00087c0001187983 */ /* 0x000f280000300800 */
[----:B------:R-:W4:Y:S04]  /*a2980*/  LDL.LU R15, [R1+0x860] ;  /* 0x00086000010f7983 */ /* 0x000f280000300800 */
[----:B------:R-:W4:Y:S04]  /*a2990*/  LDL R14, [R1+0x864] ;  /* 0x00086400010e7983 */ /* 0x000f280000100800 */
        /* <DEDUP_REMOVED lines=8> */
[----:B------:R-:W3:Y:S04]  /*a2a20*/  LDL.LU R10, [R1+0x3d58] ;  /* 0x003d5800010a7983 */ /* 0x000ee80000300800 */
[----:B------:R0:W-:Y:S04]  /*a2a30*/  STL [R1+0x3bac], R12 ;  /* 0x003bac0c01007387 */ /* 0x0001e80000100800 */
[----:B0-----:R-:W4:Y:S01]  /*a2a40*/  LDL.LU R12, [R1+0x4a8] ;  /* 0x0004a800010c7983 */ /* 0x001f220000300800 */
[----:B---3--:R-:W-:-:S03]  /*a2a50*/  F2FP.SATFINITE.E5M2.F32.PACK_AB_MERGE_C R10, R10, R19, RZ ;  /* 0x000000130a0a723e */ /* 0x008fc600048060ff */
[----:B------:R-:W2:Y:S04]  /*a2a60*/  LDL.LU R19, [R1+0x3d54] ;  /* 0x003d540001137983 */ /* 0x000ea80000300800 */
[----:B------:R0:W-:Y:S04]  /*a2a70*/  STL [R1+0x3bb4], R10 ;  /* 0x003bb40a01007387 */ /* 0x0001e80000100800 */
[----:B0-----:R-:W3:Y:S01]  /*a2a80*/  LDL.LU R10, [R1+0x4a4] ;  /* 0x0004a400010a7983 */ /* 0x001ee20000300800 */
        /* <DEDUP_REMOVED lines=45> */
[----:B------:R-:W4:Y:S04]  /*a2d60*/  LDL.LU R23, [R1+0x3cf8] ;  /* 0x003cf80001177983 */ /* 0x000f280000300800 */
[----:B------:R0:W-:Y:S04]  /*a2d70*/  STL [R1+0x30c], R19 ;  /* 0x00030c1301007387 */ /* 0x0001e80000100800 */
[----:B0-----:R-:W3:Y:S02]  /*a2d80*/  LDL.LU R19, [R1+0x3cf4] ;  /* 0x003cf40001137983 */ /* 0x001ee40000300800 */
[----:B---3--:R-:W-:-:S02]  /*a2d90*/  F2FP.SATFINITE.E5M2.F32.PACK_AB_MERGE_C R10, R10, R19, RZ ;  /* 0x000000130a0a723e */ /* 0x008fc400048060ff */
[----:B------:R-:W2:Y:S04]  /*a2da0*/  LDL.LU R19, [R1+0x3cf0] ;  /* 0x003cf00001137983 */ /* 0x000ea80000300800 */
[----:B------:R4:W-:Y:S01]  /*a2db0*/  STL [R1+0x284], R10 ;  /* 0x0002840a01007387 */ /* 0x0009e20000100800 */
[----:B-----5:R-:W-:Y:S02]  /*a2dc0*/  F2FP.SATFINITE.E5M2.F32.PACK_AB_MERGE_C R18, R18, R26, RZ ;  /* 0x0000001a1212723e */ /* 0x020fe400048060ff */
[----:B----4-:R-:W-:Y:S02]  /*a2dd0*/  F2FP.SATFINITE.E5M2.F32.PACK_AB_MERGE_C R10, R29, R23, RZ ;  /* 0x000000171d0a723e */ /* 0x010fe400048060ff */
[----:B--2---:R-:W-:-:S05]  /*a2de0*/  F2FP.SATFINITE.E5M2.F32.PACK_AB_MERGE_C R12, R19, R12, RZ ;  /* 0x0000000c130c723e */ /* 0x004fca00048060ff */
[----:B------:R0:W-:Y:S04]  /*a2df0*/  STL [R1+0x2d0], R12 ;  /* 0x0002d00c01007387 */ /* 0x0001e80000100800 */
[----:B------:R1:W-:Y:S01]  /*a2e00*/  STL [R1+0x240], R10 ;  /* 0x0002400a01007387 */ /* 0x0003e20000100800 */
[----:B0-----:R-:W-:-:S03]  /*a2e10*/  F2FP.SATFINITE.E5M2.F32.PACK_AB_MERGE_C R12, R17, R25, RZ ;  /* 0x00000019110c723e */ /* 0x001fc600048060ff */
[----:B------:R-:W-:Y:S01]  /*a2e20*/  STL [R1+0x23c], R18 ;  /* 0x00023c1201007387 */ /* 0x000fe20000100800 */
[----:B-1----:R-:W-:Y:S02]  /*a2e30*/  F2FP.SATFINITE.E5M2.F32.PACK_AB_MERGE_C R10, R3, R16, RZ ;  /* 0x00000010030a723e */ /* 0x002fe400048060ff */
[----:B------:R-:W-:Y:S01]  /*a2e40*/  F2FP.SATFINITE.E5M2.F32.PACK_AB_MERGE_C R3, R0, R2, RZ ;  /* 0x000000020003723e */ /* 0x000fe200048060ff */
[----:B------:R-:W-:Y:S01]  /*a2e50*/  STL [R1+0x1b8], R12 ;  /* 0x0001b80c01007387 */ /* 0x000fe20000100800 */
[----:B------:R-:W-:Y:S02]  /*a2e60*/  F2FP.SATFINITE.E5M2.F32.PACK_AB_MERGE_C R2, R28, R20, RZ ;  /* 0x000000141c02723e */ /* 0x000fe400048060ff */
        /* <DEDUP_REMOVED lines=143> */
[----:B------:R-:W2:Y:S04]  /*a3760*/  LDL.LU R10, [R1+0x3c90] ;  /* 0x003c9000010a7983 */ /* 0x000ea80000300800 */
[----:B------:R2:W-:Y:S01]  /*a3770*/  STL [R1+0x29c], R28 ;  /* 0x00029c1c01007387 */ /* 0x0005e20000100800 */
[----:B------:R-:W-:Y:S02]  /*a3780*/  F2FP.SATFINITE.E5M2.F32.PACK_AB_MERGE_C R2, R2, R3, RZ ;  /* 0x000000030202723e */ /* 0x000fe400048060ff */
[----:B----4-:R-:W-:Y:S02]  /*a3790*/  F2FP.SATFINITE.E5M2.F32.PACK_AB_MERGE_C R0, R20, R0, RZ ;  /* 0x000000001400723e */ /* 0x010fe400048060ff */
[----:B-----5:R-:W-:Y:S02]  /*a37a0*/  F2FP.SATFINITE.E5M2.F32.PACK_AB_MERGE_C R3, R24, R27, RZ ;  /* 0x0000001b1803723e */ /* 0x020fe400048060ff */
[----:B--2---:R-:W-:-:S02]  /*a37b0*/  F2FP.SATFINITE.E5M2.F32.PACK_AB_MERGE_C R28, R12, R10, RZ ;  /* 0x0000000a0c1c723e */ /* 0x004fc400048060ff */
[----:B------:R-:W-:Y:S02]  /*a37c0*/  F2FP.SATFINITE.E5M2.F32.PACK_AB_MERGE_C R12, R23, R19, RZ ;  /* 0x00000013170c723e */ /* 0x000fe400048060ff */
[----:B------:R-:W-:Y:S02]  /*a37d0*/  F2FP.SATFINITE.E5M2.F32.PACK_AB_MERGE_C R10, R26, R29, RZ ;  /* 0x0000001d1a0a723e */ /* 0x000fe400048060ff */
[----:B------:R-:W-:Y:S01]  /*a37e0*/  F2FP.SATFINITE.E5M2.F32.PACK_AB_MERGE_C R26, R25, R18, RZ ;  /* 0x00000012191a723e */ /* 0x000fe200048060ff */
[----:B------:R-:W-:Y:S04]  /*a37f0*/  STL [R1+0x314], R28 ;  /* 0x0003141c01007387 */ /* 0x000fe80000100800 */
[----:B------:R-:W-:Y:S04]  /*a3800*/  STL [R1+0x318], R12 ;  /* 0x0003180c01007387 */ /* 0x000fe80000100800 */
[----:B------:R-:W-:Y:S01]  /*a3810*/  STL [R1+0x3b68], R26 ;  /* 0x003b681a01007387 */ /* 0x000fe20000100800 */
[----:B------:R-:W-:-:S03]  /*a3820*/  F2FP.SATFINITE.E5M2.F32.PACK_AB_MERGE_C R25, R21, R22, RZ ;  /* 0x000000161519723e */ /* 0x000fc600048060ff */
[----:B------:R0:W-:Y:S02]  /*a3830*/  STL [R1+0x328], R10 ;  /* 0x0003280a01007387 */ /* 0x0001e40000100800 */
[----:B0-----:R-:W-:-:S05]  /*a3840*/  F2FP.SATFINITE.E5M2.F32.PACK_AB_MERGE_C R10, R16, R17, RZ ;  /* 0x00000011100a723e */ /* 0x001fca00048060ff */
[----:B------:R-:W-:Y:S04]  /*a3850*/  STL [R1+0x2a4], R10 ;  /* 0x0002a40a01007387 */ /* 0x000fe80000100800 */
[----:B------:R0:W-:Y:S04]  /*a3860*/  STL [R1+0x2a0], R2 ;  /* 0x0002a00201007387 */ /* 0x0001e80000100800 */
[----:B------:R-:W-:Y:S04]  /*a3870*/  STL [R1+0x3b6c], R25 ;  /* 0x003b6c1901007387 */ /* 0x000fe80000100800 */
[----:B------:R1:W-:Y:S01]  /*a3880*/  STL [R1+0x214], R0 ;  /* 0x0002140001007387 */ /* 0x0003e20000100800 */
[----:B0-----:R-:W-:-:S03]  /*a3890*/  F2FP.SATFINITE.E5M2.F32.PACK_AB_MERGE_C R2, R14, R15, RZ ;  /* 0x0000000f0e02723e */ /* 0x001fc600048060ff */
[----:B------:R0:W-:Y:S01]  /*a38a0*/  STL [R1+0x184], R3 ;  /* 0x0001840301007387 */ /* 0x0001e20000100800 */
[----:B-1----:R-:W-:Y:S02]  /*a38b0*/  F2FP.SATFINITE.E5M2.F32.PACK_AB_MERGE_C R0, R11, R13, RZ ;  /* 0x0000000d0b00723e */ /* 0x002fe400048060ff */
[----:B0-----:R-:W-:Y:S01]  /*a38c0*/  F2FP.SATFINITE.E5M2.F32.PACK_AB_MERGE_C R3, R8, R9, RZ ;  /* 0x000000090803723e */ /* 0x001fe200048060ff */
[----:B------:R0:W-:Y:S04]  /*a38d0*/  STL [R1+0x180], R2 ;  /* 0x0001800201007387 */ /* 0x0001e80000100800 */
[----:B------:R-:W-:Y:S04]  /*a38e0*/  STL [R1+0x3b70], R3 ;  /* 0x003b700301007387 */ /* 0x000fe80000100800 */
[----:B------:R1:W-:Y:S04]  /*a38f0*/  STL [R1+0x114], R0 ;  /* 0x0001140001007387 */ /* 0x0003e80000100800 */
[----:B------:R-:W2:Y:S01]  /*a3900*/  LDL.LU R23, [R1+0x5f8] ;  /* 0x0005f80001177983 */ /* 0x000ea20000300800 */
[----:B0-----:R-:W-:-:S02]  /*a3910*/  F2FP.SATFINITE.E5M2.F32.PACK_AB_MERGE_C R2, R6, R7, RZ ;  /* 0x000000070602723e */ /* 0x001fc400048060ff */
[----:B-1----:R-:W-:-:S03]  /*a3920*/  F2FP.SATFINITE.E5M2.F32.PACK_AB_MERGE_C R0, R4, R5, RZ ;  /* 0x000000050400723e */ /* 0x002fc600048060ff */
[----:B------:R-:W-:Y:S04]  /*a3930*/  STL [R1+0xbc], R2 ;  /* 0x0000bc0201007387 */ /* 0x000fe80000100800 */
[----:B--2---:R0:W-:Y:S04]  /*a3940*/  STL [R1+0x3c88], R23 ;  /* 0x003c881701007387 */ /* 0x0041e80000100800 */
[----:B------:R-:W-:Y:S04]  /*a3950*/  STL [R1+0xb4], R0 ;  /* 0x0000b40001007387 */ /* 0x000fe80000100800 */
[----:B0-----:R-:W2:Y:S04]  /*a3960*/  LDL.LU R23, [R1+0x5f4] ;  /* 0x0005f40001177983 */ /* 0x001ea80000300800 */
[----:B------:R-:W3:Y:S04]  /*a3970*/  LDL.LU R22, [R1+0x5fc] ;  /* 0x0005fc0001167983 */ /* 0x000ee80000300800 */
        /* <DEDUP_REMOVED lines=33> */
[----:B------:R-:W5:Y:S04]  /*a3b90*/  LDL.LU R25, [R1+0x670] ;  /* 0x0006700001197983 */ /* 0x000f680000300800 */
[----:B-----5:R0:W-:Y:S04]  /*a3ba0*/  STL [R1+0x3c34], R25 ;  /* 0x003c341901007387 */ /* 0x0201e80000100800 */
[----:B0-----:R-:W5:Y:S04]  /*a3bb0*/  LDL.LU R25, [R1+0x650] ;  /* 0x0006500001197983 */ /* 0x001f680000300800 */
        /* <DEDUP_REMOVED lines=9> */
[----:B0-----:R-:W5:Y:S01]  /*a3c50*/  LDL.LU R25, [R1+0x638] ;  /* 0x0006380001197983 */ /* 0x001f620000300800 */
[----:B--2---:R-:W-:-:S03]  /*a3c60*/  F2FP.SATFINITE.E5M2.F32.PACK_AB_MERGE_C R23, R23, R22, RZ ;  /* 0x000000161717723e */ /* 0x004fc600048060ff */
[----:B-----5:R0:W-:Y:S04]  /*a3c70*/  STL [R1+0x3c64], R25 ;  /* 0x003c641901007387 */ /* 0x0201e80000100800 */
[----:B0-----:R-:W4:Y:S04]  /*a3c80*/  LDL.LU R25, [R1+0x630] ;  /* 0x0006300001197983 */ /* 0x001f280000300800 */
[----:B------:R-:W2:Y:S04]  /*a3c90*/  LDL.LU R26, [R1+0x674] ;  /* 0x00067400011a7983 */ /* 0x000ea80000300800 */
[----:B------:R-:W5:Y:S04]  /*a3ca0*/  LDL.LU R28, [R1+0x678] ;  /* 0x00067800011c7983 */ /* 0x000f680000300800 */
[----:B------:R-:W5:Y:S04]  /*a3cb0*/  LDL.LU R10, [R1+0x67c] ;  /* 0x00067c00010a7983 */ /* 0x000f680000300800 */
[----:B------:R-:W2:Y:S04]  /*a3cc0*/  LDL.LU R12, [R1+0x6d0] ;  /* 0x0006d000010c7983 */ /* 0x000ea80000300800 */
[----:B------:R-:W2:Y:S04]  /*a3cd0*/  LDL.LU R19, [R1+0x6d4] ;  /* 0x0006d40001137983 */ /* 0x000ea80000300800 */
[----:B------:R-:W2:Y:S04]  /*a3ce0*/  LDL.LU R29, [R1+0x6d8] ;  /* 0x0006d800011d7983 */ /* 0x000ea80000300800 */
[----:B------:R-:W2:Y:S04]  /*a3cf0*/  LDL.LU R18, [R1+0x6dc] ;  /* 0x0006dc0001127983 */ /* 0x000ea80000300800 */
[----:B------:R-:W2:Y:S04]  /*a3d00*/  LDL.LU R17, [R1+0x740] ;  /* 0x0007400001117983 */ /* 0x000ea80000300800 */
        /* <DEDUP_REMOVED lines=9> */
[----:B------:R-:W2:Y:S04]  /*a3da0*/  LDL.LU R9, [R1+0x778] ;  /* 0x0007780001097983 */ /* 0x000ea80000300800 */
[----:B------:R-:W2:Y:S04]  /*a3db0*/  LDL R8, [R1+0x77c] ;  /* 0x00077c0001087983 */ /* 0x000ea80000100800 */
[----:B------:R-:W2:Y:S04]  /*a3dc0*/  LDL.LU R7, [R1+0x790] ;  /* 0x0007900001077983 */ /* 0x000ea80000300800 */
[----:B------:R-:W2:Y:S04]  /*a3dd0*/  LDL.LU R6, [R1+0x794] ;  /* 0x0007940001067983 */ /* 0x000ea80000300800 */
[----:B------:R-:W2:Y:S04]  /*a3de0*/  LDL.LU R5, [R1+0x798] ;  /* 0x0007980001057983 */ /* 0x000ea80000300800 */
[----:B------:R-:W2:Y:S04]  /*a3df0*/  LDL.LU R4, [R1+0x79c] ;  /* 0x00079c0001047983 */ /* 0x000ea80000300800 */
[----:B------:R-:W3:Y:S04]  /*a3e00*/  LDL.LU R22, [R1+0x3c8c] ;  /* 0x003c8c0001167983 */ /* 0x000ee80000300800 */
[----:B------:R0:W-:Y:S04]  /*a3e10*/  STL [R1+0xa0], R23 ;  /* 0x0000a01701007387 */ /* 0x0001e80000100800 */
[----:B0-----:R-:W3:Y:S02]  /*a3e20*/  LDL.LU R23, [R1+0x3c88] ;  /* 0x003c880001177983 */ /* 0x001ee40000300800 */
[----:B---3--:R-:W-:-:S02]  /*a3e30*/  F2FP.SATFINITE.E5M2.F32.PACK_AB_MERGE_C R22, R22, R23, RZ ;  /* 0x000000171616723e */ /* 0x008fc400048060ff */
[----:B------:R-:W3:Y:S01]  /*a3e40*/  LDL.LU R23, [R1+0x3c84] ;  /* 0x003c840001177983 */ /* 0x000ee20000300800 */
[----:B------:R-:W-:-:S03]  /*a3e50*/  F2FP.SATFINITE.E5M2.F32.PACK_AB_MERGE_C R21, R21, R20, RZ ;  /* 0x000000141515723e */ /* 0x000fc600048060ff */
[----:B---3--:R0:W-:Y:S04]  /*a3e60*/  STL.64 [R1+0x3068], R22 ;  /* 0x0030681601007387 */ /* 0x0081e80000100a00 */
[----:B0-----:R-:W3:Y:S04]  /*a3e70*/  LDL.LU R22, [R1+0x664] ;  /* 0x0006640001167983 */ /* 0x001ee80000300800 */
[----:B------:R-:W2:Y:S04]  /*a3e80*/  LDL.LU R23, [R1+0x668] ;  /* 0x0006680001177983 */ /* 0x000ea80000300800 */
[----:B------:R-:W4:Y:S04]  /*a3e90*/  LDL.LU R20, [R1+0x3c80] ;  /* 0x003c800001147983 */ /* 0x000f280000300800 */
[----:B------:R0:W-:Y:S04]  /*a3ea0*/  STL [R1+0x68], R21 ;  /* 0x0000681501007387 */ /* 0x0001e80000100800 */
[----:B0-----:R-:W4:Y:S02]  /*a3eb0*/  LDL.LU R21, [R1+0x3c7c] ;  /* 0x003c7c0001157983 */ /* 0x001f240000300800 */
[----:B----4-:R-:W-:-:S02]  /*a3ec0*/  F2FP.SATFINITE.E5M2.F32.PACK_AB_MERGE_C R21, R21, R20, RZ ;  /* 0x000000141515723e */ /* 0x010fc400048060ff */
        /* <DEDUP_REMOVED lines=8> */
[----:B------:R-:W4:Y:S01]  /*a3f50*/  LDL.LU R21, [R1+0x3c68] ;  /* 0x003c680001157983 */ /* 0x000f220000300800 */
[----:B------:R-:W-:-:S03]  /*a3f60*/  F2FP.SATFINITE.E5M2.F32.PACK_AB_MERGE_C R3, R3, R25, RZ ;  /* 0x000000190303723e */ /* 0x000fc600048060ff */
[----:B----4-:R0:W-:Y:S04]  /*a3f70*/  STL.64 [R1+0x3050], R20 ;  /* 0x0030501401007387 */ /* 0x0101e80000100a00 */
[----:B0-----:R-:W4:Y:S04]  /*a3f80*/  LDL.LU R20, [R1+0x65c] ;  /* 0x00065c0001147983 */ /* 0x001f280000300800 */
[----:B------:R-:W3:Y:S04]  /*a3f90*/  LDL.LU R21, [R1+0x660] ;  /* 0x0006600001157983 */ /* 0x000ee80000300800 */
[----:B------:R-:W5:Y:S04]  /*a3fa0*/  LDL.LU R25, [R1+0x3c64] ;  /* 0x003c640001197983 */ /* 0x000f680000300800 */
[----:B------:R0:W-:Y:S04]  /*a3fb0*/  STL [R1+0x1c], R3 ;  /* 0x00001c0301007387 */ /* 0x0001e80000100800 */
[----:B0-----:R-:W5:Y:S02]  /*a3fc0*/  LDL.LU R3, [R1+0x3c60] ;  /* 0x003c600001037983 */ /* 0x001f640000300800 */
[----:B-----5:R-:W-:-:S02]  /*a3fd0*/  F2FP.SATFINITE.E5M2.F32.PACK_AB_MERGE_C R3, R3, R25, RZ ;  /* 0x000000190303723e */ /* 0x020fc400048060ff */
        /* <DEDUP_REMOVED lines=22> */
[----:B0-----:R-:W4:Y:S02]  /*a4140*/  LDL.LU R3, [R1+0x3c30] ;  /* 0x003c300001037983 */ /* 0x001f240000300800 */
[----:B----4-:R-:W-:-:S02]  /*a4150*/  F2FP.SATFINITE.E5M2.F32.PACK_AB_MERGE_C R20, R20, R3, RZ ;  /* 0x000000031414723e */ /* 0x010fc400048060ff */
[----:B------:R-:W4:Y:S04]  /*a4160*/  LDL.LU R3, [R1+0x3c2c] ;  /* 0x003c2c0001037983 */ /* 0x000f280000300800 */
[----:B------:R3:W-:Y:S02]  /*a4170*/  STL [R1+0x10c], R20 ;  /* 0x00010c1401007387 */ /* 0x0007e40000100800 */
[----:B---3--:R-:W-:-:S05]  /*a4180*/  F2FP.SATFINITE.E5M2.F32.PACK_AB_MERGE_C R20, R22, R21, RZ ;  /* 0x000000151614723e */ /* 0x008fca00048060ff */
[----:B------:R0:W-:Y:S01]  /*a4190*/  STL [R1+0x170], R20 ;  /* 0x0001701401007387 */ /* 0x0001e20000100800 */
[----:B------:R-:W-:Y:S02]  /*a41a0*/  F2FP.SATFINITE.E5M2.F32.PACK_AB_MERGE_C R0, R0, R2, RZ ;  /* 0x000000020000723e */ /* 0x000fe400048060ff */
[----:B0-----:R-:W-:Y:S02]  /*a41b0*/  F2FP.SATFINITE.E5M2.F32.PACK_AB_MERGE_C R20, R10, R28, RZ ;  /* 0x0000001c0a14723e */ /* 0x001fe400048060ff */
[----:B--2---:R-:W-:Y:S02]  /*a41c0*/  F2FP.SATFINITE.E5M2.F32.PACK_AB_MERGE_C R10, R19, R12, RZ ;  /* 0x0000000c130a723e */ /* 0x004fe400048060ff */
[----:B------:R-:W-:Y:S02]  /*a41d0*/  F2FP.SATFINITE.E5M2.F32.PACK_AB_MERGE_C R2, R14, R15, RZ ;  /* 0x0000000f0e02723e */ /* 0x000fe400048060ff */
[----:B----4-:R-:W-:Y:S02]  /*a41e0*/  F2FP.SATFINITE.E5M2.F32.PACK_AB_MERGE_C R21, R3, R23, RZ ;  /* 0x000000170315723e */ /* 0x010fe400048060ff */
[----:B-----5:R-:W-:-:S03]  /*a41f0*/  F2FP.SATFINITE.E5M2.F32.PACK_AB_MERGE_C R3, R26, R25, RZ ;  /* 0x000000191a03723e */ /* 0x020fc600048060ff */
[----:B------:R-:W-:Y:S04]  /*a4200*/  STL [R1+0x16c], R21 ;  /* 0x00016c1501007387 */ /* 0x000fe80000100800 */
[----:B------:R0:W-:Y:S04]  /*a4210*/  STL [R1+0x20c], R3 ;  /* 0x00020c0301007387 */ /* 0x0001e80000100800 */
[----:B------:R-:W-:Y:S01]  /*a4220*/  STL [R1+0x220], R20 ;  /* 0x0002201401007387 */ /* 0x000fe20000100800 */
[----:B0-----:R-:W-:-:S05]  /*a4230*/  F2FP.SATFINITE.E5M2.F32.PACK_AB_MERGE_C R3, R18, R29, RZ ;  /* 0x0000001d1203723e */ /* 0x001fca00048060ff */
[----:B------:R0:W-:Y:S04]  /*a4240*/  STL [R1+0x3b74], R3 ;  /* 0x003b740301007387 */ /* 0x0001e80000100800 */
[----:B------:R1:W-:Y:S01]  /*a4250*/  STL [R1+0x2c8], R10 ;  /* 0x0002c80a01007387 */ /* 0x0003e20000100800 */
[----:B0-----:R-:W-:Y:S02]  /*a4260*/  F2FP.SATFINITE.E5M2.F32.PACK_AB_MERGE_C R3, R24, R27, RZ ;  /* 0x0000001b1803723e */ /* 0x001fe400048060ff */
[----:B-1----:R-:W-:-:S05]  /*a4270*/  F2FP.SATFINITE.E5M2.F32.PACK_AB_MERGE_C R10, R16, R17, RZ ;  /* 0x00000011100a723e */ /* 0x002fca00048060ff */
[----:B------:R-:W-:Y:S04]  /*a4280*/  STL [R1+0x274], R10 ;  /* 0x0002740a01007387 */ /* 0x000fe80000100800 */
[----:B------:R0:W-:Y:S04]  /*a4290*/  STL [R1+0x26c], R0 ;  /* 0x00026c0001007387 */ /* 0x0001e80000100800 */
        /* <DEDUP_REMOVED lines=57> */
[----:B------:R-:W4:Y:S04]  /*a4630*/  LDL.LU R20, [R1+0x828] ;  /* 0x0008280001147983 */ /* 0x000f280000300800 */
[----:B------:R-:W4:Y:S04]  /*a4640*/  LDL.LU R21, [R1+0x82c] ;  /* 0x00082c0001157983 */ /* 0x000f280000300800 */
[----:B------:R-:W5:Y:S04]  /*a4650*/  LDL.LU R22, [R1+0x810] ;  /* 0x0008100001167983 */ /* 0x000f680000300800 */
[----:B------:R-:W5:Y:S04]  /*a4660*/  LDL.LU R23, [R1+0x814] ;  /* 0x0008140001177983 */ /* 0x000f680000300800 */
[----:B------:R-:W5:Y:S04]  /*a4670*/  LDL.LU R25, [R1+0x818] ;  /* 0x0008180001197983 */ /* 0x000f680000300800 */
[----:B------:R-:W5:Y:S04]  /*a4680*/  LDL R26, [R1+0x81c] ;  /* 0x00081c00011a7983 */ /* 0x000f680000100800 */
[----:B------:R-:W5:Y:S04]  /*a4690*/  LDL.LU R28, [R1+0x800] ;  /* 0x00080000011c7983 */ /* 0x000f680000300800 */
[----:B------:R-:W5:Y:S04]  /*a46a0*/  LDL.LU R10, [R1+0x804] ;  /* 0x00080400010a7983 */ /* 0x000f680000300800 */
        /* <DEDUP_REMOVED lines=11> */
[----:B--2---:R-:W-:-:S03]  /*a4760*/  F2FP.SATFINITE.E5M2.F32.PACK_AB_MERGE_C R27, R27, R24, RZ ;  /* 0x000000181b1b723e */ /* 0x004fc600048060ff */
[----:B------:R-:W2:Y:S04]  /*a4770*/  LDL R11, [R1+0x754] ;  /* 0x00075400010b7983 */ /* 0x000ea80000100800 */
[----:B------:R-:W2:Y:S04]  /*a4780*/  LDL.LU R9, [R1+0x758] ;  /* 0x0007580001097983 */ /* 0x000ea80000300800 */
[----:B------:R-:W2:Y:S04]  /*a4790*/  LDL.LU R8, [R1+0x75c] ;  /* 0x00075c0001087983 */ /* 0x000ea80000300800 */
[----:B------:R-:W2:Y:S04]  /*a47a0*/  LDL.LU R7, [R1+0x730] ;  /* 0x0007300001077983 */ /* 0x000ea80000300800 */
[----:B------:R-:W2:Y:S04]  /*a47b0*/  LDL R6, [R1+0x734] ;  /* 0x0007340001067983 */ /* 0x000ea80000100800 */
[----:B------:R-:W2:Y:S04]  /*a47c0*/  LDL.LU R5, [R1+0x738] ;  /* 0x0007380001057983 */ /* 0x000ea80000300800 */
[----:B------:R-:W2:Y:S04]  /*a47d0*/  LDL.LU R4, [R1+0x73c] ;  /* 0x00073c0001047983 */ /* 0x000ea80000300800 */
[----:B------:R-:W3:Y:S04]  /*a47e0*/  LDL.LU R24, [R1+0x3c28] ;  /* 0x003c280001187983 */ /* 0x000ee80000300800 */
[----:B------:R0:W-:Y:S04]  /*a47f0*/  STL [R1+0x94], R27 ;  /* 0x0000941b01007387 */ /* 0x0001e80000100800 */
[----:B0-----:R-:W3:Y:S02]  /*a4800*/  LDL.LU R27, [R1+0x3c24] ;  /* 0x003c2400011b7983 */ /* 0x001ee40000300800 */
[----:B---3--:R-:W-:-:S02]  /*a4810*/  F2FP.SATFINITE.E5M2.F32.PACK_AB_MERGE_C R27, R27, R24, RZ ;  /* 0x000000181b1b723e */ /* 0x008fc400048060ff */
        /* <DEDUP_REMOVED lines=38> */
[----:B0-----:R-:W2:Y:S01]  /*a4a80*/  LDL.LU R27, [R1+0x820] ;  /* 0x00082000011b7983 */ /* 0x001ea20000300800 */
[----:B---3--:R-:W-:-:S03]  /*a4a90*/  F2FP.SATFINITE.E5M2.F32.PACK_AB_MERGE_C R24, R24, R3, RZ ;  /* 0x000000031818723e */ /* 0x008fc600048060ff */
[----:B------:R-:W2:Y:S04]  /*a4aa0*/  LDL.LU R3, [R1+0x3bd4] ;  /* 0x003bd40001037983 */ /* 0x000ea80000300800 */
[----:B------:R2:W-:Y:S01]  /*a4ab0*/  STL [R1+0x3bc0], R24 ;  /* 0x003bc01801007387 */ /* 0x0005e20000100800 */
[----:B----4-:R-:W-:Y:S02]  /*a4ac0*/  F2FP.SATFINITE.E5M2.F32.PACK_AB_MERGE_C R12, R19, R12, RZ ;  /* 0x0000000c130c723e */ /* 0x010fe400048060ff */
[----:B-----5:R-:W-:Y:S02]  /*a4ad0*/  F2FP.SATFINITE.E5M2.F32.PACK_AB_MERGE_C R2, R0, R2, RZ ;  /* 0x000000020002723e */ /* 0x020fe400048060ff */
[----:B------:R-:W-:Y:S02]  /*a4ae0*/  F2FP.SATFINITE.E5M2.F32.PACK_AB_MERGE_C R0, R14, R15, RZ ;  /* 0x0000000f0e00723e */ /* 0x000fe400048060ff */
[----:B--2---:R-:W-:-:S02]  /*a4af0*/  F2FP.SATFINITE.E5M2.F32.PACK_AB_MERGE_C R24, R3, R27, RZ ;  /* 0x0000001b0318723e */ /* 0x004fc400048060ff */
[----:B------:R-:W-:Y:S02]  /*a4b00*/  F2FP.SATFINITE.E5M2.F32.PACK_AB_MERGE_C R3, R21, R20, RZ ;  /* 0x000000141503723e */ /* 0x000fe400048060ff */
[----:B------:R-:W-:Y:S02]  /*a4b10*/  F2FP.SATFINITE.E5M2.F32.PACK_AB_MERGE_C R21, R23, R22, RZ ;  /* 0x000000161715723e */ /* 0x000fe400048060ff */
[----:B------:R-:W-:Y:S01]  /*a4b20*/  F2FP.SATFINITE.E5M2.F32.PACK_AB_MERGE_C R20, R26, R25, RZ ;  /* 0x000000191a14723e */ /* 0x000fe200048060ff */
[----:B------:R-:W-:Y:S04]  /*a4b30*/  STL [R1+0x8], R24 ;  /* 0x0000081801007387 */ /* 0x000fe80000100800 */
[----:B------:R0:W-:Y:S04]  /*a4b40*/  STL [R1+0x4], R3 ;  /* 0x0000040301007387 */ /* 0x0001e80000100800 */
[----:B------:R-:W-:Y:S04]  /*a4b50*/  STL [R1+0x8c], R21 ;  /* 0x00008c1501007387 */ /* 0x000fe80000100800 */
[----:B------:R-:W-:Y:S01]  /*a4b60*/  STL [R1+0x88], R20 ;  /* 0x0000881401007387 */ /* 0x000fe20000100800 */
[----:B0-----:R-:W-:-:S02]  /*a4b70*/  F2FP.SATFINITE.E5M2.F32.PACK_AB_MERGE_C R3, R10, R28, RZ ;  /* 0x0000001c0a03723e */ /* 0x001fc400048060ff */
[----:B------:R-:W-:Y:S02]  /*a4b80*/  F2FP.SATFINITE.E5M2.F32.PACK_AB_MERGE_C R10, R18, R29, RZ ;  /* 0x0000001d120a723e */ /* 0x000fe400048060ff */
[----:B------:R-:W-:Y:S01]  /*a4b90*/  F2FP.SATFINITE.E5M2.F32.PACK_AB_MERGE_C R25, R11, R13, RZ ;  /* 0x0000000d0b19723e */ /* 0x000fe200048060ff */
[----:B------:R0:W-:Y:S04]  /*a4ba0*/  STL [R1+0xd4], R3 ;  /* 0x0000d40301007387 */ /* 0x0001e80000100800 */
[----:B------:R-:W-:Y:S04]  /*a4bb0*/  STL [R1+0xe4], R12 ;  /* 0x0000e40c01007387 */ /* 0x000fe80000100800 */
[----:B------:R-:W-:Y:S01]  /*a4bc0*/  STL [R1+0xb8], R10 ;  /* 0x0000b80a01007387 */ /* 0x000fe20000100800 */
[----:B------:R-:W-:-:S02]  /*a4bd0*/  F2FP.SATFINITE.E5M2.F32.PACK_AB_MERGE_C R26, R8, R9, RZ ;  /* 0x00000009081a723e */ /* 0x000fc400048060ff */
[----:B0-----:R-:W-:-:S05]  /*a4be0*/  F2FP.SATFINITE.E5M2.F32.PACK_AB_MERGE_C R3, R16, R17, RZ ;  /* 0x000000111003723e */ /* 0x001fca00048060ff */
[----:B------:R-:W-:Y:S04]  /*a4bf0*/  STL [R1+0x148], R3 ;  /* 0x0001480301007387 */ /* 0x000fe80000100800 */
[----:B------:R-:W-:Y:S04]  /*a4c00*/  STL [R1+0x1e4], R2 ;  /* 0x0001e40201007387 */ /* 0x000fe80000100800 */
[----:B------:R0:W-:Y:S04]  /*a4c10*/  STL [R1+0x3b78], R25 ;  /* 0x003b781901007387 */ /* 0x0001e80000100800 */
[----:B------:R-:W-:Y:S04]  /*a4c20*/  STL [R1+0x1f8], R0 ;  /* 0x0001f80001007387 */ /* 0x000fe80000100800 */
[----:B------:R1:W-:Y:S01]  /*a4c30*/  STL [R1+0x3b7c], R26 ;  /* 0x003b7c1a01007387 */ /* 0x0003e20000100800 */
[----:B0-----:R-:W-:-:S05]  /*a4c40*/  F2FP.SATFINITE.E5M2.F32.PACK_AB_MERGE_C R25, R6, R7, RZ ;  /* 0x000000070619723e */ /* 0x001fca00048060ff */
[----:B------:R-:W-:Y:S04]  /*a4c50*/  STL [R1+0x3b80], R25 ;  /* 0x003b801901007387 */ /* 0x000fe80000100800 */
[----:B-1----:R-:W2:Y:S04]  /*a4c60*/  LDL.LU R26, [R1+0x724] ;  /* 0x00072400011a7983 */ /* 0x002ea80000300800 */
[----:B------:R-:W3:Y:S04]  /*a4c70*/  LDL.LU R21, [R1+0x728] ;  /* 0x0007280001157983 */ /* 0x000ee80000300800 */
[----:B---3--:R0:W-:Y:S04]  /*a4c80*/  STL [R1+0x3bd0], R21 ;  /* 0x003bd01501007387 */ /* 0x0081e80000100800 */
[----:B0-----:R-:W2:Y:S04]  /*a4c90*/  LDL.LU R21, [R1+0x720] ;  /* 0x0007200001157983 */ /* 0x001ea80000300800 */
[----:B------:R-:W3:Y:S04]  /*a4ca0*/  LDL.LU R2, [R1+0x72c] ;  /* 0x00072c0001027983 */ /* 0x000ee80000300800 */
[----:B------:R-:W4:Y:S04]  /*a4cb0*/  LDL.LU R25, [R1+0x71c] ;  /* 0x00071c0001197983 */ /* 0x000f280000300800 */
[----:B----4-:R0:W-:Y:S04]  /*a4cc0*/  STL [R1+0x3bcc], R25 ;  /* 0x003bcc1901007387 */ /* 0x0101e80000100800 */
[----:B0-----:R-:W4:Y:S04]  /*a4cd0*/  LDL.LU R25, [R1+0x710] ;  /* 0x0007100001197983 */ /* 0x001f280000300800 */
[----:B------:R-:W5:Y:S04]  /*a4ce0*/  LDL.LU R24, [R1+0x708] ;  /* 0x0007080001187983 */ /* 0x000f680000300800 */
[----:B-----5:R0:W-:Y:S04]  /*a4cf0*/  STL [R1+0x3bc4], R24 ;  /* 0x003bc41801007387 */ /* 0x0201e80000100800 */
[----:B0-----:R-:W5:Y:S01]  /*a4d00*/  LDL.LU R24, [R1+0x700] ;  /* 0x0007000001187983 */ /* 0x001f620000300800 */
[----:B------:R-:W-:-:S02]  /*a4d10*/  F2FP.SATFINITE.E5M2.F32.PACK_AB_MERGE_C R3, R4, R5, RZ ;  /* 0x000000050403723e */ /* 0x000fc400048060ff */
[----:B--2---:R-:W-:Y:S01]  /*a4d20*/  F2FP.SATFINITE.E5M2.F32.PACK_AB_MERGE_C R26, R26, R21, RZ ;  /* 0x000000151a1a723e */ /* 0x004fe200048060ff */
[----:B-----5:R0:W-:Y:S04]  /*a4d30*/  STL [R1+0x3bc8], R24 ;  /* 0x003bc81801007387 */ /* 0x0201e80000100800 */
[----:B0-----:R-:W2:Y:S04]  /*a4d40*/  LDL.LU R24, [R1+0x718] ;  /* 0x0007180001187983 */ /* 0x001ea80000300800 */
        /* <DEDUP_REMOVED lines=23> */
[----:B------:R0:W-:Y:S04]  /*a4ec0*/  STL [R1+0x3b84], R3 ;  /* 0x003b840301007387 */ /* 0x0001e80000100800 */
[----:B0-----:R-:W4:Y:S04]  /*a4ed0*/  LDL.LU R3, [R1+0x714] ;  /* 0x0007140001037983 */ /* 0x001f280000300800 */
[----:B------:R-:W3:Y:S04]  /*a4ee0*/  LDL.LU R21, [R1+0x3bd0] ;  /* 0x003bd00001157983 */ /* 0x000ee80000300800 */
[----:B------:R0:W-:Y:S04]  /*a4ef0*/  STL [R1+0x3b88], R26 ;  /* 0x003b881a01007387 */ /* 0x0001e80000100800 */
[----:B0-----:R-:W5:Y:S01]  /*a4f00*/  LDL.LU R26, [R1+0x704] ;  /* 0x00070400011a7983 */ /* 0x001f620000300800 */
[----:B---3--:R-:W-:-:S02]  /*a4f10*/  F2FP.SATFINITE.E5M2.F32.PACK_AB_MERGE_C R21, R2, R21, RZ ;  /* 0x000000150215723e */ /* 0x008fc400048060ff */
[----:B----4-:R-:W-:-:S03]  /*a4f20*/  F2FP.SATFINITE.E5M2.F32.PACK_AB_MERGE_C R3, R3, R25, RZ ;  /* 0x000000190303723e */ /* 0x010fc600048060ff */
[----:B------:R0:W-:Y:S04]  /*a4f30*/  STL [R1+0x3b8c], R21 ;  /* 0x003b8c1501007387 */ /* 0x0001e80000100800 */
[----:B0-----:R-:W3:Y:S04]  /*a4f40*/  LDL.LU R21, [R1+0x6fc] ;  /* 0x0006fc0001157983 */ /* 0x001ee80000300800 */
[----:B------:R-:W4:Y:S04]  /*a4f50*/  LDL.LU R2, [R1+0xd30] ;  /* 0x000d300001027983 */ /* 0x000f280000300800 */
[----:B------:R-:W2:Y:S04]  /*a4f60*/  LDL.LU R25, [R1+0x3bcc] ;  /* 0x003bcc0001197983 */ /* 0x000ea80000300800 */
[----:B------:R0:W-:Y:S04]  /*a4f70*/  STL [R1+0x3b90], R3 ;  /* 0x003b900301007387 */ /* 0x0001e80000100800 */
[----:B0-----:R-:W3:Y:S01]  /*a4f80*/  LDL.LU R3, [R1+0x6f4] ;  /* 0x0006f40001037983 */ /* 0x001ee20000300800 */
[----:B--2---:R-:W-:-:S03]  /*a4f90*/  F2FP.SATFINITE.E5M2.F32.PACK_AB_MERGE_C R25, R25, R24, RZ ;  /* 0x000000181919723e */ /* 0x004fc600048060ff */
[----:B------:R-:W5:Y:S04]  /*a4fa0*/  LDL.LU R24, [R1+0x3bc8] ;  /* 0x003bc80001187983 */ /* 0x000f680000300800 */
[----:B------:R0:W-:Y:S04]  /*a4fb0*/  STL [R1+0x3b94], R25 ;  /* 0x003b941901007387 */ /* 0x0001e80000100800 */
[----:B0-----:R-:W2:Y:S01]  /*a4fc0*/  LDL.LU R25, [R1+0x6e4] ;  /* 0x0006e40001197983 */ /* 0x001ea20000300800 */
[----:B-----5:R-:W-:-:S03]  /*a4fd0*/  F2FP.SATFINITE.E5M2.F32.PACK_AB_MERGE_C R26, R26, R24, RZ ;  /* 0x000000181a1a723e */ /* 0x020fc600048060ff */
[----:B------:R-:W5:Y:S01]  /*a4fe0*/  LDL.LU R24, [R1+0x3bc4] ;  /* 0x003bc40001187983 */ /* 0x000f620000300800 */
[----:B---3--:R-:W-:Y:S02]  /*a4ff0*/  F2FP.SATFINITE.E5M2.F32.PACK_AB_MERGE_C R3, R3, R27, RZ ;  /* 0x0000001b0303723e */ /* 0x008fe400048060ff */
[----:B------:R-:W-:Y:S02]  /*a5000*/  F2FP.SATFINITE.E5M2.F32.PACK_AB_MERGE_C R21, R21, R28, RZ ;  /* 0x0000001c1515723e */ /* 0x000fe400048060ff */
[----:B------:R-:W-:Y:S02]  /*a5010*/  F2FP.SATFINITE.E5M2.F32.PACK_AB_MERGE_C R16, R16, R17, RZ ;  /* 0x000000111010723e */ /* 0x000fe400048060ff */
[----:B--2---:R-:W-:Y:S02]  /*a5020*/  F2FP.SATFINITE.E5M2.F32.PACK_AB_MERGE_C R25, R25, R10, RZ ;  /* 0x0000000a1919723e */ /* 0x004fe400048060ff */
[----:B-----5:R-:W-:Y:S02]  /*a5030*/  F2FP.SATFINITE.E5M2.F32.PACK_AB_MERGE_C R20, R20, R24, RZ ;  /* 0x000000181414723e */ /* 0x020fe400048060ff */
[----:B------:R-:W2:Y:S04]  /*a5040*/  LDL.LU R24, [R1+0x3bc0] ;  /* 0x003bc00001187983 */ /* 0x000ea80000300800 */
[----:B------:R-:W3:Y:S04]  /*a5050*/  LDL.LU R27, [R1+0x3bbc] ;  /* 0x003bbc00011b7983 */ /* 0x000ee80000300800 */
[----:B------:R-:W5:Y:S04]  /*a5060*/  LDL.LU R28, [R1+0x3bb8] ;  /* 0x003bb800011c7983 */ /* 0x000f680000300800 */
[----:B------:R-:W2:Y:S04]  /*a5070*/  LDL.LU R10, [R1+0x3bb4] ;  /* 0x003bb400010a7983 */ /* 0x000ea80000300800 */
[----:B------:R-:W4:Y:S04]  /*a5080*/  LDL.LU R17, [R1+0x3bb0] ;  /* 0x003bb00001117983 */ /* 0x000f280000300800 */
[----:B----4-:R0:W-:Y:S04]  /*a5090*/  STL.64 [R1+0x3058], R16 ;  /* 0x0030581001007387 */ /* 0x0101e80000100a00 */
[----:B0-----:R-:W4:Y:S04]  /*a50a0*/  LDL.LU R17, [R1+0x6c4] ;  /* 0x0006c40001117983 */ /* 0x001f280000300800 */
[----:B------:R-:W3:Y:S01]  /*a50b0*/  LDL.LU R16, [R1+0x6cc] ;  /* 0x0006cc0001107983 */ /* 0x000ee20000300800 */
[----:B------:R-:W-:-:S02]  /*a50c0*/  F2FP.SATFINITE.E5M2.F32.PACK_AB_MERGE_C R0, R0, R18, RZ ;  /* 0x000000120000723e */ /* 0x000fc400048060ff */
[----:B------:R-:W-:Y:S02]  /*a50d0*/  F2FP.SATFINITE.E5M2.F32.PACK_AB_MERGE_C R15, R15, R29, RZ ;  /* 0x0000001d0f0f723e */ /* 0x000fe400048060ff */
[----:B------:R-:W-:Y:S02]  /*a50e0*/  F2FP.SATFINITE.E5M2.F32.PACK_AB_MERGE_C R4, R4, R22, RZ ;  /* 0x000000160404723e */ /* 0x000fe400048060ff */
[----:B------:R-:W-:Y:S02]  /*a50f0*/  F2FP.SATFINITE.E5M2.F32.PACK_AB_MERGE_C R5, R5, R23, RZ ;  /* 0x000000170505723e */ /* 0x000fe400048060ff */
[----:B----4-:R-:W-:Y:S02]  /*a5100*/  F2FP.SATFINITE.E5M2.F32.PACK_AB_MERGE_C R17, R17, R12, RZ ;  /* 0x0000000c1111723e */ /* 0x010fe400048060ff */
[----:B---3--:R-:W-:Y:S01]  /*a5110*/  F2FP.SATFINITE.E5M2.F32.PACK_AB_MERGE_C R16, R16, R19, RZ ;  /* 0x000000131010723e */ /* 0x008fe200048060ff */
[----:B------:R-:W3:Y:S04]  /*a5120*/  LDL.LU R12, [R1+0x3bac] ;  /* 0x003bac00010c7983 */ /* 0x000ee80000300800 */
[----:B------:R-:W4:Y:S04]  /*a5130*/  LDL.LU R19, [R1+0x3ba8] ;  /* 0x003ba80001137983 */ /* 0x000f280000300800 */
[----:B------:R-:W4:Y:S04]  /*a5140*/  LDL.LU R29, [R1+0x3ba4] ;  /* 0x003ba400011d7983 */ /* 0x000f280000300800 */
[----:B------:R-:W4:Y:S04]  /*a5150*/  LDL.LU R18, [R1+0x3ba0] ;  /* 0x003ba00001127983 */ /* 0x000f280000300800 */
[----:B------:R0:W-:Y:S04]  /*a5160*/  STL [R1+0x3108], R0 ;  /* 0x0031080001007387 */ /* 0x0001e80000100800 */
[----:B0-----:R-:W5:Y:S04]  /*a5170*/  LDL.LU R0, [R1+0x690] ;  /* 0x0006900001007983 */ /* 0x001f680000300800 */
[----:B------:R-:W4:Y:S04]  /*a5180*/  LDL.LU R22, [R1+0x104] ;  /* 0x0001040001167983 */ /* 0x000f280000300800 */
[----:B------:R-:W4:Y:S01]  /*a5190*/  LDL.LU R23, [R1+0x7c] ;  /* 0x00007c0001177983 */ /* 0x000f220000300800 */
[----:B------:R-:W-:Y:S01]  /*a51a0*/  F2FP.SATFINITE.E5M2.F32.PACK_AB_MERGE_C R11, R8, R11, RZ ;  /* 0x0000000b080b723e */ /* 0x000fe200048060ff */
[----:B------:R-:W-:Y:S01]  /*a51b0*/  VIADD R8, R2, 0x56 ;  /* 0x0000005602087836 */ /* 0x000fe20000000000 */
[----:B------:R-:W-:-:S04]  /*a51c0*/  F2FP.SATFINITE.E5M2.F32.PACK_AB_MERGE_C R9, R9, R13, RZ ;  /* 0x0000000d0909723e */ /* 0x000fc800048060ff */
[----:B------:R-:W-:Y:S02]  /*a51d0*/  LOP3.LUT R9, R9, 0xffff, RZ, 0xc0, !PT ;  /* 0x0000ffff09097812 */ /* 0x000fe400078ec0ff */
[----:B--2---:R-:W-:Y:S02]  /*a51e0*/  LOP3.LUT R10, R10, 0xffff, RZ, 0xc0, !PT ;  /* 0x0000ffff0a0a7812 */ /* 0x004fe400078ec0ff */
[----:B-----5:R-:W-:Y:S02]  /*a51f0*/  F2FP.SATFINITE.E5M2.F32.PACK_AB_MERGE_C R6, R6, R0, RZ ;  /* 0x000000000606723e */ /* 0x020fe400048060ff */
[----:B------:R-:W-:Y:S01]  /*a5200*/  F2FP.SATFINITE.E5M2.F32.PACK_AB_MERGE_C R0, R7, R14, RZ ;  /* 0x0000000e0700723e */ /* 0x000fe200048060ff */
[----:B------:R-:W-:-:S05]  /*a5210*/  VIADD R7, R2, 0x58 ;  /* 0x0000005802077836 */ /* 0x000fca0000000000 */
[----:B------:R-:W-:Y:S01]  /*a5220*/  ISETP.GE.AND P2, PT, R7, UR8, PT ;  /* 0x0000000807007c0c */ /* 0x000fe2000bf46270 */
[----:B------:R-:W-:Y:S01]  /*a5230*/  ULDC UR8, c[0x0][0x22c] ;  /* 0x00008b0000087ab9 */ /* 0x000fe20000000800 */
[----:B------:R-:W-:Y:S01]  /*a5240*/  VIADD R7, R2, 0x57 ;  /* 0x0000005702077836 */ /* 0x000fe20000000000 */
[----:B------:R-:W-:Y:S02]  /*a5250*/  ISETP.GE.AND P0, PT, R8, UR8, PT ;  /* 0x0000000808007c0c */ /* 0x000fe4000bf06270 */
[----:B---3--:R-:W-:Y:S02]  /*a5260*/  LOP3.LUT R8, R12, 0xffff, RZ, 0xc0, !PT ;  /* 0x0000ffff0c087812 */ /* 0x008fe400078ec0ff */
[----:B------:R-:W-:Y:S01]  /*a5270*/  SHF.R.U32.HI R14, RZ, 0x8, R9 ;  /* 0x00000008ff0e7819 */ /* 0x000fe20000011609 */
[----:B------:R0:W-:Y:S01]  /*a5280*/  STL [R1+0x12b0], R0 ;  /* 0x0012b00001007387 */ /* 0x0001e20000100800 */
[----:B------:R-:W-:Y:S02]  /*a5290*/  ISETP.GE.AND P1, PT, R7, UR9, PT ;  /* 0x0000000907007c0c */ /* 0x000fe4000bf26270 */
[----:B------:R-:W-:-:S02]  /*a52a0*/  LOP3.LUT R7, R11, 0xffff, RZ, 0xc0, !PT ;  /* 0x0000ffff0b077812 */ /* 0x000fc400078ec0ff */
[----:B------:R-:W-:Y:S02]  /*a52b0*/  SHF.R.U32.HI R13, RZ, 0x8, R8 ;  /* 0x00000008ff0d7819 */ /* 0x000fe40000011608 */
[----:B------:R-:W-:Y:S02]  /*a52c0*/  SHF.R.U32.HI R11, RZ, 0x8, R10 ;  /* 0x00000008ff0b7819 */ /* 0x000fe4000001160a */
[----:B------:R-:W-:Y:S02]  /*a52d0*/  LOP3.LUT R14, R14, 0xffff, RZ, 0xc0, !PT ;  /* 0x0000ffff0e0e7812 */ /* 0x000fe400078ec0ff */
[----:B------:R-:W-:Y:S02]  /*a52e0*/  SHF.R.U32.HI R12, RZ, 0x8, R7 ;  /* 0x00000008ff0c7819 */ /* 0x000fe40000011607 */
[----:B------:R-:W-:Y:S02]  /*a52f0*/  LOP3.LUT R13, R13, 0xffff, RZ, 0xc0, !PT ;  /* 0x0000ffff0d0d7812 */ /* 0x000fe400078ec0ff */
[----:B------:R-:W-:-:S02]  /*a5300*/  LOP3.LUT R11, R11, 0xffff, RZ, 0xc0, !PT ;  /* 0x0000ffff0b0b7812 */ /* 0x000fc400078ec0ff */
[----:B------:R-:W-:Y:S02]  /*a5310*/  LOP3.LUT R6, R6, 0xffff, RZ, 0xc0, !PT ;  /* 0x0000ffff06067812 */ /* 0x000fe400078ec0ff */
[----:B0-----:R-:W-:Y:S02]  /*a5320*/  PRMT R0, R8, 0x3340, R9 ;  /* 0x0000334008007816 */ /* 0x001fe40000000009 */
[----:B------:R-:W-:Y:S02]  /*a5330*/  PRMT R8, R10, 0x3340, R7 ;  /* 0x000033400a087816 */ /* 0x000fe40000000007 */
[----:B------:R-:W-:Y:S02]  /*a5340*/  LOP3.LUT R12, R12, 0xffff, RZ, 0xc0, !PT ;  /* 0x0000ffff0c0c7812 */ /* 0x000fe400078ec0ff */
[----:B------:R-:W-:Y:S02]  /*a5350*/  PRMT R7, R13, 0x3340, R14 ;  /* 0x000033400d077816 */ /* 0x000fe4000000000e */
[----:B------:R-:W-:Y:S01]  /*a5360*/  LOP3.LUT R4, R4, 0xffff, RZ, 0xc0, !PT ;  /* 0x0000ffff04047812 */ /* 0x000fe200078ec0ff */
[----:B------:R0:W-:Y:S04]  /*a5370*/  STL [R1+0x15e0], R0 ;  /* 0x0015e00001007387 */ /* 0x0001e80000100800 */
[----:B------:R-:W-:Y:S04]  /*a5380*/  STL [R1+0x15dc], R8 ;  /* 0x0015dc0801007387 */ /* 0x000fe80000100800 */
[----:B------:R1:W-:Y:S01]  /*a5390*/  STL [R1+0x1520], R7 ;  /* 0x0015200701007387 */ /* 0x0003e20000100800 */
[----:B----4-:R-:W-:-:S02]  /*a53a0*/  LOP3.LUT R13, R22, 0xffff, RZ, 0xc0, !PT ;  /* 0x0000ffff160d7812 */ /* 0x010fc400078ec0ff */
[----:B------:R-:W-:Y:S02]  /*a53b0*/  LOP3.LUT R5, R5, 0xffff, RZ, 0xc0, !PT ;  /* 0x0000ffff05057812 */ /* 0x000fe400078ec0ff */
[----:B------:R-:W-:Y:S01]  /*a53c0*/  LOP3.LUT R15, R15, 0xffff, RZ, 0xc0, !PT ;  /* 0x0000ffff0f0f7812 */ /* 0x000fe200078ec0ff */
[----:B------:R-:W-:Y:S01]  /*a53d0*/  ULDC UR8, c[0x0][0x248] ;  /* 0x0000920000087ab9 */ /* 0x000fe20000000800 */
[----:B------:R-:W-:Y:S01]  /*a53e0*/  ULDC UR9, c[0x0][0x248] ;  /* 0x0000920000097ab9 */ /* 0x000fe20000000800 */
[----:B0-----:R-:W-:Y:S02]  /*a53f0*/  PRMT R0, R11, 0x3340, R12 ;  /* 0x000033400b007816 */ /* 0x001fe4000000000c */
[----:B-1----:R-:W-:Y:S02]  /*a5400*/  LOP3.LUT R7, R28, 0xffff, RZ, 0xc0, !PT ;  /* 0x0000ffff1c077812 */ /* 0x002fe400078ec0ff */
[----:B------:R-:W-:Y:S02]  /*a5410*/  LOP3.LUT R12, R23, 0xffff, RZ, 0xc0, !PT ;  /* 0x0000ffff170c7812 */ /* 0x000fe400078ec0ff */
[----:B------:R-:W-:Y:S01]  /*a5420*/  LOP3.LUT R11, R27, 0xffff, RZ, 0xc0, !PT ;  /* 0x0000ffff1b0b7812 */ /* 0x000fe200078ec0ff */
[----:B------:R0:W-:Y:S01]  /*a5430*/  STL [R1+0x151c], R0 ;  /* 0x00151c0001007387 */ /* 0x0001e20000100800 */
[----:B------:R-:W-:-:S03]  /*a5440*/  LOP3.LUT R8, R18, 0xffff, RZ, 0xc0, !PT ;  /* 0x0000ffff12087812 */ /* 0x000fc600078ec0ff */
[----:B------:R-:W2:Y:S01]  /*a5450*/  LDL.LU R18, [R1+0x3b9c] ;  /* 0x003b9c0001127983 */ /* 0x000ea20000300800 */
[----:B------:R-:W-:Y:S02]  /*a5460*/  LOP3.LUT R9, R19, 0xffff, RZ, 0xc0, !PT ;  /* 0x0000ffff13097812 */ /* 0x000fe400078ec0ff */
[----:B------:R-:W-:Y:S01]  /*a5470*/  LOP3.LUT R10, R24, 0xffff, RZ, 0xc0, !PT ;  /* 0x0000ffff180a7812 */ /* 0x000fe200078ec0ff */
[----:B------:R-:W3:Y:S01]  /*a5480*/  LDL.LU R19, [R1+0x3b98] ;  /* 0x003b980001137983 */ /* 0x000ee20000300800 */
[----:B------:R-:W-:-:S03]  /*a5490*/  PRMT R28, R12, 0x3340, R11 ;  /* 0x000033400c1c7816 */ /* 0x000fc6000000000b */
[----:B------:R-:W4:Y:S04]  /*a54a0*/  LDL.LU R24, [R1+0x18] ;  /* 0x0000180001187983 */ /* 0x000f280000300800 */
[----:B------:R-:W5:Y:S01]  /*a54b0*/  LDL.LU R27, [R1+0x8] ;  /* 0x00000800011b7983 */ /* 0x000f620000300800 */
[----:B0-----:R-:W-:-:S05]  /*a54c0*/  PRMT R0, R13, 0x3340, R7 ;  /* 0x000033400d007816 */ /* 0x001fca0000000007 */
[----:B------:R0:W-:Y:S01]  /*a54d0*/  STL [R1+0x15d8], R0 ;  /* 0x0015d80001007387 */ /* 0x0001e20000100800 */
[----:B------:R-:W-:Y:S02]  /*a54e0*/  SHF.R.U32.HI R14, RZ, 0x8, R13 ;  /* 0x00000008ff0e7819 */ /* 0x000fe4000001160d */
[----:B------:R-:W-:Y:S02]  /*a54f0*/  SHF.R.U32.HI R13, RZ, 0x8, R7 ;  /* 0x00000008ff0d7819 */ /* 0x000fe40000011607 */
[----:B------:R-:W-:Y:S01]  /*a5500*/  SHF.R.U32.HI R7, RZ, 0x8, R12 ;  /* 0x00000008ff077819 */ /* 0x000fe2000001160c */
[----:B0-----:R-:W4:Y:S04]  /*a5510*/  LDL.LU R0, [R1+0x4] ;  /* 0x0000040001007983 */ /* 0x001f280000300800 */
[----:B------:R0:W-:Y:S01]  /*a5520*/  STL [R1+0x3060], R28 ;  /* 0x0030601c01007387 */ /* 0x0001e20000100800 */
[----:B------:R-:W-:-:S02]  /*a5530*/  SHF.R.U32.HI R12, RZ, 0x8, R11 ;  /* 0x00000008ff0c7819 */ /* 0x000fc4000001160b */
[----:B------:R-:W-:Y:S02]  /*a5540*/  SHF.R.U32.HI R11, RZ, 0x8, R8 ;  /* 0x00000008ff0b7819 */ /* 0x000fe40000011608 */
[----:B------:R-:W-:Y:S02]  /*a5550*/  PRMT R22, R9, 0x3340, R6 ;  /* 0x0000334009167816 */ /* 0x000fe40000000006 */
[----:B0-----:R-:W-:Y:S02]  /*a5560*/  PRMT R28, R8, 0x3340, R10 ;  /* 0x00003340081c7816 */ /* 0x001fe4000000000a */
[----:B------:R-:W-:-:S03]  /*a5570*/  SHF.R.U32.HI R8, RZ, 0x8, R9 ;  /* 0x00000008ff087819 */ /* 0x000fc60000011609 */
[----:B------:R0:W-:Y:S01]  /*a5580*/  STL.64 [R1+0x3070], R28 ;  /* 0x0030701c01007387 */ /* 0x0001e20000100a00 */
[----:B------:R-:W-:Y:S02]  /*a5590*/  LOP3.LUT R13, R13, 0xffff, RZ, 0xc0, !PT ;  /* 0x0000ffff0d0d7812 */ /* 0x000fe400078ec0ff */
[----:B------:R-:W-:Y:S01]  /*a55a0*/  LOP3.LUT R14, R14, 0xffff, RZ, 0xc0, !PT ;  /* 0x0000ffff0e0e7812 */ /* 0x000fe200078ec0ff */
[----:B0-----:R-:W5:Y:S04]  /*a55b0*/  LDL.LU R28, [R1+0xa4] ;  /* 0x0000a400011c7983 */ /* 0x001f680000300800 */
[----:B------:R-:W5:Y:S04]  /*a55c0*/  LDL.LU R29, [R1+0x1c] ;  /* 0x00001c00011d7983 */ /* 0x000f680000300800 */
[----:B------:R-:W5:Y:S04]  /*a55d0*/  LDL.LU R9, [R1+0xe0] ;  /* 0x0000e00001097983 */ /* 0x000f680000300800 */
[----:B------:R0:W-:Y:S02]  /*a55e0*/  STL [R1+0x158c], R22 ;  /* 0x00158c1601007387 */ /* 0x0001e40000100800 */
[----:B0-----:R-:W-:-:S02]  /*a55f0*/  PRMT R22, R14, 0x3340, R13 ;  /* 0x000033400e167816 */ /* 0x001fc4000000000d */
[----:B------:R-:W5:Y:S04]  /*a5600*/  LDL.LU R13, [R1+0xdc] ;  /* 0x0000dc00010d7983 */ /* 0x000f680000300800 */
[----:B------:R-:W5:Y:S01]  /*a5610*/  LDL.LU R14, [R1+0xa8] ;  /* 0x0000a800010e7983 */ /* 0x000f620000300800 */
[----:B------:R-:W-:Y:S02]  /*a5620*/  SHF.R.U32.HI R10, RZ, 0x8, R10 ;  /* 0x00000008ff0a7819 */ /* 0x000fe4000001160a */
[----:B------:R-:W-:Y:S02]  /*a5630*/  SHF.R.U32.HI R6, RZ, 0x8, R6 ;  /* 0x00000008ff067819 */ /* 0x000fe40000011606 */
[----:B------:R-:W-:Y:S02]  /*a5640*/  LOP3.LUT R7, R7, 0xffff, RZ, 0xc0, !PT ;  /* 0x0000ffff07077812 */ /* 0x000fe400078ec0ff */
[----:B------:R-:W-:-:S02]  /*a5650*/  LOP3.LUT R12, R12, 0xffff, RZ, 0xc0, !PT ;  /* 0x0000ffff0c0c7812 */ /* 0x000fc400078ec0ff */
[----:B------:R-:W-:Y:S02]  /*a5660*/  LOP3.LUT R11, R11, 0xffff, RZ, 0xc0, !PT ;  /* 0x0000ffff0b0b7812 */ /* 0x000fe400078ec0ff */
[----:B------:R-:W-:Y:S02]  /*a5670*/  LOP3.LUT R10, R10, 0xffff, RZ, 0xc0, !PT ;  /* 0x0000ffff0a0a7812 */ /* 0x000fe400078ec0ff */
[----:B------:R-:W-:Y:S02]  /*a5680*/  LOP3.LUT R8, R8, 0xffff, RZ, 0xc0, !PT ;  /* 0x0000ffff08087812 */ /* 0x000fe400078ec0ff */
[----:B------:R-:W-:Y:S01]  /*a5690*/  LOP3.LUT R6, R6, 0xffff, RZ, 0xc0, !PT ;  /* 0x0000ffff06067812 */ /* 0x000fe200078ec0ff */
[----:B------:R2:W-:Y:S03]  /*a56a0*/  STL [R1+0x150c], R22 ;  /* 0x00150c1601007387 */ /* 0x0005e60000100800 */
[----:B------:R-:W-:Y:S01]  /*a56b0*/  PRMT R6, R8, 0x3340, R6 ;  /* 0x0000334008067816 */ /* 0x000fe20000000006 */
[----:B--2---:R-:W-:Y:S01]  /*a56c0*/  IMAD.MOV.U32 R22, RZ, RZ, R18 ;  /* 0x000000ffff167224 */ /* 0x004fe200078e0012 */
[----:B------:R-:W-:Y:S01]  /*a56d0*/  PRMT R18, R7, 0x3340, R12 ;  /* 0x0000334007127816 */ /* 0x000fe2000000000c */
[----:B---3--:R-:W-:Y:S01]  /*a56e0*/  IMAD.MOV.U32 R23, RZ, RZ, R19 ;  /* 0x000000ffff177224 */ /* 0x008fe200078e0013 */
[----:B------:R-:W-:-:S05]  /*a56f0*/  PRMT R19, R11, 0x3340, R10 ;  /* 0x000033400b137816 */ /* 0x000fca000000000a */
[----:B------:R-:W-:Y:S04]  /*a5700*/  STL.64 [R1+0x3078], R18 ;  /* 0x0030781201007387 */ /* 0x000fe80000100a00 */
[----:B------:R0:W-:Y:S04]  /*a5710*/  STL [R1+0x3080], R19 ;  /* 0x0030801301007387 */ /* 0x0001e80000100800 */
[----:B------:R5:W-:Y:S04]  /*a5720*/  STL [R1+0x145c], R6 ;  /* 0x00145c0601007387 */ /* 0x000be80000100800 */
[----:B0-----:R-:W2:Y:S04]  /*a5730*/  LDL.LU R19, [R1+0x138] ;  /* 0x0001380001137983 */ /* 0x001ea80000300800 */
[----:B------:R-:W3:Y:S01]  /*a5740*/  LDL.LU R18, [R1+0x134] ;  /* 0x0001340001127983 */ /* 0x000ee20000300800 */
[----:B----4-:R-:W-:-:S02]  /*a5750*/  LOP3.LUT R7, R0, 0xffff, RZ, 0xc0, !PT ;  /* 0x0000ffff00077812 */ /* 0x010fc400078ec0ff */
[----:B-----5:R-:W-:Y:S02]  /*a5760*/  LOP3.LUT R6, R27, 0xffff, RZ, 0xc0, !PT ;  /* 0x0000ffff1b067812 */ /* 0x020fe400078ec0ff */
[----:B------:R-:W-:Y:S02]  /*a5770*/  LOP3.LUT R11, R29, 0xffff, RZ, 0xc0, !PT ;  /* 0x0000ffff1d0b7812 */ /* 0x000fe400078ec0ff */
[----:B------:R-:W-:-:S04]  /*a5780*/  LOP3.LUT R9, R9, 0xffff, RZ, 0xc0, !PT ;  /* 0x0000ffff09097812 */ /* 0x000fc800078ec0ff */
[----:B------:R-:W-:Y:S02]  /*a5790*/  PRMT R0, R9, 0x3340, R11 ;  /* 0x0000334009007816 */ /* 0x000fe4000000000b */
[----:B------:R-:W-:-:S03]  /*a57a0*/  LOP3.LUT R8, R28, 0xffff, RZ, 0xc0, !PT ;  /* 0x0000ffff1c087812 */ /* 0x000fc600078ec0ff */
[----:B------:R0:W-:Y:S04]  /*a57b0*/  STL [R1+0x157c], R0 ;  /* 0x00157c0001007387 */ /* 0x0001e80000100800 */
[----:B------:R-:W4:Y:S04]  /*a57c0*/  LDL.LU R28, [R1+0xf8] ;  /* 0x0000f800011c7983 */ /* 0x000f280000300800 */
[----:B------:R-:W5:Y:S01]  /*a57d0*/  LDL.LU R29, [R1+0x50] ;  /* 0x00005000011d7983 */ /* 0x000f620000300800 */
[----:B------:R-:W-:Y:S02]  /*a57e0*/  LOP3.LUT R12, R14, 0xffff, RZ, 0xc0, !PT ;  /* 0x0000ffff0e0c7812 */ /* 0x000fe400078ec0ff */
[----:B------:R-:W-:-:S02]  /*a57f0*/  LOP3.LUT R14, R24, 0xffff, RZ, 0xc0, !PT ;  /* 0x0000ffff180e7812 */ /* 0x000fc400078ec0ff */
[----:B------:R-:W2:Y:S04]  /*a5800*/  LDL.LU R24, [R1+0x48] ;  /* 0x0000480001187983 */ /* 0x000ea80000300800 */
[----:B------:R-:W2:Y:S04]  /*a5810*/  LDL.LU R27, [R1+0x4c] ;  /* 0x00004c00011b7983 */ /* 0x000ea80000300800 */
[----:B0-----:R-:W2:Y:S01]  /*a5820*/  LDL.LU R0, [R1+0x28] ;  /* 0x0000280001007983 */ /* 0x001ea20000300800 */
[----:B------:R-:W-:Y:S02]  /*a5830*/  LOP3.LUT R13, R13, 0xffff, RZ, 0xc0, !PT ;  /* 0x0000ffff0d0d7812 */ /* 0x000fe400078ec0ff */
[----:B------:R-:W-:-:S02]  /*a5840*/  SHF.R.U32.HI R10, RZ, 0x8, R9 ;  /* 0x00000008ff0a7819 */ /* 0x000fc40000011609 */
[----:B------:R-:W-:Y:S02]  /*a5850*/  SHF.R.U32.HI R9, RZ, 0x8, R13 ;  /* 0x00000008ff097819 */ /* 0x000fe4000001160d */
[----:B------:R-:W-:-:S05]  /*a5860*/  PRMT R13, R13, 0x3340, R14 ;  /* 0x000033400d0d7816 */ /* 0x000fca000000000e */
[----:B------:R0:W-:Y:S02]  /*a5870*/  STL [R1+0x1574], R13 ;  /* 0x0015740d01007387 */ /* 0x0001e40000100800 */
[----:B0-----:R-:W-:Y:S02]  /*a5880*/  SHF.R.U32.HI R13, RZ, 0x8, R12 ;  /* 0x00000008ff0d7819 */ /* 0x001fe4000001160c */
[----:B------:R-:W-:-:S05]  /*a5890*/  PRMT R12, R12, 0x3340, R6 ;  /* 0x000033400c0c7816 */ /* 0x000fca0000000006 */
[----:B------:R0:W-:Y:S02]  /*a58a0*/  STL [R1+0x15d4], R12 ;  /* 0x0015d40c01007387 */ /* 0x0001e40000100800 */
[----:B0-----:R-:W-:Y:S02]  /*a58b0*/  SHF.R.U32.HI R12, RZ, 0x8, R8 ;  /* 0x00000008ff0c7819 */ /* 0x001fe40000011608 */
[----:B------:R-:W-:-:S05]  /*a58c0*/  PRMT R8, R8, 0x3340, R7 ;  /* 0x0000334008087816 */ /* 0x000fca0000000007 */
[----:B------:R0:W-:Y:S01]  /*a58d0*/  STL [R1+0x15d0], R8 ;  /* 0x0015d00801007387 */ /* 0x0001e20000100800 */
[----:B------:R-:W-:Y:S02]  /*a58e0*/  SHF.R.U32.HI R11, RZ, 0x8, R11 ;  /* 0x00000008ff0b7819 */ /* 0x000fe4000001160b */
[----:B------:R-:W-:Y:S01]  /*a58f0*/  SHF.R.U32.HI R14, RZ, 0x8, R14 ;  /* 0x00000008ff0e7819 */ /* 0x000fe2000001160e */
[----:B0-----:R-:W2:Y:S01]  /*a5900*/  LDL.LU R8, [R1+0x13c] ;  /* 0x00013c0001087983 */ /* 0x001ea20000300800 */
[----:B------:R-:W-:Y:S02]  /*a5910*/  SHF.R.U32.HI R6, RZ, 0x8, R6 ;  /* 0x00000008ff067819 */ /* 0x000fe40000011606 */
[----:B------:R-:W-:Y:S02]  /*a5920*/  SHF.R.U32.HI R7, RZ, 0x8, R7 ;  /* 0x00000008ff077819 */ /* 0x000fe40000011607 */
[----:B------:R-:W-:Y:S02]  /*a5930*/  LOP3.LUT R10, R10, 0xffff, RZ, 0xc0, !PT ;  /* 0x0000ffff0a0a7812 */ /* 0x000fe400078ec0ff */
[----:B------:R-:W-:-:S02]  /*a5940*/  LOP3.LUT R11, R11, 0xffff, RZ, 0xc0, !PT ;  /* 0x0000ffff0b0b7812 */ /* 0x000fc400078ec0ff */
[----:B------:R-:W-:Y:S02]  /*a5950*/  LOP3.LUT R9, R9, 0xffff, RZ, 0xc0, !PT ;  /* 0x0000ffff09097812 */ /* 0x000fe400078ec0ff */
[----:B------:R-:W-:Y:S02]  /*a5960*/  LOP3.LUT R14, R14, 0xffff, RZ, 0xc0, !PT ;  /* 0x0000ffff0e0e7812 */ /* 0x000fe400078ec0ff */
[----:B------:R-:W-:Y:S02]  /*a5970*/  LOP3.LUT R13, R13, 0xffff, RZ, 0xc0, !PT ;  /* 0x0000ffff0d0d7812 */ /* 0x000fe400078ec0ff */
[----:B------:R-:W-:Y:S02]  /*a5980*/  LOP3.LUT R6, R6, 0xffff, RZ, 0xc0, !PT ;  /* 0x0000ffff06067812 */ /* 0x000fe400078ec0ff */
[----:B------:R-:W-:Y:S02]  /*a5990*/  LOP3.LUT R12, R12, 0xffff, RZ, 0xc0, !PT ;  /* 0x0000ffff0c0c7812 */ /* 0x000fe400078ec0ff */
[----:B------:R-:W-:-:S02]  /*a59a0*/  LOP3.LUT R7, R7, 0xffff, RZ, 0xc0, !PT ;  /* 0x0000ffff07077812 */ /* 0x000fc400078ec0ff */
[----:B------:R-:W-:Y:S02]  /*a59b0*/  PRMT R11, R10, 0x3340, R11 ;  /* 0x000033400a0b7816 */ /* 0x000fe4000000000b */
[----:B------:R-:W-:Y:S02]  /*a59c0*/  PRMT R10, R9, 0x3340, R14 ;  /* 0x00003340090a7816 */ /* 0x000fe4000000000e */
[----:B------:R-:W-:Y:S02]  /*a59d0*/  PRMT R9, R13, 0x3340, R6 ;  /* 0x000033400d097816 */ /* 0x000fe40000000006 */
[----:B------:R-:W-:Y:S01]  /*a59e0*/  PRMT R6, R12, 0x3340, R7 ;  /* 0x000033400c067816 */ /* 0x000fe20000000007 */
[----:B------:R-:W-:Y:S04]  /*a59f0*/  STL [R1+0x1440], R11 ;  /* 0x0014400b01007387 */ /* 0x000fe80000100800 */
[----:B------:R-:W-:Y:S04]  /*a5a00*/  STL [R1+0x1438], R10 ;  /* 0x0014380a01007387 */ /* 0x000fe80000100800 */
[----:B------:R3:W-:Y:S04]  /*a5a10*/  STL [R1+0x14f8], R9 ;  /* 0x0014f80901007387 */ /* 0x0007e80000100800 */
[----:B------:R5:W-:Y:S01]  /*a5a20*/  STL [R1+0x14f4], R6 ;  /* 0x0014f40601007387 */ /* 0x000be20000100800 */
[----:B---3--:R-:W-:-:S03]  /*a5a30*/  LOP3.LUT R9, R18, 0xffff, RZ, 0xc0, !PT ;  /* 0x0000ffff12097812 */ /* 0x008fc600078ec0ff */
[----:B------:R-:W3:Y:S01]  /*a5a40*/  LDL.LU R18, [R1+0xd0] ;  /* 0x0000d00001127983 */ /* 0x000ee20000300800 */
[----:B----4-:R-:W-:Y:S02]  /*a5a50*/  LOP3.LUT R13, R28, 0xffff, RZ, 0xc0, !PT ;  /* 0x0000ffff1c0d7812 */ /* 0x010fe400078ec0ff */
[----:B-----5:R-:W-:Y:S01]  /*a5a60*/  LOP3.LUT R6, R29, 0xffff, RZ, 0xc0, !PT ;  /* 0x0000ffff1d067812 */ /* 0x020fe200078ec0ff */
[----:B------:R-:W4:Y:S04]  /*a5a70*/  LDL.LU R28, [R1+0xcc] ;  /* 0x0000cc00011c7983 */ /* 0x000f280000300800 */
[----:B------:R-:W5:Y:S01]  /*a5a80*/  LDL.LU R29, [R1+0x9c] ;  /* 0x00009c00011d7983 */ /* 0x000f620000300800 */
[----:B--2---:R-:W-:Y:S02]  /*a5a90*/  LOP3.LUT R11, R24, 0xffff, RZ, 0xc0, !PT ;  /* 0x0000ffff180b7812 */ /* 0x004fe400078ec0ff */
[----:B------:R-:W-:Y:S01]  /*a5aa0*/  LOP3.LUT R7, R27, 0xffff, RZ, 0xc0, !PT ;  /* 0x0000ffff1b077812 */ /* 0x000fe200078ec0ff */
[----:B------:R-:W2:Y:S04]  /*a5ab0*/  LDL.LU R24, [R1+0x98] ;  /* 0x0000980001187983 */ /* 0x000ea80000300800 */
[----:B------:R-:W4:Y:S01]  /*a5ac0*/  LDL.LU R27, [R1+0x14] ;  /* 0x00001400011b7983 */ /* 0x000f220000300800 */
[----:B------:R-:W-:-:S03]  /*a5ad0*/  LOP3.LUT R14, R0, 0xffff, RZ, 0xc0, !PT ;  /* 0x0000ffff000e7812 */ /* 0x000fc600078ec0ff */
[----:B------:R-:W5:Y:S01]  /*a5ae0*/  LDL.LU R0, [R1+0x10] ;  /* 0x0000100001007983 */ /* 0x000f620000300800 */
[----:B------:R-:W-:-:S04]  /*a5af0*/  SHF.R.U32.HI R10, RZ, 0x8, R9 ;  /* 0x00000008ff0a7819 */ /* 0x000fc80000011609 */
[----:B------:R-:W-:Y:S02]  /*a5b00*/  LOP3.LUT R10, R10, 0xffff, RZ, 0xc0, !PT ;  /* 0x0000ffff0a0a7812 */ /* 0x000fe400078ec0ff */
[----:B------:R-:W-:Y:S02]  /*a5b10*/  LOP3.LUT R12, R8, 0xffff, RZ, 0xc0, !PT ;  /* 0x0000ffff080c7812 */ /* 0x000fe400078ec0ff */
[----:B------:R-:W-:Y:S02]  /*a5b20*/  LOP3.LUT R8, R19, 0xffff, RZ, 0xc0, !PT ;  /* 0x0000ffff13087812 */ /* 0x000fe400078ec0ff */
[----:B------:R-:W-:Y:S02]  /*a5b30*/  PRMT R19, R9, 0x3340, R11 ;  /* 0x0000334009137816 */ /* 0x000fe4000000000b */
[----:B------:R-:W-:Y:S02]  /*a5b40*/  SHF.R.U32.HI R9, RZ, 0x8, R13 ;  /* 0x00000008ff097819 */ /* 0x000fe4000001160d */
[----:B------:R-:W-:-:S02]  /*a5b50*/  PRMT R13, R13, 0x3340, R14 ;  /* 0x000033400d0d7816 */ /* 0x000fc4000000000e */
[----:B------:R-:W-:Y:S01]  /*a5b60*/  SHF.R.U32.HI R11, RZ, 0x8, R11 ;  /* 0x00000008ff0b7819 */ /* 0x000fe2000001160b */
[----:B------:R0:W-:Y:S04]  /*a5b70*/  STL [R1+0x15cc], R19 ;  /* 0x0015cc1301007387 */ /* 0x0001e80000100800 */
[----:B------:R1:W-:Y:S01]  /*a5b80*/  STL [R1+0x15c8], R13 ;  /* 0x0015c80d01007387 */ /* 0x0003e20000100800 */
[----:B------:R-:W-:Y:S02]  /*a5b90*/  SHF.R.U32.HI R14, RZ, 0x8, R14 ;  /* 0x00000008ff0e7819 */ /* 0x000fe4000001160e */
[----:B------:R-:W-:Y:S02]  /*a5ba0*/  LOP3.LUT R11, R11, 0xffff, RZ, 0xc0, !PT ;  /* 0x0000ffff0b0b7812 */ /* 0x000fe400078ec0ff */
[----:B------:R-:W-:-:S02]  /*a5bb0*/  LOP3.LUT R9, R9, 0xffff, RZ, 0xc0, !PT ;  /* 0x0000ffff09097812 */ /* 0x000fc400078ec0ff */
[----:B0-----:R-:W-:Y:S02]  /*a5bc0*/  PRMT R19, R12, 0x3340, R6 ;  /* 0x000033400c137816 */ /* 0x001fe40000000006 */
[----:B-1----:R-:W-:Y:S02]  /*a5bd0*/  SHF.R.U32.HI R13, RZ, 0x8, R12 ;  /* 0x00000008ff0d7819 */ /* 0x002fe4000001160c */
[----:B------:R-:W-:Y:S02]  /*a5be0*/  SHF.R.U32.HI R12, RZ, 0x8, R8 ;  /* 0x00000008ff0c7819 */ /* 0x000fe40000011608 */
[----:B------:R-:W-:Y:S02]  /*a5bf0*/  SHF.R.U32.HI R6, RZ, 0x8, R6 ;  /* 0x00000008ff067819 */ /* 0x000fe40000011606 */
[--C-:B------:R-:W-:Y:S02]  /*a5c00*/  PRMT R8, R8, 0x3340, R7.reuse ;  /* 0x0000334008087816 */ /* 0x100fe40000000007 */
[----:B------:R-:W-:-:S02]  /*a5c10*/  SHF.R.U32.HI R7, RZ, 0x8, R7 ;  /* 0x00000008ff077819 */ /* 0x000fc40000011607 */
[----:B------:R-:W-:Y:S02]  /*a5c20*/  LOP3.LUT R14, R14, 0xffff, RZ, 0xc0, !PT ;  /* 0x0000ffff0e0e7812 */ /* 0x000fe400078ec0ff */
[----:B------:R-:W-:Y:S02]  /*a5c30*/  LOP3.LUT R13, R13, 0xffff, RZ, 0xc0, !PT ;  /* 0x0000ffff0d0d7812 */ /* 0x000fe400078ec0ff */
[----:B------:R-:W-:Y:S02]  /*a5c40*/  LOP3.LUT R6, R6, 0xffff, RZ, 0xc0, !PT ;  /* 0x0000ffff06067812 */ /* 0x000fe400078ec0ff */
[----:B------:R-:W-:Y:S02]  /*a5c50*/  LOP3.LUT R12, R12, 0xffff, RZ, 0xc0, !PT ;  /* 0x0000ffff0c0c7812 */ /* 0x000fe400078ec0ff */
[----:B------:R-:W-:Y:S01]  /*a5c60*/  LOP3.LUT R7, R7, 0xffff, RZ, 0xc0, !PT ;  /* 0x0000ffff07077812 */ /* 0x000fe200078ec0ff */
[----:B------:R-:W-:Y:S01]  /*a5c70*/  STL [R1+0x1560], R19 ;  /* 0x0015601301007387 */ /* 0x000fe20000100800 */
[----:B------:R-:W-:-:S03]  /*a5c80*/  PRMT R10, R10, 0x3340, R11 ;  /* 0x000033400a0a7816 */ /* 0x000fc6000000000b */
[----:B------:R0:W-:Y:S01]  /*a5c90*/  STL [R1+0x1568], R8 ;  /* 0x0015680801007387 */ /* 0x0001e20000100800 */
[----:B------:R-:W-:-:S03]  /*a5ca0*/  PRMT R9, R9, 0x3340, R14 ;  /* 0x0000334009097816 */ /* 0x000fc6000000000e */
[----:B------:R-:W-:Y:S04]  /*a5cb0*/  STL [R1+0x14e4], R10 ;  /* 0x0014e40a01007387 */ /* 0x000fe80000100800 */
[----:B------:R3:W-:Y:S01]  /*a5cc0*/  STL [R1+0x14e0], R9 ;  /* 0x0014e00901007387 */ /* 0x0007e20000100800 */
[----:B0-----:R-:W-:Y:S02]  /*a5cd0*/  PRMT R8, R13, 0x3340, R6 ;  /* 0x000033400d087816 */ /* 0x001fe40000000006 */
[----:B------:R-:W-:-:S03]  /*a5ce0*/  PRMT R6, R12, 0x3340, R7 ;  /* 0x000033400c067816 */ /* 0x000fc60000000007 */
[----:B------:R-:W-:Y:S04]  /*a5cf0*/  STL [R1+0x1410], R8 ;  /* 0x0014100801007387 */ /* 0x000fe80000100800 */
[----:B------:R4:W-:Y:S04]  /*a5d00*/  STL [R1+0x1420], R6 ;  /* 0x0014200601007387 */ /* 0x0009e80000100800 */
[----:B------:R-:W2:Y:S01]  /*a5d10*/  LDL.LU R14, [R1+0x17c] ;  /* 0x00017c00010e7983 */ /* 0x000ea20000300800 */
[----:B---3--:R-:W-:Y:S02]  /*a5d20*/  LOP3.LUT R9, R18, 0xffff, RZ, 0xc0, !PT ;  /* 0x0000ffff12097812 */ /* 0x008fe400078ec0ff */
[----:B----4-:R-:W-:-:S02]  /*a5d30*/  LOP3.LUT R6, R27, 0xffff, RZ, 0xc0, !PT ;  /* 0x0000ffff1b067812 */ /* 0x010fc400078ec0ff */
[----:B-----5:R-:W-:Y:S02]  /*a5d40*/  LOP3.LUT R7, R0, 0xffff, RZ, 0xc0, !PT ;  /* 0x0000ffff00077812 */ /* 0x020fe400078ec0ff */
[----:B------:R-:W-:Y:S02]  /*a5d50*/  PRMT R0, R9, 0x3340, R6 ;  /* 0x0000334009007816 */ /* 0x000fe40000000006 */
[----:B------:R-:W-:Y:S02]  /*a5d60*/  LOP3.LUT R10, R28, 0xffff, RZ, 0xc0, !PT ;  /* 0x0000ffff1c0a7812 */ /* 0x000fe400078ec0ff */
[----:B------:R-:W-:Y:S01]  /*a5d70*/  LOP3.LUT R11, R29, 0xffff, RZ, 0xc0, !PT ;  /* 0x0000ffff1d0b7812 */ /* 0x000fe200078ec0ff */
[----:B------:R0:W-:Y:S04]  /*a5d80*/  STL [R1+0x15c4], R0 ;  /* 0x0015c40001007387 */ /* 0x0001e80000100800 */
[----:B------:R-:W3:Y:S04]  /*a5d90*/  LDL.LU R19, [R1+0x178] ;  /* 0x0001780001137983 */ /* 0x000ee80000300800 */
[----:B------:R-:W4:Y:S04]  /*a5da0*/  LDL.LU R18, [R1+0x130] ;  /* 0x0001300001127983 */ /* 0x000f280000300800 */
[----:B------:R-:W5:Y:S01]  /*a5db0*/  LDL.LU R28, [R1+0xec] ;  /* 0x0000ec00011c7983 */ /* 0x000f620000300800 */
[----:B--2---:R-:W-:-:S03]  /*a5dc0*/  LOP3.LUT R8, R24, 0xffff, RZ, 0xc0, !PT ;  /* 0x0000ffff18087812 */ /* 0x004fc600078ec0ff */
[----:B------:R-:W2:Y:S04]  /*a5dd0*/  LDL.LU R29, [R1+0x70] ;  /* 0x00007000011d7983 */ /* 0x000ea80000300800 */
[----:B------:R-:W5:Y:S04]  /*a5de0*/  LDL.LU R24, [R1+0x6c] ;  /* 0x00006c0001187983 */ /* 0x000f680000300800 */
[----:B------:R-:W5:Y:S04]  /*a5df0*/  LDL.LU R27, [R1+0x44] ;  /* 0x00004400011b7983 */ /* 0x000f680000300800 */
[----:B0-----:R-:W5:Y:S01]  /*a5e00*/  LDL.LU R0, [R1+0x24] ;  /* 0x0000240001007983 */ /* 0x001f620000300800 */
[----:B------:R-:W-:-:S02]  /*a5e10*/  PRMT R13, R10, 0x3340, R7 ;  /* 0x000033400a0d7816 */ /* 0x000fc40000000007 */
[----:B------:R-:W-:Y:S02]  /*a5e20*/  SHF.R.U32.HI R12, RZ, 0x8, R9 ;  /* 0x00000008ff0c7819 */ /* 0x000fe40000011609 */
[----:B------:R-:W-:Y:S02]  /*a5e30*/  SHF.R.U32.HI R9, RZ, 0x8, R6 ;  /* 0x00000008ff097819 */ /* 0x000fe40000011606 */
[----:B------:R-:W-:Y:S02]  /*a5e40*/  SHF.R.U32.HI R6, RZ, 0x8, R10 ;  /* 0x00000008ff067819 */ /* 0x000fe4000001160a */
[----:B------:R-:W-:Y:S01]  /*a5e50*/  SHF.R.U32.HI R10, RZ, 0x8, R7 ;  /* 0x00000008ff0a7819 */ /* 0x000fe20000011607 */
[----:B------:R0:W-:Y:S01]  /*a5e60*/  STL [R1+0x15c0], R13 ;  /* 0x0015c00d01007387 */ /* 0x0001e20000100800 */
[----:B------:R-:W-:Y:S02]  /*a5e70*/  SHF.R.U32.HI R7, RZ, 0x8, R11 ;  /* 0x00000008ff077819 */ /* 0x000fe4000001160b */
[----:B------:R-:W-:-:S02]  /*a5e80*/  LOP3.LUT R12, R12, 0xffff, RZ, 0xc0, !PT ;  /* 0x0000ffff0c0c7812 */ /* 0x000fc400078ec0ff */
[----:B------:R-:W-:Y:S02]  /*a5e90*/  LOP3.LUT R9, R9, 0xffff, RZ, 0xc0, !PT ;  /* 0x0000ffff09097812 */ /* 0x000fe400078ec0ff */
[----:B------:R-:W-:Y:S02]  /*a5ea0*/  LOP3.LUT R6, R6, 0xffff, RZ, 0xc0, !PT ;  /* 0x0000ffff06067812 */ /* 0x000fe400078ec0ff */
[----:B------:R-:W-:Y:S02]  /*a5eb0*/  LOP3.LUT R10, R10, 0xffff, RZ, 0xc0, !PT ;  /* 0x0000ffff0a0a7812 */ /* 0x000fe400078ec0ff */
[--C-:B0-----:R-:W-:Y:S02]  /*a5ec0*/  PRMT R13, R11, 0x3340, R4.reuse ;  /* 0x000033400b0d7816 */ /* 0x101fe40000000004 */
[----:B------:R-:W-:Y:S02]  /*a5ed0*/  SHF.R.U32.HI R4, RZ, 0x8, R4 ;  /* 0x00000008ff047819 */ /* 0x000fe40000011604 */
[----:B------:R-:W-:-:S02]  /*a5ee0*/  SHF.R.U32.HI R11, RZ, 0x8, R8 ;  /* 0x00000008ff0b7819 */ /* 0x000fc40000011608 */
[--C-:B------:R-:W-:Y:S02]  /*a5ef0*/  PRMT R8, R8, 0x3340, R5.reuse ;  /* 0x0000334008087816 */ /* 0x100fe40000000005 */
[----:B------:R-:W-:Y:S02]  /*a5f00*/  SHF.R.U32.HI R5, RZ, 0x8, R5 ;  /* 0x00000008ff057819 */ /* 0x000fe40000011605 */
[----:B------:R-:W-:Y:S02]  /*a5f10*/  PRMT R9, R12, 0x3340, R9 ;  /* 0x000033400c097816 */ /* 0x000fe40000000009 */
[----:B------:R-:W-:Y:S02]  /*a5f20*/  LOP3.LUT R7, R7, 0xffff, RZ, 0xc0, !PT ;  /* 0x0000ffff07077812 */ /* 0x000fe400078ec0ff */
[----:B------:R-:W-:Y:S01]  /*a5f30*/  LOP3.LUT R4, R4, 0xffff, RZ, 0xc0, !PT ;  /* 0x0000ffff04047812 */ /* 0x000fe200078ec0ff */
[----:B------:R-:W-:Y:S04]  /*a5f40*/  STL [R1+0x15bc], R13 ;  /* 0x0015bc0d01007387 */ /* 0x000fe80000100800 */
[----:B------:R0:W-:Y:S01]  /*a5f50*/  STL [R1+0x15b8], R8 ;  /* 0x0015b80801007387 */ /* 0x0001e20000100800 */
[----:B------:R-:W-:-:S02]  /*a5f60*/  LOP3.LUT R11, R11, 0xffff, RZ, 0xc0, !PT ;  /* 0x0000ffff0b0b7812 */ /* 0x000fc400078ec0ff */
[----:B------:R-:W-:Y:S01]  /*a5f70*/  LOP3.LUT R5, R5, 0xffff, RZ, 0xc0, !PT ;  /* 0x0000ffff05057812 */ /* 0x000fe200078ec0ff */
[----:B------:R2:W-:Y:S01]  /*a5f80*/  STL [R1+0x14c4], R9 ;  /* 0x0014c40901007387 */ /* 0x0005e20000100800 */
[----:B0-----:R-:W-:Y:S02]  /*a5f90*/  PRMT R8, R6, 0x3340, R10 ;  /* 0x0000334006087816 */ /* 0x001fe4000000000a */
[----:B------:R-:W-:Y:S02]  /*a5fa0*/  PRMT R6, R7, 0x3340, R4 ;  /* 0x0000334007067816 */ /* 0x000fe40000000004 */
[----:B------:R-:W-:Y:S01]  /*a5fb0*/  PRMT R4, R11, 0x3340, R5 ;  /* 0x000033400b047816 */ /* 0x000fe20000000005 */
[----:B------:R-:W-:Y:S04]  /*a5fc0*/  STL [R1+0x14c0], R8 ;  /* 0x0014c00801007387 */ /* 0x000fe80000100800 */
[----:B------:R0:W-:Y:S04]  /*a5fd0*/  STL [R1+0x14bc], R6 ;  /* 0x0014bc0601007387 */ /* 0x0001e80000100800 */
[----:B------:R1:W-:Y:S01]  /*a5fe0*/  STL [R1+0x14b8], R4 ;  /* 0x0014b80401007387 */ /* 0x0003e20000100800 */
[----:B------:R-:W-:-:S02]  /*a5ff0*/  LOP3.LUT R7, R14, 0xffff, RZ, 0xc0, !PT ;  /* 0x0000ffff0e077812 */ /* 0x000fc400078ec0ff */
[----:B--2---:R-:W-:Y:S02]  /*a6000*/  LOP3.LUT R9, R29, 0xffff, RZ, 0xc0, !PT ;  /* 0x0000ffff1d097812 */ /* 0x004fe400078ec0ff */
[----:B---3--:R-:W-:Y:S02]  /*a6010*/  LOP3.LUT R11, R19, 0xffff, RZ, 0xc0, !PT ;  /* 0x0000ffff130b7812 */ /* 0x008fe400078ec0ff */
[----:B----4-:R-:W-:Y:S01]  /*a6020*/  LOP3.LUT R10, R18, 0xffff, RZ, 0xc0, !PT ;  /* 0x0000ffff120a7812 */ /* 0x010fe200078ec0ff */
[----:B------:R-:W2:Y:S04]  /*a6030*/  LDL.LU R19, [R1+0x19c] ;  /* 0x00019c0001137983 */ /* 0x000ea80000300800 */
[----:B------:R-:W3:Y:S01]  /*a6040*/  LDL.LU R18, [R1+0x198] ;  /* 0x0001980001127983 */ /* 0x000ee20000300800 */
[----:B-----5:R-:W-:-:S02]  /*a6050*/  LOP3.LUT R5, R0, 0xffff, RZ, 0xc0, !PT ;  /* 0x0000ffff00057812 */ /* 0x020fc400078ec0ff */
[----:B------:R-:W-:Y:S02]  /*a6060*/  PRMT R0, R7, 0x3340, R9 ;  /* 0x0000334007007816 */ /* 0x000fe40000000009 */
[----:B0-----:R-:W-:Y:S02]  /*a6070*/  LOP3.LUT R6, R28, 0xffff, RZ, 0xc0, !PT ;  /* 0x0000ffff1c067812 */ /* 0x001fe400078ec0ff */
[----:B------:R-:W-:Y:S01]  /*a6080*/  LOP3.LUT R12, R24, 0xffff, RZ, 0xc0, !PT ;  /* 0x0000ffff180c7812 */ /* 0x000fe200078ec0ff */
[----:B------:R0:W-:Y:S04]  /*a6090*/  STL [R1+0x15b4], R0 ;  /* 0x0015b40001007387 */ /* 0x0001e80000100800 */
[----:B------:R-:W4:Y:S04]  /*a60a0*/  LDL.LU R28, [R1+0x108] ;  /* 0x00010800011c7983 */ /* 0x000f280000300800 */
[----:B------:R-:W5:Y:S04]  /*a60b0*/  LDL.LU R29, [R1+0xc8] ;  /* 0x0000c800011d7983 */ /* 0x000f680000300800 */
[----:B------:R-:W4:Y:S01]  /*a60c0*/  LDL.LU R24, [R1+0x84] ;  /* 0x0000840001187983 */ /* 0x000f220000300800 */
[----:B-1----:R-:W-:-:S03]  /*a60d0*/  LOP3.LUT R4, R27, 0xffff, RZ, 0xc0, !PT ;  /* 0x0000ffff1b047812 */ /* 0x002fc600078ec0ff */
[----:B------:R-:W5:Y:S04]  /*a60e0*/  LDL.LU R27, [R1+0x80] ;  /* 0x00008000011b7983 */ /* 0x000f680000300800 */
[----:B0-----:R-:W5:Y:S01]  /*a60f0*/  LDL.LU R0, [R1+0x34] ;  /* 0x0000340001007983 */ /* 0x001f620000300800 */
[----:B------:R-:W-:Y:S02]  /*a6100*/  PRMT R13, R11, 0x3340, R12 ;  /* 0x000033400b0d7816 */ /* 0x000fe4000000000c */
[----:B------:R-:W-:Y:S02]  /*a6110*/  SHF.R.U32.HI R8, RZ, 0x8, R7 ;  /* 0x00000008ff087819 */ /* 0x000fe40000011607 */
[----:B------:R-:W-:Y:S02]  /*a6120*/  SHF.R.U32.HI R9, RZ, 0x8, R9 ;  /* 0x00000008ff097819 */ /* 0x000fe40000011609 */
[----:B------:R-:W-:-:S02]  /*a6130*/  SHF.R.U32.HI R7, RZ, 0x8, R11 ;  /* 0x00000008ff077819 */ /* 0x000fc4000001160b */
[----:B------:R-:W-:Y:S01]  /*a6140*/  SHF.R.U32.HI R12, RZ, 0x8, R12 ;  /* 0x00000008ff0c7819 */ /* 0x000fe2000001160c */
[----:B------:R0:W-:Y:S01]  /*a6150*/  STL [R1+0x15b0], R13 ;  /* 0x0015b00d01007387 */ /* 0x0001e20000100800 */
[----:B------:R-:W-:Y:S02]  /*a6160*/  SHF.R.U32.HI R11, RZ, 0x8, R10 ;  /* 0x00000008ff0b7819 */ /* 0x000fe4000001160a */
[----:B------:R-:W-:Y:S02]  /*a6170*/  LOP3.LUT R8, R8, 0xffff, RZ, 0xc0, !PT ;  /* 0x0000ffff08087812 */ /* 0x000fe400078ec0ff */
[----:B------:R-:W-:Y:S02]  /*a6180*/  LOP3.LUT R9, R9, 0xffff, RZ, 0xc0, !PT ;  /* 0x0000ffff09097812 */ /* 0x000fe400078ec0ff */
[----:B------:R-:W-:Y:S02]  /*a6190*/  LOP3.LUT R7, R7, 0xffff, RZ, 0xc0, !PT ;  /* 0x0000ffff07077812 */ /* 0x000fe400078ec0ff */
[----:B------:R-:W-:-:S02]  /*a61a0*/  LOP3.LUT R12, R12, 0xffff, RZ, 0xc0, !PT ;  /* 0x0000ffff0c0c7812 */ /* 0x000fc400078ec0ff */
[----:B0-----:R-:W-:Y:S02]  /*a61b0*/  PRMT R13, R10, 0x3340, R4 ;  /* 0x000033400a0d7816 */ /* 0x001fe40000000004 */
[----:B------:R-:W-:Y:S02]  /*a61c0*/  SHF.R.U32.HI R10, RZ, 0x8, R6 ;  /* 0x00000008ff0a7819 */ /* 0x000fe40000011606 */
[--C-:B------:R-:W-:Y:S02]  /*a61d0*/  PRMT R6, R6, 0x3340, R5.reuse ;  /* 0x0000334006067816 */ /* 0x100fe40000000005 */
[----:B------:R-:W-:Y:S02]  /*a61e0*/  SHF.R.U32.HI R4, RZ, 0x8, R4 ;  /* 0x00000008ff047819 */ /* 0x000fe40000011604 */
[----:B------:R-:W-:Y:S01]  /*a61f0*/  SHF.R.U32.HI R5, RZ, 0x8, R5 ;  /* 0x00000008ff057819 */ /* 0x000fe20000011605 */
[----:B------:R-:W-:Y:S04]  /*a6200*/  STL [R1+0x15ac], R13 ;  /* 0x0015ac0d01007387 */ /* 0x000fe80000100800 */
[----:B------:R0:W-:Y:S01]  /*a6210*/  STL [R1+0x15a8], R6 ;  /* 0x0015a80601007387 */ /* 0x0001e20000100800 */
[----:B------:R-:W-:-:S02]  /*a6220*/  PRMT R8, R8, 0x3340, R9 ;  /* 0x0000334008087816 */ /* 0x000fc40000000009 */
[----:B------:R-:W-:Y:S02]  /*a6230*/  LOP3.LUT R11, R11, 0xffff, RZ, 0xc0, !PT ;  /* 0x0000ffff0b0b7812 */ /* 0x000fe400078ec0ff */
[----:B------:R-:W-:Y:S02]  /*a6240*/  LOP3.LUT R4, R4, 0xffff, RZ, 0xc0, !PT ;  /* 0x0000ffff04047812 */ /* 0x000fe400078ec0ff */
[----:B------:R-:W-:Y:S02]  /*a6250*/  LOP3.LUT R10, R10, 0xffff, RZ, 0xc0, !PT ;  /* 0x0000ffff0a0a7812 */ /* 0x000fe400078ec0ff */
[----:B------:R-:W-:Y:S01]  /*a6260*/  LOP3.LUT R5, R5, 0xffff, RZ, 0xc0, !PT ;  /* 0x0000ffff05057812 */ /* 0x000fe200078ec0ff */
[----:B------:R-:W-:Y:S01]  /*a6270*/  STL [R1+0x14a4], R8 ;  /* 0x0014a40801007387 */ /* 0x000fe20000100800 */
[----:B0-----:R-:W-:-:S05]  /*a6280*/  PRMT R6, R7, 0x3340, R12 ;  /* 0x0000334007067816 */ /* 0x001fca000000000c */
[----:B------:R0:W-:Y:S02]  /*a6290*/  STL [R1+0x14a0], R6 ;  /* 0x0014a00601007387 */ /* 0x0001e40000100800 */
[----:B0-----:R-:W-:Y:S02]  /*a62a0*/  PRMT R6, R11, 0x3340, R4 ;  /* 0x000033400b067816 */ /* 0x001fe40000000004 */
[----:B------:R-:W-:-:S03]  /*a62b0*/  PRMT R4, R10, 0x3340, R5 ;  /* 0x000033400a047816 */ /* 0x000fc60000000005 */
[----:B------:R-:W-:Y:S04]  /*a62c0*/  STL [R1+0x149c], R6 ;  /* 0x00149c0601007387 */ /* 0x000fe80000100800 */
[----:B------:R4:W-:Y:S04]  /*a62d0*/  STL [R1+0x1490], R4 ;  /* 0x0014900401007387 */ /* 0x0009e80000100800 */
[----:B------:R-:W5:Y:S01]  /*a62e0*/  LDL.LU R14, [R1+0x168] ;  /* 0x00016800010e7983 */ /* 0x000f620000300800 */
[----:B--2---:R-:W-:Y:S02]  /*a62f0*/  LOP3.LUT R10, R19, 0xffff, RZ, 0xc0, !PT ;  /* 0x0000ffff130a7812 */ /* 0x004fe400078ec0ff */
[----:B---3--:R-:W-:Y:S01]  /*a6300*/  LOP3.LUT R7, R18, 0xffff, RZ, 0xc0, !PT ;  /* 0x0000ffff12077812 */ /* 0x008fe200078ec0ff */
[----:B------:R-:W2:Y:S01]  /*a6310*/  LDL.LU R19, [R1+0x164] ;  /* 0x0001640001137983 */ /* 0x000ea20000300800 */
        /* <DEDUP_REMOVED lines=9> */
[----:B------:R-:W-:-:S03]  /*a63b0*/  LOP3.LUT R5, R27, 0xffff, RZ, 0xc0, !PT ;  /* 0x0000ffff1b057812 */ /* 0x000fc600078ec0ff */
[----:B------:R-:W2:Y:S04]  /*a63c0*/  LDL.LU R24, [R1+0x64] ;  /* 0x0000640001187983 */ /* 0x000ea80000300800 */
[----:B------:R-:W2:Y:S04]  /*a63d0*/  LDL.LU R27, [R1+0x40] ;  /* 0x00004000011b7983 */ /* 0x000ea80000300800 */
[----:B0-----:R-:W2:Y:S01]  /*a63e0*/  LDL.LU R0, [R1+0x3c] ;  /* 0x00003c0001007983 */ /* 0x001ea20000300800 */
[----:B------:R-:W-:Y:S02]  /*a63f0*/  PRMT R12, R7, 0x3340, R5 ;  /* 0x00003340070c7816 */ /* 0x000fe40000000005 */
[----:B------:R-:W-:-:S02]  /*a6400*/  SHF.R.U32.HI R11, RZ, 0x8, R10 ;  /* 0x00000008ff0b7819 */ /* 0x000fc4000001160a */
[----:B------:R-:W-:Y:S02]  /*a6410*/  SHF.R.U32.HI R10, RZ, 0x8, R4 ;  /* 0x00000008ff0a7819 */ /* 0x000fe40000011604 */
[----:B------:R-:W-:Y:S02]  /*a6420*/  SHF.R.U32.HI R4, RZ, 0x8, R7 ;  /* 0x00000008ff047819 */ /* 0x000fe40000011607 */
[----:B------:R-:W-:Y:S01]  /*a6430*/  SHF.R.U32.HI R7, RZ, 0x8, R9 ;  /* 0x00000008ff077819 */ /* 0x000fe20000011609 */
[----:B------:R0:W-:Y:S01]  /*a6440*/  STL [R1+0x15a0], R12 ;  /* 0x0015a00c01007387 */ /* 0x0001e20000100800 */
[----:B------:R-:W-:Y:S02]  /*a6450*/  SHF.R.U32.HI R5, RZ, 0x8, R5 ;  /* 0x00000008ff057819 */ /* 0x000fe40000011605 */
[----:B------:R-:W-:Y:S02]  /*a6460*/  LOP3.LUT R7, R7, 0xffff, RZ, 0xc0, !PT ;  /* 0x0000ffff07077812 */ /* 0x000fe400078ec0ff */
[----:B0-----:R-:W-:-:S02]  /*a6470*/  PRMT R12, R9, 0x3340, R6 ;  /* 0x00003340090c7816 */ /* 0x001fc40000000006 */
[----:B------:R-:W-:Y:S02]  /*a6480*/  SHF.R.U32.HI R9, RZ, 0x8, R8 ;  /* 0x00000008ff097819 */ /* 0x000fe40000011608 */
[----:B------:R-:W-:Y:S02]  /*a6490*/  SHF.R.U32.HI R6, RZ, 0x8, R6 ;  /* 0x00000008ff067819 */ /* 0x000fe40000011606 */
[--C-:B------:R-:W-:Y:S02]  /*a64a0*/  PRMT R8, R8, 0x3340, R15.reuse ;  /* 0x0000334008087816 */ /* 0x100fe4000000000f */
[----:B------:R-:W-:Y:S02]  /*a64b0*/  SHF.R.U32.HI R15, RZ, 0x8, R15 ;  /* 0x00000008ff0f7819 */ /* 0x000fe4000001160f */
[----:B------:R-:W-:Y:S02]  /*a64c0*/  LOP3.LUT R9, R9, 0xffff, RZ, 0xc0, !PT ;  /* 0x0000ffff09097812 */ /* 0x000fe400078ec0ff */
[----:B------:R-:W-:Y:S01]  /*a64d0*/  LOP3.LUT R6, R6, 0xffff, RZ, 0xc0, !PT ;  /* 0x0000ffff06067812 */ /* 0x000fe200078ec0ff */
[----:B------:R-:W-:Y:S01]  /*a64e0*/  STL [R1+0x159c], R12 ;  /* 0x00159c0c01007387 */ /* 0x000fe20000100800 */
[----:B------:R-:W-:-:S02]  /*a64f0*/  LOP3.LUT R15, R15, 0xffff, RZ, 0xc0, !PT ;  /* 0x0000ffff0f0f7812 */ /* 0x000fc400078ec0ff */
[----:B------:R-:W-:Y:S02]  /*a6500*/  LOP3.LUT R11, R11, 0xffff, RZ, 0xc0, !PT ;  /* 0x0000ffff0b0b7812 */ /* 0x000fe400078ec0ff */
[----:B------:R-:W-:Y:S01]  /*a6510*/  LOP3.LUT R10, R10, 0xffff, RZ, 0xc0, !PT ;  /* 0x0000ffff0a0a7812 */ /* 0x000fe200078ec0ff */
[----:B------:R0:W-:Y:S01]  /*a6520*/  STL [R1+0x1598], R8 ;  /* 0x0015980801007387 */ /* 0x0001e20000100800 */
[----:B------:R-:W-:Y:S02]  /*a6530*/  LOP3.LUT R4, R4, 0xffff, RZ, 0xc0, !PT ;  /* 0x0000ffff04047812 */ /* 0x000fe400078ec0ff */
[----:B------:R-:W-:-:S04]  /*a6540*/  LOP3.LUT R5, R5, 0xffff, RZ, 0xc0, !PT ;  /* 0x0000ffff05057812 */ /* 0x000fc800078ec0ff */
[----:B------:R-:W-:Y:S02]  /*a6550*/  PRMT R4, R4, 0x3340, R5 ;  /* 0x0000334004047816 */ /* 0x000fe40000000005 */
[----:B0-----:R-:W-:Y:S02]  /*a6560*/  PRMT R8, R7, 0x3340, R6 ;  /* 0x0000334007087816 */ /* 0x001fe40000000006 */
[----:B------:R-:W-:Y:S02]  /*a6570*/  PRMT R7, R9, 0x3340, R15 ;  /* 0x0000334009077816 */ /* 0x000fe4000000000f */
[----:B------:R-:W-:Y:S01]  /*a6580*/  PRMT R6, R11, 0x3340, R10 ;  /* 0x000033400b067816 */ /* 0x000fe2000000000a */
[----:B------:R-:W-:Y:S04]  /*a6590*/  STL [R1+0x1480], R8 ;  /* 0x0014800801007387 */ /* 0x000fe80000100800 */
[----:B------:R-:W-:Y:S04]  /*a65a0*/  STL [R1+0x147c], R7 ;  /* 0x00147c0701007387 */ /* 0x000fe80000100800 */
[----:B------:R4:W-:Y:S04]  /*a65b0*/  STL [R1+0x1478], R6 ;  /* 0x0014780601007387 */ /* 0x0009e80000100800 */
[----:B------:R0:W-:Y:S01]  /*a65c0*/  STL [R1+0x1474], R4 ;  /* 0x0014740401007387 */ /* 0x0001e20000100800 */
[----:B---3--:R-:W-:-:S02]  /*a65d0*/  LOP3.LUT R10, R18, 0xffff, RZ, 0xc0, !PT ;  /* 0x0000ffff120a7812 */ /* 0x008fc400078ec0ff */
[----:B----4-:R-:W-:Y:S01]  /*a65e0*/  LOP3.LUT R6, R28, 0xffff, RZ, 0xc0, !PT ;  /* 0x0000ffff1c067812 */ /* 0x010fe200078ec0ff */
[----:B------:R-:W3:Y:S01]  /*a65f0*/  LDL.LU R18, [R1+0x1e0] ;  /* 0x0001e00001127983 */ /* 0x000ee20000300800 */
[----:B-----5:R-:W-:-:S03]  /*a6600*/  LOP3.LUT R8, R29, 0xffff, RZ, 0xc0, !PT ;  /* 0x0000ffff1d087812 */ /* 0x020fc600078ec0ff */
[----:B------:R-:W4:Y:S01]  /*a6610*/  LDL.LU R28, [R1+0x1d8] ;  /* 0x0001d800011c7983 */ /* 0x000f220000300800 */
[----:B--2---:R-:W-:-:S03]  /*a6620*/  LOP3.LUT R12, R24, 0xffff, RZ, 0xc0, !PT ;  /* 0x0000ffff180c7812 */ /* 0x004fc600078ec0ff */
[----:B------:R-:W2:Y:S01]  /*a6630*/  LDL.LU R29, [R1+0x100] ;  /* 0x00010000011d7983 */ /* 0x000ea20000300800 */
[----:B0-----:R-:W-:-:S03]  /*a6640*/  LOP3.LUT R4, R27, 0xffff, RZ, 0xc0, !PT ;  /* 0x0000ffff1b047812 */ /* 0x001fc600078ec0ff */
[----:B------:R-:W5:Y:S04]  /*a6650*/  LDL.LU R24, [R1+0xfc] ;  /* 0x0000fc0001187983 */ /* 0x000f680000300800 */
[----:B------:R-:W4:Y:S01]  /*a6660*/  LDL.LU R27, [R1+0xc4] ;  /* 0x0000c400011b7983 */ /* 0x000f220000300800 */
[----:B------:R-:W-:-:S03]  /*a6670*/  LOP3.LUT R5, R0, 0xffff, RZ, 0xc0, !PT ;  /* 0x0000ffff00057812 */ /* 0x000fc600078ec0ff */
[----:B------:R-:W2:Y:S01]  /*a6680*/  LDL.LU R0, [R1+0xc0] ;  /* 0x0000c00001007983 */ /* 0x000ea20000300800 */
[----:B------:R-:W-:Y:S02]  /*a6690*/  LOP3.LUT R7, R14, 0xffff, RZ, 0xc0, !PT ;  /* 0x0000ffff0e077812 */ /* 0x000fe400078ec0ff */
[----:B------:R-:W-:Y:S02]  /*a66a0*/  LOP3.LUT R11, R19, 0xffff, RZ, 0xc0, !PT ;  /* 0x0000ffff130b7812 */ /* 0x000fe400078ec0ff */
[----:B------:R-:W-:Y:S02]  /*a66b0*/  SHF.R.U32.HI R9, RZ, 0x8, R7 ;  /* 0x00000008ff097819 */ /* 0x000fe40000011607 */
[----:B------:R-:W-:Y:S02]  /*a66c0*/  PRMT R7, R7, 0x3340, R8 ;  /* 0x0000334007077816 */ /* 0x000fe40000000008 */
[----:B------:R-:W-:Y:S02]  /*a66d0*/  PRMT R13, R11, 0x3340, R12 ;  /* 0x000033400b0d7816 */ /* 0x000fe4000000000c */
[----:B------:R-:W-:Y:S01]  /*a66e0*/  SHF.R.U32.HI R8, RZ, 0x8, R8 ;  /* 0x00000008ff087819 */ /* 0x000fe20000011608 */
[----:B------:R0:W-:Y:S04]  /*a66f0*/  STL [R1+0x1594], R7 ;  /* 0x0015940701007387 */ /* 0x0001e80000100800 */
[----:B------:R1:W-:Y:S01]  /*a6700*/  STL [R1+0x1590], R13 ;  /* 0x0015900d01007387 */ /* 0x0003e20000100800 */
[----:B------:R-:W-:-:S02]  /*a6710*/  SHF.R.U32.HI R12, RZ, 0x8, R12 ;  /* 0x00000008ff0c7819 */ /* 0x000fc4000001160c */
[----:B------:R-:W-:Y:S02]  /*a6720*/  LOP3.LUT R9, R9, 0xffff, RZ, 0xc0, !PT ;  /* 0x0000ffff09097812 */ /* 0x000fe400078ec0ff */
[----:B------:R-:W-:Y:S02]  /*a6730*/  LOP3.LUT R8, R8, 0xffff, RZ, 0xc0, !PT ;  /* 0x0000ffff08087812 */ /* 0x000fe400078ec0ff */
[----:B0-----:R-:W-:Y:S02]  /*a6740*/  SHF.R.U32.HI R7, RZ, 0x8, R11 ;  /* 0x00000008ff077819 */ /* 0x001fe4000001160b */
[----:B------:R-:W-:Y:S02]  /*a6750*/  SHF.R.U32.HI R11, RZ, 0x8, R10 ;  /* 0x00000008ff0b7819 */ /* 0x000fe4000001160a */
[----:B-1----:R-:W-:Y:S02]  /*a6760*/  PRMT R13, R10, 0x3340, R4 ;  /* 0x000033400a0d7816 */ /* 0x002fe40000000004 */
[----:B------:R-:W-:-:S02]  /*a6770*/  SHF.R.U32.HI R10, RZ, 0x8, R6 ;  /* 0x00000008ff0a7819 */ /* 0x000fc40000011606 */
[----:B------:R-:W-:Y:S02]  /*a6780*/  SHF.R.U32.HI R4, RZ, 0x8, R4 ;  /* 0x00000008ff047819 */ /* 0x000fe40000011604 */
[--C-:B------:R-:W-:Y:S02]  /*a6790*/  PRMT R6, R6, 0x3340, R5.reuse ;  /* 0x0000334006067816 */ /* 0x100fe40000000005 */
[----:B------:R-:W-:Y:S02]  /*a67a0*/  SHF.R.U32.HI R5, RZ, 0x8, R5 ;  /* 0x00000008ff057819 */ /* 0x000fe40000011605 */
[----:B------:R-:W-:Y:S02]  /*a67b0*/  LOP3.LUT R7, R7, 0xffff, RZ, 0xc0, !PT ;  /* 0x0000ffff07077812 */ /* 0x000fe400078ec0ff */
[----:B------:R-:W-:Y:S02]  /*a67c0*/  LOP3.LUT R12, R12, 0xffff, RZ, 0xc0, !PT ;  /* 0x0000ffff0c0c7812 */ /* 0x000fe400078ec0ff */
[----:B------:R-:W-:-:S02]  /*a67d0*/  LOP3.LUT R11, R11, 0xffff, RZ, 0xc0, !PT ;  /* 0x0000ffff0b0b7812 */ /* 0x000fc400078ec0ff */
        /* <DEDUP_REMOVED lines=12> */
[----:B------:R4:W-:Y:S01]  /*a68a0*/  STL [R1+0x1454], R4 ;  /* 0x0014540401007387 */ /* 0x0009e20000100800 */
[----:B------:R-:W-:Y:S02]  /*a68b0*/  LOP3.LUT R11, R16, 0xffff, RZ, 0xc0, !PT ;  /* 0x0000ffff100b7812 */ /* 0x000fe400078ec0ff */
[----:B------:R-:W-:Y:S02]  /*a68c0*/  LOP3.LUT R10, R17, 0xffff, RZ, 0xc0, !PT ;  /* 0x0000ffff110a7812 */ /* 0x000fe400078ec0ff */
[----:B---3--:R-:W-:Y:S02]  /*a68d0*/  LOP3.LUT R7, R18, 0xffff, RZ, 0xc0, !PT ;  /* 0x0000ffff12077812 */ /* 0x008fe400078ec0ff */
[----:B----4-:R-:W-:-:S02]  /*a68e0*/  LOP3.LUT R4, R27, 0xffff, RZ, 0xc0, !PT ;  /* 0x0000ffff1b047812 */ /* 0x010fc400078ec0ff */
[----:B--2---:R-:W-:Y:S02]  /*a68f0*/  LOP3.LUT R5, R0, 0xffff, RZ, 0xc0, !PT ;  /* 0x0000ffff00057812 */ /* 0x004fe400078ec0ff */
[----:B------:R-:W-:Y:S02]  /*a6900*/  PRMT R0, R7, 0x3340, R4 ;  /* 0x0000334007007816 */ /* 0x000fe40000000004 */
[----:B------:R-:W-:Y:S02]  /*a6910*/  LOP3.LUT R8, R28, 0xffff, RZ, 0xc0, !PT ;  /* 0x0000ffff1c087812 */ /* 0x000fe400078ec0ff */
[----:B------:R-:W-:Y:S01]  /*a6920*/  LOP3.LUT R9, R29, 0xffff, RZ, 0xc0, !PT ;  /* 0x0000ffff1d097812 */ /* 0x000fe200078ec0ff */
[----:B------:R-:W2:Y:S04]  /*a6930*/  LDL.LU R28, [R1+0x1b0] ;  /* 0x0001b000011c7983 */ /* 0x000ea80000300800 */
[----:B------:R-:W3:Y:S01]  /*a6940*/  LDL.LU R29, [R1+0x160] ;  /* 0x00016000011d7983 */ /* 0x000ee20000300800 */
[----:B-----5:R-:W-:-:S03]  /*a6950*/  LOP3.LUT R6, R24, 0xffff, RZ, 0xc0, !PT ;  /* 0x0000ffff18067812 */ /* 0x020fc600078ec0ff */
[----:B------:R0:W-:Y:S04]  /*a6960*/  STL [R1+0x1580], R0 ;  /* 0x0015800001007387 */ /* 0x0001e80000100800 */
[----:B------:R-:W4:Y:S04]  /*a6970*/  LDL.LU R24, [R1+0x15c] ;  /* 0x00015c0001187983 */ /* 0x000f280000300800 */
[----:B------:R-:W5:Y:S04]  /*a6980*/  LDL.LU R27, [R1+0x118] ;  /* 0x00011800011b7983 */ /* 0x000f680000300800 */
[----:B0-----:R-:W4:Y:S04]  /*a6990*/  LDL.LU R0, [R1+0xa0] ;  /* 0x0000a00001007983 */ /* 0x001f280000300800 */
[----:B------:R-:W5:Y:S04]  /*a69a0*/  LDL.LU R16, [R1+0x60] ;  /* 0x0000600001107983 */ /* 0x000f680000300800 */
[----:B------:R-:W5:Y:S01]  /*a69b0*/  LDL.LU R17, [R1+0x5c] ;  /* 0x00005c0001117983 */ /* 0x000f620000300800 */
[----:B------:R-:W-:-:S02]  /*a69c0*/  PRMT R13, R8, 0x3340, R5 ;  /* 0x00003340080d7816 */ /* 0x000fc40000000005 */
[----:B------:R-:W-:Y:S02]  /*a69d0*/  SHF.R.U32.HI R12, RZ, 0x8, R7 ;  /* 0x00000008ff0c7819 */ /* 0x000fe40000011607 */
[----:B------:R-:W-:Y:S02]  /*a69e0*/  SHF.R.U32.HI R7, RZ, 0x8, R4 ;  /* 0x00000008ff077819 */ /* 0x000fe40000011604 */
[----:B------:R-:W-:Y:S01]  /*a69f0*/  SHF.R.U32.HI R4, RZ, 0x8, R8 ;  /* 0x00000008ff047819 */ /* 0x000fe20000011608 */
[----:B------:R0:W-:Y:S01]  /*a6a00*/  STL [R1+0x1578], R13 ;  /* 0x0015780d01007387 */ /* 0x0001e20000100800 */
[----:B------:R-:W-:Y:S02]  /*a6a10*/  SHF.R.U32.HI R8, RZ, 0x8, R9 ;  /* 0x00000008ff087819 */ /* 0x000fe40000011609 */
[----:B------:R-:W-:Y:S02]  /*a6a20*/  SHF.R.U32.HI R5, RZ, 0x8, R5 ;  /* 0x00000008ff057819 */ /* 0x000fe40000011605 */
[----:B------:R-:W-:-:S02]  /*a6a30*/  LOP3.LUT R8, R8, 0xffff, RZ, 0xc0, !PT ;  /* 0x0000ffff08087812 */ /* 0x000fc400078ec0ff */
[--C-:B0-----:R-:W-:Y:S02]  /*a6a40*/  PRMT R13, R9, 0x3340, R10.reuse ;  /* 0x00003340090d7816 */ /* 0x101fe4000000000a */
[----:B------:R-:W-:Y:S02]  /*a6a50*/  SHF.R.U32.HI R10, RZ, 0x8, R10 ;  /* 0x00000008ff0a7819 */ /* 0x000fe4000001160a */
[----:B------:R-:W-:Y:S02]  /*a6a60*/  SHF.R.U32.HI R9, RZ, 0x8, R6 ;  /* 0x00000008ff097819 */ /* 0x000fe40000011606 */
[--C-:B------:R-:W-:Y:S02]  /*a6a70*/  PRMT R6, R6, 0x3340, R11.reuse ;  /* 0x0000334006067816 */ /* 0x100fe4000000000b */
[----:B------:R-:W-:Y:S02]  /*a6a80*/  SHF.R.U32.HI R11, RZ, 0x8, R11 ;  /* 0x00000008ff0b7819 */ /* 0x000fe4000001160b */
[----:B------:R-:W-:Y:S01]  /*a6a90*/  LOP3.LUT R10, R10, 0xffff, RZ, 0xc0, !PT ;  /* 0x0000ffff0a0a7812 */ /* 0x000fe200078ec0ff */
[----:B------:R-:W-:Y:S04]  /*a6aa0*/  STL [R1+0x1570], R13 ;  /* 0x0015700d01007387 */ /* 0x000fe80000100800 */
[----:B------:R0:W-:Y:S01]  /*a6ab0*/  STL [R1+0x156c], R6 ;  /* 0x00156c0601007387 */ /* 0x0001e20000100800 */
[----:B------:R-:W-:-:S02]  /*a6ac0*/  LOP3.LUT R9, R9, 0xffff, RZ, 0xc0, !PT ;  /* 0x0000ffff09097812 */ /* 0x000fc400078ec0ff */
[----:B------:R-:W-:Y:S02]  /*a6ad0*/  LOP3.LUT R11, R11, 0xffff, RZ, 0xc0, !PT ;  /* 0x0000ffff0b0b7812 */ /* 0x000fe400078ec0ff */
[----:B------:R-:W-:Y:S02]  /*a6ae0*/  LOP3.LUT R12, R12, 0xffff, RZ, 0xc0, !PT ;  /* 0x0000ffff0c0c7812 */ /* 0x000fe400078ec0ff */
[----:B------:R-:W-:Y:S02]  /*a6af0*/  LOP3.LUT R7, R7, 0xffff, RZ, 0xc0, !PT ;  /* 0x0000ffff07077812 */ /* 0x000fe400078ec0ff */
[----:B------:R-:W-:Y:S02]  /*a6b00*/  LOP3.LUT R4, R4, 0xffff, RZ, 0xc0, !PT ;  /* 0x0000ffff04047812 */ /* 0x000fe400078ec0ff */
[----:B------:R-:W-:Y:S02]  /*a6b10*/  LOP3.LUT R5, R5, 0xffff, RZ, 0xc0, !PT ;  /* 0x0000ffff05057812 */ /* 0x000fe400078ec0ff */
[----:B0-----:R-:W-:-:S02]  /*a6b20*/  PRMT R6, R8, 0x3340, R10 ;  /* 0x0000334008067816 */ /* 0x001fc4000000000a */
[----:B------:R-:W-:Y:S02]  /*a6b30*/  PRMT R8, R9, 0x3340, R11 ;  /* 0x0000334009087816 */ /* 0x000fe4000000000b */
[----:B------:R-:W-:Y:S01]  /*a6b40*/  PRMT R4, R4, 0x3340, R5 ;  /* 0x0000334004047816 */ /* 0x000fe20000000005 */
[----:B------:R0:W-:Y:S04]  /*a6b50*/  STL [R1+0x1434], R6 ;  /* 0x0014340601007387 */ /* 0x0001e80000100800 */
[----:B------:R-:W-:Y:S01]  /*a6b60*/  STL [R1+0x1430], R8 ;  /* 0x0014300801007387 */ /* 0x000fe20000100800 */
[----:B0-----:R-:W-:-:S05]  /*a6b70*/  PRMT R6, R12, 0x3340, R7 ;  /* 0x000033400c067816 */ /* 0x001fca0000000007 */
[----:B------:R-:W-:Y:S04]  /*a6b80*/  STL [R1+0x142c], R6 ;  /* 0x00142c0601007387 */ /* 0x000fe80000100800 */
[----:B------:R4:W-:Y:S01]  /*a6b90*/  STL [R1+0x1428], R4 ;  /* 0x0014280401007387 */ /* 0x0009e20000100800 */
[----:B------:R-:W-:-:S03]  /*a6ba0*/  LOP3.LUT R11, R25, 0xffff, RZ, 0xc0, !PT ;  /* 0x0000ffff190b7812 */ /* 0x000fc600078ec0ff */
[----:B------:R-:W5:Y:S04]  /*a6bb0*/  LDL.LU R25, [R1+0x3b94] ;  /* 0x003b940001197983 */ /* 0x000f680000300800 */
[----:B------:R-:W5:Y:S01]  /*a6bc0*/  LDL.LU R18, [R1+0x208] ;  /* 0x0002080001127983 */ /* 0x000f620000300800 */
[----:B--2---:R-:W-:Y:S02]  /*a6bd0*/  LOP3.LUT R10, R28, 0xffff, RZ, 0xc0, !PT ;  /* 0x0000ffff1c0a7812 */ /* 0x004fe400078ec0ff */
[----:B---3--:R-:W-:Y:S01]  /*a6be0*/  LOP3.LUT R7, R29, 0xffff, RZ, 0xc0, !PT ;  /* 0x0000ffff1d077812 */ /* 0x008fe200078ec0ff */
[----:B------:R-:W2:Y:S01]  /*a6bf0*/  LDL.LU R28, [R1+0x200] ;  /* 0x00020000011c7983 */ /* 0x000ea20000300800 */
[----:B----4-:R-:W-:-:S04]  /*a6c00*/  LOP3.LUT R4, R0, 0xffff, RZ, 0xc0, !PT ;  /* 0x0000ffff00047812 */ /* 0x010fc800078ec0ff */
[----:B------:R-:W-:Y:S02]  /*a6c10*/  PRMT R0, R10, 0x3340, R4 ;  /* 0x000033400a007816 */ /* 0x000fe40000000004 */
[----:B------:R-:W-:Y:S02]  /*a6c20*/  LOP3.LUT R9, R24, 0xffff, RZ, 0xc0, !PT ;  /* 0x0000ffff18097812 */ /* 0x000fe400078ec0ff */
[----:B-----5:R-:W-:Y:S01]  /*a6c30*/  LOP3.LUT R8, R27, 0xffff, RZ, 0xc0, !PT ;  /* 0x0000ffff1b087812 */ /* 0x020fe200078ec0ff */
[----:B------:R0:W-:Y:S04]  /*a6c40*/  STL [R1+0x1564], R0 ;  /* 0x0015640001007387 */ /* 0x0001e80000100800 */
[----:B------:R-:W3:Y:S04]  /*a6c50*/  LDL.LU R29, [R1+0x1d0] ;  /* 0x0001d000011d7983 */ /* 0x000ee80000300800 */
[----:B------:R-:W4:Y:S04]  /*a6c60*/  LDL.LU R24, [R1+0x1cc] ;  /* 0x0001cc0001187983 */ /* 0x000f280000300800 */
[----:B------:R-:W5:Y:S04]  /*a6c70*/  LDL.LU R27, [R1+0xf4] ;  /* 0x0000f400011b7983 */ /* 0x000f680000300800 */
[----:B0-----:R-:W4:Y:S01]  /*a6c80*/  LDL.LU R0, [R1+0xe8] ;  /* 0x0000e80001007983 */ /* 0x001f220000300800 */
[----:B------:R-:W-:-:S03]  /*a6c90*/  LOP3.LUT R5, R16, 0xffff, RZ, 0xc0, !PT ;  /* 0x0000ffff10057812 */ /* 0x000fc600078ec0ff */
[----:B------:R-:W4:Y:S01]  /*a6ca0*/  LDL.LU R16, [R1+0xbc] ;  /* 0x0000bc0001107983 */ /* 0x000f220000300800 */
[----:B------:R-:W-:-:S03]  /*a6cb0*/  LOP3.LUT R6, R17, 0xffff, RZ, 0xc0, !PT ;  /* 0x0000ffff11067812 */ /* 0x000fc600078ec0ff */
[----:B------:R-:W4:Y:S01]  /*a6cc0*/  LDL.LU R17, [R1+0xb4] ;  /* 0x0000b40001117983 */ /* 0x000f220000300800 */
[----:B------:R-:W-:Y:S02]  /*a6cd0*/  PRMT R13, R7, 0x3340, R5 ;  /* 0x00003340070d7816 */ /* 0x000fe40000000005 */
[----:B------:R-:W-:Y:S02]  /*a6ce0*/  SHF.R.U32.HI R12, RZ, 0x8, R10 ;  /* 0x00000008ff0c7819 */ /* 0x000fe4000001160a */
[----:B------:R-:W-:Y:S02]  /*a6cf0*/  SHF.R.U32.HI R10, RZ, 0x8, R7 ;  /* 0x00000008ff0a7819 */ /* 0x000fe40000011607 */
[----:B------:R-:W-:Y:S02]  /*a6d00*/  SHF.R.U32.HI R7, RZ, 0x8, R5 ;  /* 0x00000008ff077819 */ /* 0x000fe40000011605 */
[----:B------:R-:W-:Y:S01]  /*a6d10*/  SHF.R.U32.HI R4, RZ, 0x8, R4 ;  /* 0x00000008ff047819 */ /* 0x000fe20000011604 */
[----:B------:R0:W-:Y:S01]  /*a6d20*/  STL [R1+0x155c], R13 ;  /* 0x00155c0d01007387 */ /* 0x0001e20000100800 */
[----:B------:R-:W-:-:S02]  /*a6d30*/  SHF.R.U32.HI R5, RZ, 0x8, R9 ;  /* 0x00000008ff057819 */ /* 0x000fc40000011609 */
[----:B------:R-:W-:Y:S02]  /*a6d40*/  LOP3.LUT R12, R12, 0xffff, RZ, 0xc0, !PT ;  /* 0x0000ffff0c0c7812 */ /* 0x000fe400078ec0ff */
[----:B------:R-:W-:Y:S02]  /*a6d50*/  LOP3.LUT R4, R4, 0xffff, RZ, 0xc0, !PT ;  /* 0x0000ffff04047812 */ /* 0x000fe400078ec0ff */
[----:B------:R-:W-:Y:S02]  /*a6d60*/  LOP3.LUT R10, R10, 0xffff, RZ, 0xc0, !PT ;  /* 0x0000ffff0a0a7812 */ /* 0x000fe400078ec0ff */
[----:B------:R-:W-:Y:S02]  /*a6d70*/  LOP3.LUT R7, R7, 0xffff, RZ, 0xc0, !PT ;  /* 0x0000ffff07077812 */ /* 0x000fe400078ec0ff */
[----:B0-----:R-:W-:Y:S02]  /*a6d80*/  PRMT R13, R9, 0x3340, R6 ;  /* 0x00003340090d7816 */ /* 0x001fe40000000006 */
[----:B------:R-:W-:-:S02]  /*a6d90*/  SHF.R.U32.HI R9, RZ, 0x8, R8 ;  /* 0x00000008ff097819 */ /* 0x000fc40000011608 */
[--C-:B------:R-:W-:Y:S02]  /*a6da0*/  PRMT R8, R8, 0x3340, R11.reuse ;  /* 0x0000334008087816 */ /* 0x100fe4000000000b */
[----:B------:R-:W-:Y:S01]  /*a6db0*/  SHF.R.U32.HI R11, RZ, 0x8, R11 ;  /* 0x00000008ff0b7819 */ /* 0x000fe2000001160b */
[----:B------:R-:W-:Y:S04]  /*a6dc0*/  STL [R1+0x1558], R13 ;  /* 0x0015580d01007387 */ /* 0x000fe80000100800 */
[----:B------:R0:W-:Y:S01]  /*a6dd0*/  STL [R1+0x1554], R8 ;  /* 0x0015540801007387 */ /* 0x0001e20000100800 */
[----:B------:R-:W-:Y:S02]  /*a6de0*/  SHF.R.U32.HI R6, RZ, 0x8, R6 ;  /* 0x00000008ff067819 */ /* 0x000fe40000011606 */
[----:B------:R-:W-:-:S02]  /*a6df0*/  LOP3.LUT R9, R9, 0xffff, RZ, 0xc0, !PT ;  /* 0x0000ffff09097812 */ /* 0x000fc400078ec0ff */
[----:B------:R-:W-:Y:S02]  /*a6e00*/  LOP3.LUT R11, R11, 0xffff, RZ, 0xc0, !PT ;  /* 0x0000ffff0b0b7812 */ /* 0x000fe400078ec0ff */
[----:B------:R-:W-:Y:S02]  /*a6e10*/  LOP3.LUT R5, R5, 0xffff, RZ, 0xc0, !PT ;  /* 0x0000ffff05057812 */ /* 0x000fe400078ec0ff */
[----:B------:R-:W-:Y:S02]  /*a6e20*/  LOP3.LUT R6, R6, 0xffff, RZ, 0xc0, !PT ;  /* 0x0000ffff06067812 */ /* 0x000fe400078ec0ff */
[----:B0-----:R-:W-:Y:S02]  /*a6e30*/  PRMT R8, R12, 0x3340, R4 ;  /* 0x000033400c087816 */ /* 0x001fe40000000004 */
[----:B------:R-:W-:Y:S02]  /*a6e40*/  PRMT R4, R10, 0x3340, R7 ;  /* 0x000033400a047816 */ /* 0x000fe40000000007 */
[----:B------:R-:W-:Y:S01]  /*a6e50*/  PRMT R5, R5, 0x3340, R6 ;  /* 0x0000334005057816 */ /* 0x000fe20000000006 */
[----:B------:R0:W-:Y:S04]  /*a6e60*/  STL [R1+0x1418], R8 ;  /* 0x0014180801007387 */ /* 0x0001e80000100800 */
[----:B------:R1:W-:Y:S04]  /*a6e70*/  STL [R1+0x13f8], R4 ;  /* 0x0013f80401007387 */ /* 0x0003e80000100800 */
[----:B------:R-:W-:Y:S01]  /*a6e80*/  STL [R1+0x13f4], R5 ;  /* 0x0013f40501007387 */ /* 0x000fe20000100800 */
[----:B0-----:R-:W-:-:S02]  /*a6e90*/  LOP3.LUT R8, R18, 0xffff, RZ, 0xc0, !PT ;  /* 0x0000ffff12087812 */ /* 0x001fc400078ec0ff */
[----:B-1----:R-:W-:-:S05]  /*a6ea0*/  PRMT R4, R9, 0x3340, R11 ;  /* 0x0000334009047816 */ /* 0x002fca000000000b */
[----:B------:R-:W-:Y:S04]  /*a6eb0*/  STL [R1+0x13f0], R4 ;  /* 0x0013f00401007387 */ /* 0x000fe80000100800 */
[----:B------:R-:W4:Y:S01]  /*a6ec0*/  LDL.LU R18, [R1+0x1c8] ;  /* 0x0001c80001127983 */ /* 0x000f220000300800 */
[----:B--2---:R-:W-:-:S03]  /*a6ed0*/  LOP3.LUT R11, R28, 0xffff, RZ, 0xc0, !PT ;  /* 0x0000ffff1c0b7812 */ /* 0x004fc600078ec0ff */
[----:B------:R-:W2:Y:S01]  /*a6ee0*/  LDL.LU R28, [R1+0x1c4] ;  /* 0x0001c400011c7983 */ /* 0x000ea20000300800 */
[----:B-----5:R-:W-:Y:S02]  /*a6ef0*/  LOP3.LUT R9, R27, 0xffff, RZ, 0xc0, !PT ;  /* 0x0000ffff1b097812 */ /* 0x020fe400078ec0ff */
[----:B---3--:R-:W-:Y:S02]  /*a6f00*/  LOP3.LUT R10, R29, 0xffff, RZ, 0xc0, !PT ;  /* 0x0000ffff1d0a7812 */ /* 0x008fe400078ec0ff */
[----:B----4-:R-:W-:Y:S02]  /*a6f10*/  LOP3.LUT R12, R0, 0xffff, RZ, 0xc0, !PT ;  /* 0x0000ffff000c7812 */ /* 0x010fe400078ec0ff */
[----:B------:R-:W-:Y:S02]  /*a6f20*/  PRMT R0, R8, 0x3340, R9 ;  /* 0x0000334008007816 */ /* 0x000fe40000000009 */
[----:B------:R-:W-:-:S03]  /*a6f30*/  LOP3.LUT R6, R24, 0xffff, RZ, 0xc0, !PT ;  /* 0x0000ffff18067812 */ /* 0x000fc600078ec0ff */
[----:B------:R0:W-:Y:S04]  /*a6f40*/  STL [R1+0x1550], R0 ;  /* 0x0015500001007387 */ /* 0x0001e80000100800 */
[----:B------:R-:W3:Y:S04]  /*a6f50*/  LDL.LU R29, [R1+0x1ac] ;  /* 0x0001ac00011d7983 */ /* 0x000ee80000300800 */
[----:B------:R-:W4:Y:S04]  /*a6f60*/  LDL.LU R24, [R1+0x1a8] ;  /* 0x0001a80001187983 */ /* 0x000f280000300800 */
[----:B------:R-:W5:Y:S04]  /*a6f70*/  LDL.LU R27, [R1+0xb0] ;  /* 0x0000b000011b7983 */ /* 0x000f680000300800 */
[----:B0-----:R-:W3:Y:S01]  /*a6f80*/  LDL.LU R0, [R1+0xac] ;  /* 0x0000ac0001007983 */ /* 0x001ee20000300800 */
[----:B------:R-:W-:-:S03]  /*a6f90*/  LOP3.LUT R4, R16, 0xffff, RZ, 0xc0, !PT ;  /* 0x0000ffff10047812 */ /* 0x000fc600078ec0ff */
[----:B------:R-:W4:Y:S01]  /*a6fa0*/  LDL.LU R16, [R1+0x94] ;  /* 0x0000940001107983 */ /* 0x000f220000300800 */
[----:B------:R-:W-:-:S03]  /*a6fb0*/  LOP3.LUT R5, R17, 0xffff, RZ, 0xc0, !PT ;  /* 0x0000ffff11057812 */ /* 0x000fc600078ec0ff */
[----:B------:R-:W4:Y:S01]  /*a6fc0*/  LDL.LU R17, [R1+0x90] ;  /* 0x0000900001117983 */ /* 0x000f220000300800 */
[----:B------:R-:W-:Y:S02]  /*a6fd0*/  SHF.R.U32.HI R7, RZ, 0x8, R8 ;  /* 0x00000008ff077819 */ /* 0x000fe40000011608 */
[----:B------:R-:W-:Y:S02]  /*a6fe0*/  SHF.R.U32.HI R8, RZ, 0x8, R11 ;  /* 0x00000008ff087819 */ /* 0x000fe4000001160b */
[----:B------:R-:W-:Y:S02]  /*a6ff0*/  PRMT R11, R11, 0x3340, R12 ;  /* 0x000033400b0b7816 */ /* 0x000fe4000000000c */
[----:B------:R-:W-:Y:S02]  /*a7000*/  SHF.R.U32.HI R9, RZ, 0x8, R9 ;  /* 0x00000008ff097819 */ /* 0x000fe40000011609 */
[--C-:B------:R-:W-:Y:S01]  /*a7010*/  PRMT R13, R10, 0x3340, R4.reuse ;  /* 0x000033400a0d7816 */ /* 0x100fe20000000004 */
[----:B------:R0:W-:Y:S01]  /*a7020*/  STL [R1+0x154c], R11 ;  /* 0x00154c0b01007387 */ /* 0x0001e20000100800 */
[----:B------:R-:W-:-:S02]  /*a7030*/  SHF.R.U32.HI R4, RZ, 0x8, R4 ;  /* 0x00000008ff047819 */ /* 0x000fc40000011604 */
[----:B------:R-:W-:Y:S02]  /*a7040*/  LOP3.LUT R7, R7, 0xffff, RZ, 0xc0, !PT ;  /* 0x0000ffff07077812 */ /* 0x000fe400078ec0ff */
[----:B------:R-:W-:Y:S02]  /*a7050*/  LOP3.LUT R9, R9, 0xffff, RZ, 0xc0, !PT ;  /* 0x0000ffff09097812 */ /* 0x000fe400078ec0ff */
[----:B------:R-:W-:Y:S02]  /*a7060*/  SHF.R.U32.HI R12, RZ, 0x8, R12 ;  /* 0x00000008ff0c7819 */ /* 0x000fe4000001160c */
[----:B0-----:R-:W-:Y:S02]  /*a7070*/  SHF.R.U32.HI R11, RZ, 0x8, R10 ;  /* 0x00000008ff0b7819 */ /* 0x001fe4000001160a */
[----:B------:R-:W-:Y:S02]  /*a7080*/  SHF.R.U32.HI R10, RZ, 0x8, R6 ;  /* 0x00000008ff0a7819 */ /* 0x000fe40000011606 */
[----:B------:R-:W-:-:S02]  /*a7090*/  PRMT R6, R6, 0x3340, R5 ;  /* 0x0000334006067816 */ /* 0x000fc40000000005 */
[----:B------:R-:W-:Y:S02]  /*a70a0*/  SHF.R.U32.HI R5, RZ, 0x8, R5 ;  /* 0x00000008ff057819 */ /* 0x000fe40000011605 */
[----:B------:R-:W-:Y:S02]  /*a70b0*/  LOP3.LUT R11, R11, 0xffff, RZ, 0xc0, !PT ;  /* 0x0000ffff0b0b7812 */ /* 0x000fe400078ec0ff */
[----:B------:R-:W-:Y:S02]  /*a70c0*/  LOP3.LUT R4, R4, 0xffff, RZ, 0xc0, !PT ;  /* 0x0000ffff04047812 */ /* 0x000fe400078ec0ff */
[----:B------:R-:W-:Y:S02]  /*a70d0*/  PRMT R9, R7, 0x3340, R9 ;  /* 0x0000334007097816 */ /* 0x000fe40000000009 */
[----:B------:R-:W-:Y:S02]  /*a70e0*/  LOP3.LUT R10, R10, 0xffff, RZ, 0xc0, !PT ;  /* 0x0000ffff0a0a7812 */ /* 0x000fe400078ec0ff */
[----:B------:R-:W-:Y:S01]  /*a70f0*/  LOP3.LUT R5, R5, 0xffff, RZ, 0xc0, !PT ;  /* 0x0000ffff05057812 */ /* 0x000fe200078ec0ff */
[----:B------:R-:W-:Y:S01]  /*a7100*/  STL [R1+0x1548], R13 ;  /* 0x0015480d01007387 */ /* 0x000fe20000100800 */
[----:B------:R-:W-:-:S02]  /*a7110*/  LOP3.LUT R8, R8, 0xffff, RZ, 0xc0, !PT ;  /* 0x0000ffff08087812 */ /* 0x000fc400078ec0ff */
[----:B------:R-:W-:Y:S01]  /*a7120*/  LOP3.LUT R12, R12, 0xffff, RZ, 0xc0, !PT ;  /* 0x0000ffff0c0c7812 */ /* 0x000fe200078ec0ff */
[----:B------:R0:W-:Y:S04]  /*a7130*/  STL [R1+0x1544], R6 ;  /* 0x0015440601007387 */ /* 0x0001e80000100800 */
[----:B------:R1:W-:Y:S01]  /*a7140*/  STL [R1+0x13e4], R9 ;  /* 0x0013e40901007387 */ /* 0x0003e20000100800 */
[----:B------:R-:W-:Y:S02]  /*a7150*/  PRMT R7, R8, 0x3340, R12 ;  /* 0x0000334008077816 */ /* 0x000fe4000000000c */
[----:B0-----:R-:W-:Y:S02]  /*a7160*/  PRMT R6, R11, 0x3340, R4 ;  /* 0x000033400b067816 */ /* 0x001fe40000000004 */
[----:B------:R-:W-:-:S02]  /*a7170*/  PRMT R4, R10, 0x3340, R5 ;  /* 0x000033400a047816 */ /* 0x000fc40000000005 */
[----:B-1----:R-:W-:Y:S01]  /*a7180*/  LOP3.LUT R9, R18, 0xffff, RZ, 0xc0, !PT ;  /* 0x0000ffff12097812 */ /* 0x002fe200078ec0ff */
[----:B------:R-:W-:Y:S04]  /*a7190*/  STL [R1+0x13e0], R7 ;  /* 0x0013e00701007387 */ /* 0x000fe80000100800 */
[----:B------:R-:W-:Y:S04]  /*a71a0*/  STL [R1+0x13dc], R6 ;  /* 0x0013dc0601007387 */ /* 0x000fe80000100800 */
[----:B------:R0:W-:Y:S04]  /*a71b0*/  STL [R1+0x13d8], R4 ;  /* 0x0013d80401007387 */ /* 0x0001e80000100800 */
[----:B------:R-:W4:Y:S01]  /*a71c0*/  LDL.LU R18, [R1+0x25c] ;  /* 0x00025c0001127983 */ /* 0x000f220000300800 */
[----:B--2---:R-:W-:-:S02]  /*a71d0*/  LOP3.LUT R11, R28, 0xffff, RZ, 0xc0, !PT ;  /* 0x0000ffff1c0b7812 */ /* 0x004fc400078ec0ff */
[----:B-----5:R-:W-:Y:S02]  /*a71e0*/  LOP3.LUT R10, R27, 0xffff, RZ, 0xc0, !PT ;  /* 0x0000ffff1b0a7812 */ /* 0x020fe400078ec0ff */
[----:B---3--:R-:W-:Y:S02]  /*a71f0*/  LOP3.LUT R12, R0, 0xffff, RZ, 0xc0, !PT ;  /* 0x0000ffff000c7812 */ /* 0x008fe400078ec0ff */
[----:B------:R-:W-:Y:S02]  /*a7200*/  PRMT R0, R9, 0x3340, R10 ;  /* 0x0000334009007816 */ /* 0x000fe4000000000a */
[----:B0-----:R-:W-:Y:S02]  /*a7210*/  LOP3.LUT R4, R29, 0xffff, RZ, 0xc0, !PT ;  /* 0x0000ffff1d047812 */ /* 0x001fe400078ec0ff */
[----:B----4-:R-:W-:Y:S01]  /*a7220*/  LOP3.LUT R5, R24, 0xffff, RZ, 0xc0, !PT ;  /* 0x0000ffff18057812 */ /* 0x010fe200078ec0ff */
[----:B------:R0:W-:Y:S04]  /*a7230*/  STL [R1+0x1504], R0 ;  /* 0x0015040001007387 */ /* 0x0001e80000100800 */
[----:B------:R-:W2:Y:S04]  /*a7240*/  LDL.LU R28, [R1+0x258] ;  /* 0x00025800011c7983 */ /* 0x000ea80000300800 */
[----:B------:R-:W3:Y:S04]  /*a7250*/  LDL.LU R29, [R1+0x1a4] ;  /* 0x0001a400011d7983 */ /* 0x000ee80000300800 */
[----:B------:R-:W4:Y:S04]  /*a7260*/  LDL.LU R24, [R1+0x1a0] ;  /* 0x0001a00001187983 */ /* 0x000f280000300800 */
[----:B------:R-:W5:Y:S01]  /*a7270*/  LDL.LU R27, [R1+0x150] ;  /* 0x00015000011b7983 */ /* 0x000f620000300800 */
[----:B------:R-:W-:-:S03]  /*a7280*/  LOP3.LUT R6, R16, 0xffff, RZ, 0xc0, !PT ;  /* 0x0000ffff10067812 */ /* 0x000fc600078ec0ff */
[----:B0-----:R-:W2:Y:S04]  /*a7290*/  LDL.LU R0, [R1+0x14c] ;  /* 0x00014c0001007983 */ /* 0x001ea80000300800 */
[----:B------:R-:W2:Y:S01]  /*a72a0*/  LDL.LU R16, [R1+0x8c] ;  /* 0x00008c0001107983 */ /* 0x000ea20000300800 */
[----:B------:R-:W-:-:S03]  /*a72b0*/  LOP3.LUT R7, R17, 0xffff, RZ, 0xc0, !PT ;  /* 0x0000ffff11077812 */ /* 0x000fc600078ec0ff */
[----:B------:R-:W2:Y:S01]  /*a72c0*/  LDL.LU R17, [R1+0x88] ;  /* 0x0000880001117983 */ /* 0x000ea20000300800 */
        /* <DEDUP_REMOVED lines=8> */
[--C-:B0-----:R-:W-:Y:S02]  /*a7350*/  PRMT R13, R4, 0x3340, R6.reuse ;  /* 0x00003340040d7816 */ /* 0x101fe40000000006 */
        /* <DEDUP_REMOVED lines=8> */
[----:B------:R-:W-:Y:S02]  /*a73e0*/  LOP3.LUT R9, R9, 0xffff, RZ, 0xc0, !PT ;  /* 0x0000ffff09097812 */ /* 0x000fe400078ec0ff */
[----:B------:R-:W-:-:S02]  /*a73f0*/  LOP3.LUT R10, R10, 0xffff, RZ, 0xc0, !PT ;  /* 0x0000ffff0a0a7812 */ /* 0x000fc400078ec0ff */
[----:B------:R-:W-:Y:S01]  /*a7400*/  LOP3.LUT R11, R11, 0xffff, RZ, 0xc0, !PT ;  /* 0x0000ffff0b0b7812 */ /* 0x000fe200078ec0ff */
[----:B------:R-:W-:Y:S01]  /*a7410*/  STL [R1+0x1540], R13 ;  /* 0x0015400d01007387 */ /* 0x000fe20000100800 */
[----:B------:R-:W-:-:S03]  /*a7420*/  PRMT R12, R12, 0x3340, R6 ;  /* 0x000033400c0c7816 */ /* 0x000fc60000000006 */
[----:B------:R0:W-:Y:S01]  /*a7430*/  STL [R1+0x153c], R5 ;  /* 0x00153c0501007387 */ /* 0x0001e20000100800 */
[----:B------:R-:W-:Y:S02]  /*a7440*/  PRMT R6, R4, 0x3340, R7 ;  /* 0x0000334004067816 */ /* 0x000fe40000000007 */
[----:B------:R-:W-:Y:S01]  /*a7450*/  PRMT R4, R10, 0x3340, R11 ;  /* 0x000033400a047816 */ /* 0x000fe2000000000b */
[----:B------:R-:W-:Y:S04]  /*a7460*/  STL [R1+0x13d4], R12 ;  /* 0x0013d40c01007387 */ /* 0x000fe80000100800 */
[----:B------:R-:W-:Y:S01]  /*a7470*/  STL [R1+0x13d0], R6 ;  /* 0x0013d00601007387 */ /* 0x000fe20000100800 */
[----:B0-----:R-:W-:-:S05]  /*a7480*/  PRMT R5, R8, 0x3340, R9 ;  /* 0x0000334008057816 */ /* 0x001fca0000000009 */
[----:B------:R-:W-:Y:S04]  /*a7490*/  STL [R1+0x1360], R5 ;  /* 0x0013600501007387 */ /* 0x000fe80000100800 */
[----:B------:R3:W-:Y:S02]  /*a74a0*/  STL [R1+0x135c], R4 ;  /* 0x00135c0401007387 */ /* 0x0007e40000100800 */
[----:B---3--:R-:W-:Y:S02]  /*a74b0*/  LOP3.LUT R4, R29, 0xffff, RZ, 0xc0, !PT ;  /* 0x0000ffff1d047812 */ /* 0x008fe400078ec0ff */
[----:B----4-:R-:W-:Y:S01]  /*a74c0*/  LOP3.LUT R5, R24, 0xffff, RZ, 0xc0, !PT ;  /* 0x0000ffff18057812 */ /* 0x010fe200078ec0ff */
[----:B------:R-:W3:Y:S01]  /*a74d0*/  LDL.LU R29, [R1+0x238] ;  /* 0x00023800011d7983 */ /* 0x000ee20000300800 */
[----:B-----5:R-:W-:-:S03]  /*a74e0*/  LOP3.LUT R10, R27, 0xffff, RZ, 0xc0, !PT ;  /* 0x0000ffff1b0a7812 */ /* 0x020fc600078ec0ff */
        /* <DEDUP_REMOVED lines=8> */
[----:B------:R-:W-:Y:S02]  /*a7570*/  LOP3.LUT R9, R18, 0xffff, RZ, 0xc0, !PT ;  /* 0x0000ffff12097812 */ /* 0x000fe400078ec0ff */
[----:B------:R-:W-:Y:S02]  /*a7580*/  LOP3.LUT R11, R28, 0xffff, RZ, 0xc0, !PT ;  /* 0x0000ffff1c0b7812 */ /* 0x000fe400078ec0ff */
[----:B------:R-:W-:Y:S02]  /*a7590*/  PRMT R13, R9, 0x3340, R10 ;  /* 0x00003340090d7816 */ /* 0x000fe4000000000a */
[----:B------:R-:W-:-:S03]  /*a75a0*/  SHF.R.U32.HI R8, RZ, 0x8, R9 ;  /* 0x00000008ff087819 */ /* 0x000fc60000011609 */
[----:B------:R0:W-:Y:S01]  /*a75b0*/  STL [R1+0x14f0], R13 ;  /* 0x0014f00d01007387 */ /* 0x0001e20000100800 */
[----:B------:R-:W-:Y:S02]  /*a75c0*/  SHF.R.U32.HI R9, RZ, 0x8, R10 ;  /* 0x00000008ff097819 */ /* 0x000fe4000001160a */
[----:B------:R-:W-:Y:S02]  /*a75d0*/  SHF.R.U32.HI R10, RZ, 0x8, R11 ;  /* 0x00000008ff0a7819 */ /* 0x000fe4000001160b */
[--C-:B0-----:R-:W-:Y:S02]  /*a75e0*/  PRMT R13, R11, 0x3340, R12.reuse ;  /* 0x000033400b0d7816 */ /* 0x101fe4000000000c */
[----:B------:R-:W-:Y:S02]  /*a75f0*/  SHF.R.U32.HI R11, RZ, 0x8, R12 ;  /* 0x00000008ff0b7819 */ /* 0x000fe4000001160c */
[----:B------:R-:W-:Y:S01]  /*a7600*/  SHF.R.U32.HI R12, RZ, 0x8, R4 ;  /* 0x00000008ff0c7819 */ /* 0x000fe20000011604 */
[----:B------:R0:W-:Y:S03]  /*a7610*/  STL [R1+0x14ec], R13 ;  /* 0x0014ec0d01007387 */ /* 0x0001e60000100800 */
[----:B------:R-:W-:-:S02]  /*a7620*/  LOP3.LUT R12, R12, 0xffff, RZ, 0xc0, !PT ;  /* 0x0000ffff0c0c7812 */ /* 0x000fc400078ec0ff */
[--C-:B0-----:R-:W-:Y:S02]  /*a7630*/  PRMT R13, R4, 0x3340, R6.reuse ;  /* 0x00003340040d7816 */ /* 0x101fe40000000006 */
[----:B------:R-:W-:Y:S02]  /*a7640*/  SHF.R.U32.HI R4, RZ, 0x8, R5 ;  /* 0x00000008ff047819 */ /* 0x000fe40000011605 */
[----:B------:R-:W-:Y:S02]  /*a7650*/  SHF.R.U32.HI R6, RZ, 0x8, R6 ;  /* 0x00000008ff067819 */ /* 0x000fe40000011606 */
[--C-:B------:R-:W-:Y:S02]  /*a7660*/  PRMT R5, R5, 0x3340, R7.reuse ;  /* 0x0000334005057816 */ /* 0x100fe40000000007 */
[----:B------:R-:W-:Y:S02]  /*a7670*/  SHF.R.U32.HI R7, RZ, 0x8, R7 ;  /* 0x00000008ff077819 */ /* 0x000fe40000011607 */
[----:B------:R-:W-:-:S02]  /*a7680*/  LOP3.LUT R4, R4, 0xffff, RZ, 0xc0, !PT ;  /* 0x0000ffff04047812 */ /* 0x000fc400078ec0ff */
[----:B------:R-:W-:Y:S01]  /*a7690*/  LOP3.LUT R6, R6, 0xffff, RZ, 0xc0, !PT ;  /* 0x0000ffff06067812 */ /* 0x000fe200078ec0ff */
[----:B------:R-:W-:Y:S01]  /*a76a0*/  STL [R1+0x14e8], R13 ;  /* 0x0014e80d01007387 */ /* 0x000fe20000100800 */
[----:B------:R-:W-:-:S03]  /*a76b0*/  LOP3.LUT R7, R7, 0xffff, RZ, 0xc0, !PT ;  /* 0x0000ffff07077812 */ /* 0x000fc600078ec0ff */
[----:B------:R0:W-:Y:S01]  /*a76c0*/  STL [R1+0x14fc], R5 ;  /* 0x0014fc0501007387 */ /* 0x0001e20000100800 */
[----:B------:R-:W-:Y:S02]  /*a76d0*/  LOP3.LUT R8, R8, 0xffff, RZ, 0xc0, !PT ;  /* 0x0000ffff08087812 */ /* 0x000fe400078ec0ff */
[----:B------:R-:W-:Y:S02]  /*a76e0*/  LOP3.LUT R9, R9, 0xffff, RZ, 0xc0, !PT ;  /* 0x0000ffff09097812 */ /* 0x000fe400078ec0ff */
[----:B------:R-:W-:Y:S02]  /*a76f0*/  PRMT R4, R4, 0x3340, R7 ;  /* 0x0000334004047816 */ /* 0x000fe40000000007 */
[----:B------:R-:W-:Y:S02]  /*a7700*/  LOP3.LUT R10, R10, 0xffff, RZ, 0xc0, !PT ;  /* 0x0000ffff0a0a7812 */ /* 0x000fe400078ec0ff */
[----:B------:R-:W-:Y:S02]  /*a7710*/  LOP3.LUT R11, R11, 0xffff, RZ, 0xc0, !PT ;  /* 0x0000ffff0b0b7812 */ /* 0x000fe400078ec0ff */
[----:B0-----:R-:W-:-:S05]  /*a7720*/  PRMT R5, R12, 0x3340, R6 ;  /* 0x000033400c057816 */ /* 0x001fca0000000006 */
[----:B------:R0:W-:Y:S04]  /*a7730*/  STL [R1+0x1334], R5 ;  /* 0x0013340501007387 */ /* 0x0001e80000100800 */
[----:B------:R1:W-:Y:S01]  /*a7740*/  STL [R1+0x1344], R4 ;  /* 0x0013440401007387 */ /* 0x0003e20000100800 */
[----:B0-----:R-:W-:Y:S02]  /*a7750*/  PRMT R5, R8, 0x3340, R9 ;  /* 0x0000334008057816 */ /* 0x001fe40000000009 */
[----:B-1----:R-:W-:-:S03]  /*a7760*/  PRMT R4, R10, 0x3340, R11 ;  /* 0x000033400a047816 */ /* 0x002fc6000000000b */
[----:B------:R-:W-:Y:S04]  /*a7770*/  STL [R1+0x1330], R5 ;  /* 0x0013300501007387 */ /* 0x000fe80000100800 */
[----:B------:R4:W-:Y:S01]  /*a7780*/  STL [R1+0x132c], R4 ;  /* 0x00132c0401007387 */ /* 0x0009e20000100800 */
[----:B------:R-:W-:Y:S02]  /*a7790*/  LOP3.LUT R10, R3, 0xffff, RZ, 0xc0, !PT ;  /* 0x0000ffff030a7812 */ /* 0x000fe400078ec0ff */
[----:B------:R-:W-:Y:S01]  /*a77a0*/  LOP3.LUT R11, R21, 0xffff, RZ, 0xc0, !PT ;  /* 0x0000ffff150b7812 */ /* 0x000fe200078ec0ff */
[----:B------:R-:W5:Y:S04]  /*a77b0*/  LDL.LU R3, [R1+0x3b90] ;  /* 0x003b900001037983 */ /* 0x000f680000300800 */
[----:B------:R-:W5:Y:S04]  /*a77c0*/  LDL.LU R21, [R1+0x3b8c] ;  /* 0x003b8c0001157983 */ /* 0x000f680000300800 */
[----:B------:R-:W5:Y:S04]  /*a77d0*/  LDL.LU R18, [R1+0x268] ;  /* 0x0002680001127983 */ /* 0x000f680000300800 */
[----:B------:R-:W5:Y:S01]  /*a77e0*/  LDL.LU R28, [R1+0x264] ;  /* 0x00026400011c7983 */ /* 0x000f620000300800 */
[----:B---3--:R-:W-:-:S02]  /*a77f0*/  LOP3.LUT R8, R29, 0xffff, RZ, 0xc0, !PT ;  /* 0x0000ffff1d087812 */ /* 0x008fc400078ec0ff */
[----:B----4-:R-:W-:Y:S02]  /*a7800*/  LOP3.LUT R4, R16, 0xffff, RZ, 0xc0, !PT ;  /* 0x0000ffff10047812 */ /* 0x010fe400078ec0ff */
[----:B--2---:R-:W-:Y:S02]  /*a7810*/  LOP3.LUT R6, R0, 0xffff, RZ, 0xc0, !PT ;  /* 0x0000ffff00067812 */ /* 0x004fe400078ec0ff */
[----:B------:R-:W-:Y:S02]  /*a7820*/  PRMT R0, R8, 0x3340, R4 ;  /* 0x0000334008007816 */ /* 0x000fe40000000004 */
[----:B------:R-:W-:Y:S02]  /*a7830*/  LOP3.LUT R7, R24, 0xffff, RZ, 0xc0, !PT ;  /* 0x0000ffff18077812 */ /* 0x000fe400078ec0ff */
[----:B-----5:R-:W-:Y:S01]  /*a7840*/  LOP3.LUT R9, R27, 0xffff, RZ, 0xc0, !PT ;  /* 0x0000ffff1b097812 */ /* 0x020fe200078ec0ff */
[----:B------:R0:W-:Y:S04]  /*a7850*/  STL [R1+0x14d0], R0 ;  /* 0x0014d00001007387 */ /* 0x0001e80000100800 */
[----:B------:R-:W2:Y:S04]  /*a7860*/  LDL.LU R29, [R1+0x22c] ;  /* 0x00022c00011d7983 */ /* 0x000ea80000300800 */
[----:B------:R-:W3:Y:S04]  /*a7870*/  LDL.LU R24, [R1+0x1f4] ;  /* 0x0001f40001187983 */ /* 0x000ee80000300800 */
[----:B------:R-:W4:Y:S04]  /*a7880*/  LDL.LU R27, [R1+0x158] ;  /* 0x00015800011b7983 */ /* 0x000f280000300800 */
[----:B0-----:R-:W5:Y:S04]  /*a7890*/  LDL.LU R0, [R1+0x154] ;  /* 0x0001540001007983 */ /* 0x001f680000300800 */
[----:B------:R-:W3:Y:S01]  /*a78a0*/  LDL.LU R16, [R1+0x114] ;  /* 0x0001140001107983 */ /* 0x000ee20000300800 */
[----:B------:R-:W-:-:S03]  /*a78b0*/  LOP3.LUT R5, R17, 0xffff, RZ, 0xc0, !PT ;  /* 0x0000ffff11057812 */ /* 0x000fc600078ec0ff */
[----:B------:R-:W3:Y:S01]  /*a78c0*/  LDL.LU R17, [R1+0xd8] ;  /* 0x0000d80001117983 */ /* 0x000ee20000300800 */
        /* <DEDUP_REMOVED lines=10> */
[----:B0-----:R-:W-:Y:S02]  /*a7970*/  PRMT R13, R9, 0x3340, R10 ;  /* 0x00003340090d7816 */ /* 0x001fe4000000000a */
[----:B------:R-:W-:Y:S02]  /*a7980*/  SHF.R.U32.HI R9, RZ, 0x8, R6 ;  /* 0x00000008ff097819 */ /* 0x000fe40000011606 */
[----:B------:R-:W-:-:S02]  /*a7990*/  PRMT R6, R6, 0x3340, R11 ;  /* 0x0000334006067816 */ /* 0x000fc4000000000b */
[----:B------:R-:W-:Y:S02]  /*a79a0*/  SHF.R.U32.HI R10, RZ, 0x8, R10 ;  /* 0x00000008ff0a7819 */ /* 0x000fe4000001160a */
[----:B------:R-:W-:Y:S02]  /*a79b0*/  SHF.R.U32.HI R11, RZ, 0x8, R11 ;  /* 0x00000008ff0b7819 */ /* 0x000fe4000001160b */
[----:B------:R-:W-:Y:S02]  /*a79c0*/  LOP3.LUT R5, R5, 0xffff, RZ, 0xc0, !PT ;  /* 0x0000ffff05057812 */ /* 0x000fe400078ec0ff */
[----:B------:R-:W-:Y:S02]  /*a79d0*/  LOP3.LUT R9, R9, 0xffff, RZ, 0xc0, !PT ;  /* 0x0000ffff09097812 */ /* 0x000fe400078ec0ff */
[----:B------:R-:W-:Y:S02]  /*a79e0*/  LOP3.LUT R7, R7, 0xffff, RZ, 0xc0, !PT ;  /* 0x0000ffff07077812 */ /* 0x000fe400078ec0ff */
[----:B------:R-:W-:-:S02]  /*a79f0*/  LOP3.LUT R10, R10, 0xffff, RZ, 0xc0, !PT ;  /* 0x0000ffff0a0a7812 */ /* 0x000fc400078ec0ff */
[----:B------:R-:W-:Y:S01]  /*a7a00*/  LOP3.LUT R11, R11, 0xffff, RZ, 0xc0, !PT ;  /* 0x0000ffff0b0b7812 */ /* 0x000fe200078ec0ff */
[----:B------:R-:W-:Y:S04]  /*a7a10*/  STL [R1+0x1538], R13 ;  /* 0x0015380d01007387 */ /* 0x000fe80000100800 */
[----:B------:R0:W-:Y:S01]  /*a7a20*/  STL [R1+0x1534], R6 ;  /* 0x0015340601007387 */ /* 0x0001e20000100800 */
[----:B------:R-:W-:Y:S02]  /*a7a30*/  PRMT R8, R12, 0x3340, R8 ;  /* 0x000033400c087816 */ /* 0x000fe40000000008 */
[----:B0-----:R-:W-:Y:S02]  /*a7a40*/  PRMT R6, R4, 0x3340, R5 ;  /* 0x0000334004067816 */ /* 0x001fe40000000005 */
[----:B------:R-:W-:-:S02]  /*a7a50*/  PRMT R5, R7, 0x3340, R10 ;  /* 0x0000334007057816 */ /* 0x000fc4000000000a */
[----:B------:R-:W-:Y:S01]  /*a7a60*/  PRMT R4, R9, 0x3340, R11 ;  /* 0x0000334009047816 */ /* 0x000fe2000000000b */
[----:B------:R2:W-:Y:S04]  /*a7a70*/  STL [R1+0x1308], R8 ;  /* 0x0013080801007387 */ /* 0x0005e80000100800 */
[----:B------:R3:W-:Y:S04]  /*a7a80*/  STL [R1+0x1318], R6 ;  /* 0x0013180601007387 */ /* 0x0007e80000100800 */
[----:B------:R-:W-:Y:S04]  /*a7a90*/  STL [R1+0x13a0], R5 ;  /* 0x0013a00501007387 */ /* 0x000fe80000100800 */
[----:B------:R-:W-:Y:S01]  /*a7aa0*/  STL [R1+0x139c], R4 ;  /* 0x00139c0401007387 */ /* 0x000fe20000100800 */
[----:B------:R-:W-:-:S02]  /*a7ab0*/  LOP3.LUT R7, R18, 0xffff, RZ, 0xc0, !PT ;  /* 0x0000ffff12077812 */ /* 0x000fc400078ec0ff */
[----:B------:R-:W-:Y:S02]  /*a7ac0*/  LOP3.LUT R11, R28, 0xffff, RZ, 0xc0, !PT ;  /* 0x0000ffff1c0b7812 */ /* 0x000fe400078ec0ff */
[----:B------:R-:W3:Y:S01]  /*a7ad0*/  LDL.LU R28, [R1+0x228] ;  /* 0x00022800011c7983 */ /* 0x000ee20000300800 */
[----:B----4-:R-:W-:Y:S02]  /*a7ae0*/  LOP3.LUT R9, R27, 0xffff, RZ, 0xc0, !PT ;  /* 0x0000ffff1b097812 */ /* 0x010fe400078ec0ff */
[----:B--2---:R-:W-:Y:S02]  /*a7af0*/  LOP3.LUT R8, R29, 0xffff, RZ, 0xc0, !PT ;  /* 0x0000ffff1d087812 */ /* 0x004fe400078ec0ff */
[----:B-----5:R-:W-:Y:S02]  /*a7b00*/  LOP3.LUT R12, R0, 0xffff, RZ, 0xc0, !PT ;  /* 0x0000ffff000c7812 */ /* 0x020fe400078ec0ff */
[----:B------:R-:W-:Y:S01]  /*a7b10*/  PRMT R0, R7, 0x3340, R9 ;  /* 0x0000334007007816 */ /* 0x000fe20000000009 */
[----:B------:R-:W2:Y:S01]  /*a7b20*/  LDL.LU R29, [R1+0x224] ;  /* 0x00022400011d7983 */ /* 0x000ea20000300800 */
[----:B---3--:R-:W-:-:S03]  /*a7b30*/  LOP3.LUT R6, R24, 0xffff, RZ, 0xc0, !PT ;  /* 0x0000ffff18067812 */ /* 0x008fc600078ec0ff */
[----:B------:R0:W-:Y:S04]  /*a7b40*/  STL [R1+0x1530], R0 ;  /* 0x0015300001007387 */ /* 0x0001e80000100800 */
[----:B------:R-:W3:Y:S04]  /*a7b50*/  LDL.LU R24, [R1+0x204] ;  /* 0x0002040001187983 */ /* 0x000ee80000300800 */
[----:B------:R-:W4:Y:S04]  /*a7b60*/  LDL.LU R27, [R1+0x1d4] ;  /* 0x0001d400011b7983 */ /* 0x000f280000300800 */
[----:B0-----:R-:W5:Y:S01]  /*a7b70*/  LDL.LU R0, [R1+0x110] ;  /* 0x0001100001007983 */ /* 0x001f620000300800 */
        /* <DEDUP_REMOVED lines=17> */
[----:B------:R-:W-:Y:S02]  /*a7c90*/  SHF.R.U32.HI R4, RZ, 0x8, R4 ;  /* 0x00000008ff047819 */ /* 0x000fe40000011604 */
[--C-:B------:R-:W-:Y:S02]  /*a7ca0*/  PRMT R6, R6, 0x3340, R5.reuse ;  /* 0x0000334006067816 */ /* 0x100fe40000000005 */
[----:B------:R-:W-:Y:S02]  /*a7cb0*/  SHF.R.U32.HI R5, RZ, 0x8, R5 ;  /* 0x00000008ff057819 */ /* 0x000fe40000011605 */
[----:B------:R-:W-:Y:S02]  /*a7cc0*/  LOP3.LUT R11, R11, 0xffff, RZ, 0xc0, !PT ;  /* 0x0000ffff0b0b7812 */ /* 0x000fe400078ec0ff */
[----:B------:R-:W-:Y:S02]  /*a7cd0*/  LOP3.LUT R4, R4, 0xffff, RZ, 0xc0, !PT ;  /* 0x0000ffff04047812 */ /* 0x000fe400078ec0ff */
[----:B------:R-:W-:-:S02]  /*a7ce0*/  LOP3.LUT R8, R8, 0xffff, RZ, 0xc0, !PT ;  /* 0x0000ffff08087812 */ /* 0x000fc400078ec0ff */
        /* <DEDUP_REMOVED lines=13> */
[----:B------:R-:W4:Y:S04]  /*a7dc0*/  LDL.LU R26, [R1+0x3b88] ;  /* 0x003b8800011a7983 */ /* 0x000f280000300800 */
[----:B------:R-:W4:Y:S04]  /*a7dd0*/  LDL.LU R18, [R1+0x2c0] ;  /* 0x0002c00001127983 */ /* 0x000f280000300800 */
[----:B------:R-:W4:Y:S01]  /*a7de0*/  LDL.LU R28, [R1+0x2bc] ;  /* 0x0002bc00011c7983 */ /* 0x000f220000300800 */
[----:B--2---:R-:W-:-:S02]  /*a7df0*/  LOP3.LUT R7, R29, 0xffff, RZ, 0xc0, !PT ;  /* 0x0000ffff1d077812 */ /* 0x004fc400078ec0ff */
[----:B-----5:R-:W-:-:S04]  /*a7e00*/  LOP3.LUT R4, R0, 0xffff, RZ, 0xc0, !PT ;  /* 0x0000ffff00047812 */ /* 0x020fc800078ec0ff */
[----:B------:R-:W-:Y:S02]  /*a7e10*/  PRMT R0, R10, 0x3340, R4 ;  /* 0x000033400a007816 */ /* 0x000fe40000000004 */
[----:B---3--:R-:W-:Y:S02]  /*a7e20*/  LOP3.LUT R9, R24, 0xffff, RZ, 0xc0, !PT ;  /* 0x0000ffff18097812 */ /* 0x008fe400078ec0ff */
[----:B----4-:R-:W-:Y:S01]  /*a7e30*/  LOP3.LUT R6, R27, 0xffff, RZ, 0xc0, !PT ;  /* 0x0000ffff1b067812 */ /* 0x010fe200078ec0ff */
[----:B------:R0:W-:Y:S04]  /*a7e40*/  STL [R1+0x14b4], R0 ;  /* 0x0014b40001007387 */ /* 0x0001e80000100800 */
[----:B------:R-:W2:Y:S04]  /*a7e50*/  LDL.LU R29, [R1+0x278] ;  /* 0x00027800011d7983 */ /* 0x000ea80000300800 */
[----:B------:R-:W3:Y:S04]  /*a7e60*/  LDL.LU R24, [R1+0x1fc] ;  /* 0x0001fc0001187983 */ /* 0x000ee80000300800 */
[----:B------:R-:W4:Y:S04]  /*a7e70*/  LDL.LU R27, [R1+0x1c0] ;  /* 0x0001c000011b7983 */ /* 0x000f280000300800 */
[----:B0-----:R-:W5:Y:S01]  /*a7e80*/  LDL.LU R0, [R1+0x1bc] ;  /* 0x0001bc0001007983 */ /* 0x001f620000300800 */
[----:B------:R-:W-:-:S03]  /*a7e90*/  LOP3.LUT R5, R16, 0xffff, RZ, 0xc0, !PT ;  /* 0x0000ffff10057812 */ /* 0x000fc600078ec0ff */
        /* <DEDUP_REMOVED lines=8> */
[----:B------:R0:W-:Y:S03]  /*a7f20*/  STL [R1+0x14b0], R13 ;  /* 0x0014b00d01007387 */ /* 0x0001e60000100800 */
[----:B------:R-:W-:-:S02]  /*a7f30*/  LOP3.LUT R7, R7, 0xffff, RZ, 0xc0, !PT ;  /* 0x0000ffff07077812 */ /* 0x000fc400078ec0ff */
[----:B0-----:R-:W-:Y:S02]  /*a7f40*/  PRMT R13, R9, 0x3340, R8 ;  /* 0x00003340090d7816 */ /* 0x001fe40000000008 */
[----:B------:R-:W-:Y:S02]  /*a7f50*/  SHF.R.U32.HI R9, RZ, 0x8, R6 ;  /* 0x00000008ff097819 */ /* 0x000fe40000011606 */
[----:B------:R-:W-:Y:S02]  /*a7f60*/  SHF.R.U32.HI R8, RZ, 0x8, R8 ;  /* 0x00000008ff087819 */ /* 0x000fe40000011608 */
[--C-:B------:R-:W-:Y:S02]  /*a7f70*/  PRMT R6, R6, 0x3340, R11.reuse ;  /* 0x0000334006067816 */ /* 0x100fe4000000000b */
[----:B------:R-:W-:Y:S02]  /*a7f80*/  SHF.R.U32.HI R11, RZ, 0x8, R11 ;  /* 0x00000008ff0b7819 */ /* 0x000fe4000001160b */
[----:B------:R-:W-:-:S02]  /*a7f90*/  LOP3.LUT R9, R9, 0xffff, RZ, 0xc0, !PT ;  /* 0x0000ffff09097812 */ /* 0x000fc400078ec0ff */
[----:B------:R-:W-:Y:S02]  /*a7fa0*/  LOP3.LUT R8, R8, 0xffff, RZ, 0xc0, !PT ;  /* 0x0000ffff08087812 */ /* 0x000fe400078ec0ff */
[----:B------:R-:W-:Y:S01]  /*a7fb0*/  LOP3.LUT R11, R11, 0xffff, RZ, 0xc0, !PT ;  /* 0x0000ffff0b0b7812 */ /* 0x000fe200078ec0ff */
[----:B------:R-:W-:Y:S01]  /*a7fc0*/  STL [R1+0x1510], R13 ;  /* 0x0015100d01007387 */ /* 0x000fe20000100800 */
[----:B------:R-:W-:-:S03]  /*a7fd0*/  SHF.R.U32.HI R5, RZ, 0x8, R5 ;  /* 0x00000008ff057819 */ /* 0x000fc60000011605 */
[----:B------:R0:W-:Y:S01]  /*a7fe0*/  STL [R1+0x1508], R6 ;  /* 0x0015080601007387 */ /* 0x0001e20000100800 */
[----:B------:R-:W-:Y:S02]  /*a7ff0*/  PRMT R7, R7, 0x3340, R8 ;  /* 0x0000334007077816 */ /* 0x000fe40000000008 */
[----:B------:R-:W-:Y:S02]  /*a8000*/  LOP3.LUT R12, R12, 0xffff, RZ, 0xc0, !PT ;  /* 0x0000ffff0c0c7812 */ /* 0x000fe400078ec0ff */
[----:B------:R-:W-:Y:S02]  /*a8010*/  LOP3.LUT R10, R10, 0xffff, RZ, 0xc0, !PT ;  /* 0x0000ffff0a0a7812 */ /* 0x000fe400078ec0ff */
[----:B------:R-:W-:Y:S02]  /*a8020*/  LOP3.LUT R4, R4, 0xffff, RZ, 0xc0, !PT ;  /* 0x0000ffff04047812 */ /* 0x000fe400078ec0ff */
[----:B------:R-:W-:Y:S01]  /*a8030*/  LOP3.LUT R5, R5, 0xffff, RZ, 0xc0, !PT ;  /* 0x0000ffff05057812 */ /* 0x000fe200078ec0ff */
[----:B------:R-:W-:Y:S01]  /*a8040*/  STL [R1+0x1368], R7 ;  /* 0x0013680701007387 */ /* 0x000fe20000100800 */
[----:B0-----:R-:W-:-:S02]  /*a8050*/  PRMT R6, R9, 0x3340, R11 ;  /* 0x0000334009067816 */ /* 0x001fc4000000000b */
[----:B------:R-:W-:-:S03]  /*a8060*/  PRMT R4, R4, 0x3340, R5 ;  /* 0x0000334004047816 */ /* 0x000fc60000000005 */
[----:B------:R0:W-:Y:S02]  /*a8070*/  STL [R1+0x1364], R6 ;  /* 0x0013640601007387 */ /* 0x0001e40000100800 */
[----:B0-----:R-:W-:Y:S02]  /*a8080*/  PRMT R6, R12, 0x3340, R10 ;  /* 0x000033400c067816 */ /* 0x001fe4000000000a */
[----:B------:R-:W-:-:S03]  /*a8090*/  LOP3.LUT R10, R18, 0xffff, RZ, 0xc0, !PT ;  /* 0x0000ffff120a7812 */ /* 0x000fc600078ec0ff */
[----:B------:R-:W-:Y:S04]  /*a80a0*/  STL [R1+0x12e4], R6 ;  /* 0x0012e40601007387 */ /* 0x000fe80000100800 */
[----:B------:R4:W-:Y:S01]  /*a80b0*/  STL [R1+0x12dc], R4 ;  /* 0x0012dc0401007387 */ /* 0x0009e20000100800 */
[----:B------:R-:W-:-:S03]  /*a80c0*/  LOP3.LUT R7, R28, 0xffff, RZ, 0xc0, !PT ;  /* 0x0000ffff1c077812 */ /* 0x000fc600078ec0ff */
[----:B------:R-:W3:Y:S04]  /*a80d0*/  LDL.LU R18, [R1+0x2b4] ;  /* 0x0002b40001127983 */ /* 0x000ee80000300800 */
[----:B------:R-:W3:Y:S01]  /*a80e0*/  LDL.LU R28, [R1+0x2b0] ;  /* 0x0002b000011c7983 */ /* 0x000ee20000300800 */
[----:B----4-:R-:W-:Y:S02]  /*a80f0*/  LOP3.LUT R4, R27, 0xffff, RZ, 0xc0, !PT ;  /* 0x0000ffff1b047812 */ /* 0x010fe400078ec0ff */
[----:B--2---:R-:W-:Y:S02]  /*a8100*/  LOP3.LUT R8, R29, 0xffff, RZ, 0xc0, !PT ;  /* 0x0000ffff1d087812 */ /* 0x004fe400078ec0ff */
[----:B-----5:R-:W-:Y:S02]  /*a8110*/  LOP3.LUT R5, R0, 0xffff, RZ, 0xc0, !PT ;  /* 0x0000ffff00057812 */ /* 0x020fe400078ec0ff */
[----:B------:R-:W-:-:S02]  /*a8120*/  PRMT R0, R10, 0x3340, R4 ;  /* 0x000033400a007816 */ /* 0x000fc40000000004 */
[----:B---3--:R-:W-:-:S03]  /*a8130*/  LOP3.LUT R9, R24, 0xffff, RZ, 0xc0, !PT ;  /* 0x0000ffff18097812 */ /* 0x008fc600078ec0ff */
        /* <DEDUP_REMOVED lines=24> */
[----:B------:R-:W-:Y:S02]  /*a82c0*/  LOP3.LUT R11, R11, 0xffff, RZ, 0xc0, !PT ;  /* 0x0000ffff0b0b7812 */ /* 0x000fe400078ec0ff */
[----:B------:R-:W-:Y:S02]  /*a82d0*/  LOP3.LUT R4, R4, 0xffff, RZ, 0xc0, !PT ;  /* 0x0000ffff04047812 */ /* 0x000fe400078ec0ff */
[----:B------:R-:W-:Y:S01]  /*a82e0*/  LOP3.LUT R7, R7, 0xffff, RZ, 0xc0, !PT ;  /* 0x0000ffff07077812 */ /* 0x000fe200078ec0ff */
[----:B------:R-:W-:Y:S01]  /*a82f0*/  STL [R1+0x1484], R13 ;  /* 0x0014840d01007387 */ /* 0x000fe20000100800 */
[----:B------:R-:W-:-:S02]  /*a8300*/  LOP3.LUT R9, R9, 0xffff, RZ, 0xc0, !PT ;  /* 0x0000ffff09097812 */ /* 0x000fc400078ec0ff */
[----:B------:R-:W-:Y:S01]  /*a8310*/  LOP3.LUT R6, R6, 0xffff, RZ, 0xc0, !PT ;  /* 0x0000ffff06067812 */ /* 0x000fe200078ec0ff */
[----:B------:R0:W-:Y:S01]  /*a8320*/  STL [R1+0x148c], R8 ;  /* 0x00148c0801007387 */ /* 0x0001e20000100800 */
[----:B------:R-:W-:Y:S02]  /*a8330*/  PRMT R11, R5, 0x3340, R11 ;  /* 0x00003340050b7816 */ /* 0x000fe4000000000b */
[----:B------:R-:W-:Y:S02]  /*a8340*/  PRMT R5, R4, 0x3340, R7 ;  /* 0x0000334004057816 */ /* 0x000fe40000000007 */
[----:B------:R-:W-:Y:S01]  /*a8350*/  PRMT R4, R9, 0x3340, R6 ;  /* 0x0000334009047816 */ /* 0x000fe20000000006 */
[----:B------:R-:W-:Y:S01]  /*a8360*/  STL [R1+0x12d4], R11 ;  /* 0x0012d40b01007387 */ /* 0x000fe20000100800 */
[----:B0-----:R-:W-:-:S05]  /*a8370*/  PRMT R8, R12, 0x3340, R10 ;  /* 0x000033400c087816 */ /* 0x001fca000000000a */
[----:B------:R-:W-:Y:S04]  /*a8380*/  STL [R1+0x12d0], R8 ;  /* 0x0012d00801007387 */ /* 0x000fe80000100800 */
[----:B------:R-:W-:Y:S04]  /*a8390*/  STL [R1+0x12cc], R5 ;  /* 0x0012cc0501007387 */ /* 0x000fe80000100800 */
[----:B------:R4:W-:Y:S01]  /*a83a0*/  STL [R1+0x12c8], R4 ;  /* 0x0012c80401007387 */ /* 0x0009e20000100800 */
[----:B------:R-:W-:Y:S02]  /*a83b0*/  LOP3.LUT R10, R18, 0xffff, RZ, 0xc0, !PT ;  /* 0x0000ffff120a7812 */ /* 0x000fe400078ec0ff */
[----:B------:R-:W-:Y:S01]  /*a83c0*/  LOP3.LUT R7, R28, 0xffff, RZ, 0xc0, !PT ;  /* 0x0000ffff1c077812 */ /* 0x000fe200078ec0ff */
[----:B------:R-:W3:Y:S04]  /*a83d0*/  LDL.LU R18, [R1+0x290] ;  /* 0x0002900001127983 */ /* 0x000ee80000300800 */
[----:B------:R-:W3:Y:S01]  /*a83e0*/  LDL.LU R28, [R1+0x28c] ;  /* 0x00028c00011c7983 */ /* 0x000ee20000300800 */
[----:B----4-:R-:W-:-:S02]  /*a83f0*/  LOP3.LUT R4, R27, 0xffff, RZ, 0xc0, !PT ;  /* 0x0000ffff1b047812 */ /* 0x010fc400078ec0ff */
[----:B--2---:R-:W-:Y:S02]  /*a8400*/  LOP3.LUT R9, R29, 0xffff, RZ, 0xc0, !PT ;  /* 0x0000ffff1d097812 */ /* 0x004fe400078ec0ff */
[----:B-----5:R-:W-:Y:S02]  /*a8410*/  LOP3.LUT R5, R0, 0xffff, RZ, 0xc0, !PT ;  /* 0x0000ffff00057812 */ /* 0x020fe400078ec0ff */
[----:B------:R-:W-:Y:S02]  /*a8420*/  PRMT R0, R10, 0x3340, R4 ;  /* 0x000033400a007816 */ /* 0x000fe40000000004 */
        /* <DEDUP_REMOVED lines=10> */
[----:B------:R-:W-:Y:S02]  /*a84d0*/  SHF.R.U32.HI R12, RZ, 0x8, R10 ;  /* 0x00000008ff0c7819 */ /* 0x000fe4000001160a */
[----:B------:R-:W-:Y:S02]  /*a84e0*/  SHF.R.U32.HI R10, RZ, 0x8, R4 ;  /* 0x00000008ff0a7819 */ /* 0x000fe40000011604 */
[----:B------:R-:W-:Y:S02]  /*a84f0*/  SHF.R.U32.HI R4, RZ, 0x8, R7 ;  /* 0x00000008ff047819 */ /* 0x000fe40000011607 */
[----:B------:R-:W-:Y:S02]  /*a8500*/  PRMT R13, R7, 0x3340, R5 ;  /* 0x00003340070d7816 */ /* 0x000fe40000000005 */
[----:B------:R-:W-:Y:S02]  /*a8510*/  SHF.R.U32.HI R7, RZ, 0x8, R9 ;  /* 0x00000008ff077819 */ /* 0x000fe40000011609 */
[--C-:B------:R-:W-:Y:S01]  /*a8520*/  PRMT R9, R9, 0x3340, R6.reuse ;  /* 0x0000334009097816 */ /* 0x100fe20000000006 */
[----:B------:R-:W-:Y:S04]  /*a8530*/  STL [R1+0x14d4], R13 ;  /* 0x0014d40d01007387 */ /* 0x000fe80000100800 */
[----:B------:R0:W-:Y:S01]  /*a8540*/  STL [R1+0x1470], R9 ;  /* 0x0014700901007387 */ /* 0x0001e20000100800 */
[----:B------:R-:W-:-:S02]  /*a8550*/  SHF.R.U32.HI R6, RZ, 0x8, R6 ;  /* 0x00000008ff067819 */ /* 0x000fc40000011606 */
[----:B------:R-:W-:Y:S02]  /*a8560*/  LOP3.LUT R7, R7, 0xffff, RZ, 0xc0, !PT ;  /* 0x0000ffff07077812 */ /* 0x000fe400078ec0ff */
[----:B------:R-:W-:Y:S02]  /*a8570*/  LOP3.LUT R6, R6, 0xffff, RZ, 0xc0, !PT ;  /* 0x0000ffff06067812 */ /* 0x000fe400078ec0ff */
[----:B0-----:R-:W-:Y:S02]  /*a8580*/  SHF.R.U32.HI R9, RZ, 0x8, R8 ;  /* 0x00000008ff097819 */ /* 0x001fe40000011608 */
[--C-:B------:R-:W-:Y:S02]  /*a8590*/  PRMT R8, R8, 0x3340, R11.reuse ;  /* 0x0000334008087816 */ /* 0x100fe4000000000b */
[----:B------:R-:W-:Y:S02]  /*a85a0*/  SHF.R.U32.HI R11, RZ, 0x8, R11 ;  /* 0x00000008ff0b7819 */ /* 0x000fe4000001160b */
[----:B------:R-:W-:-:S02]  /*a85b0*/  LOP3.LUT R9, R9, 0xffff, RZ, 0xc0, !PT ;  /* 0x0000ffff09097812 */ /* 0x000fc400078ec0ff */
[----:B------:R-:W-:Y:S01]  /*a85c0*/  LOP3.LUT R11, R11, 0xffff, RZ, 0xc0, !PT ;  /* 0x0000ffff0b0b7812 */ /* 0x000fe200078ec0ff */
[----:B------:R0:W-:Y:S01]  /*a85d0*/  STL [R1+0x146c], R8 ;  /* 0x00146c0801007387 */ /* 0x0001e20000100800 */
[----:B------:R-:W-:Y:S02]  /*a85e0*/  SHF.R.U32.HI R5, RZ, 0x8, R5 ;  /* 0x00000008ff057819 */ /* 0x000fe40000011605 */
[----:B------:R-:W-:Y:S02]  /*a85f0*/  LOP3.LUT R12, R12, 0xffff, RZ, 0xc0, !PT ;  /* 0x0000ffff0c0c7812 */ /* 0x000fe400078ec0ff */
[----:B------:R-:W-:Y:S02]  /*a8600*/  LOP3.LUT R10, R10, 0xffff, RZ, 0xc0, !PT ;  /* 0x0000ffff0a0a7812 */ /* 0x000fe400078ec0ff */
[----:B------:R-:W-:Y:S02]  /*a8610*/  LOP3.LUT R4, R4, 0xffff, RZ, 0xc0, !PT ;  /* 0x0000ffff04047812 */ /* 0x000fe400078ec0ff */
[----:B------:R-:W-:-:S02]  /*a8620*/  LOP3.LUT R5, R5, 0xffff, RZ, 0xc0, !PT ;  /* 0x0000ffff05057812 */ /* 0x000fc400078ec0ff */
[----:B0-----:R-:W-:Y:S02]  /*a8630*/  PRMT R8, R7, 0x3340, R6 ;  /* 0x0000334007087816 */ /* 0x001fe40000000006 */
[----:B------:R-:W-:Y:S02]  /*a8640*/  PRMT R7, R9, 0x3340, R11 ;  /* 0x0000334009077816 */ /* 0x000fe4000000000b */
[----:B------:R-:W-:Y:S01]  /*a8650*/  PRMT R6, R12, 0x3340, R10 ;  /* 0x000033400c067816 */ /* 0x000fe2000000000a */
[----:B------:R-:W-:Y:S04]  /*a8660*/  STL [R1+0x12c4], R8 ;  /* 0x0012c40801007387 */ /* 0x000fe80000100800 */
[----:B------:R0:W-:Y:S01]  /*a8670*/  STL [R1+0x12c0], R7 ;  /* 0x0012c00701007387 */ /* 0x0001e20000100800 */
[----:B------:R-:W-:-:S03]  /*a8680*/  PRMT R4, R4, 0x3340, R5 ;  /* 0x0000334004047816 */ /* 0x000fc60000000005 */
[----:B------:R3:W-:Y:S01]  /*a8690*/  STL [R1+0x1314], R6 ;  /* 0x0013140601007387 */ /* 0x0007e20000100800 */
[----:B------:R-:W-:Y:S02]  /*a86a0*/  LOP3.LUT R11, R28, 0xffff, RZ, 0xc0, !PT ;  /* 0x0000ffff1c0b7812 */ /* 0x000fe400078ec0ff */
[----:B0-----:R-:W-:Y:S01]  /*a86b0*/  LOP3.LUT R7, R18, 0xffff, RZ, 0xc0, !PT ;  /* 0x0000ffff12077812 */ /* 0x001fe200078ec0ff */
[----:B------:R-:W-:Y:S04]  /*a86c0*/  STL [R1+0x1310], R4 ;  /* 0x0013100401007387 */ /* 0x000fe80000100800 */
[----:B------:R-:W3:Y:S01]  /*a86d0*/  LDL.LU R28, [R1+0x280] ;  /* 0x00028000011c7983 */ /* 0x000ee20000300800 */
[----:B----4-:R-:W-:Y:S02]  /*a86e0*/  LOP3.LUT R9, R27, 0xffff, RZ, 0xc0, !PT ;  /* 0x0000ffff1b097812 */ /* 0x010fe400078ec0ff */
[----:B--2---:R-:W-:-:S02]  /*a86f0*/  LOP3.LUT R10, R29, 0xffff, RZ, 0xc0, !PT ;  /* 0x0000ffff1d0a7812 */ /* 0x004fc400078ec0ff */
        /* <DEDUP_REMOVED lines=9> */
[----:B------:R-:W2:Y:S01]  /*a8790*/  LDL.LU R16, [R1+0x16c] ;  /* 0x00016c0001107983 */ /* 0x000ea20000300800 */
        /* <DEDUP_REMOVED lines=29> */
[----:B------:R-:W-:Y:S02]  /*a8970*/  PRMT R4, R10, 0x3340, R5 ;  /* 0x000033400a047816 */ /* 0x000fe40000000005 */
[----:B------:R-:W-:Y:S01]  /*a8980*/  LOP3.LUT R11, R3, 0xffff, RZ, 0xc0, !PT ;  /* 0x0000ffff030b7812 */ /* 0x000fe200078ec0ff */
[----:B------:R-:W-:Y:S04]  /*a8990*/  STL [R1+0x12ec], R6 ;  /* 0x0012ec0601007387 */ /* 0x000fe80000100800 */
[----:B------:R4:W-:Y:S04]  /*a89a0*/  STL [R1+0x12e0], R4 ;  /* 0x0012e00401007387 */ /* 0x0009e80000100800 */
[----:B------:R-:W3:Y:S01]  /*a89b0*/  LDL.LU R3, [R1+0x3b84] ;  /* 0x003b840001037983 */ /* 0x000ee20000300800 */
[----:B-1----:R-:W-:-:S04]  /*a89c0*/  LOP3.LUT R7, R28, 0xffff, RZ, 0xc0, !PT ;  /* 0x0000ffff1c077812 */ /* 0x002fc800078ec0ff */
[----:B------:R-:W-:Y:S02]  /*a89d0*/  SHF.R.U32.HI R12, RZ, 0x8, R7 ;  /* 0x00000008ff0c7819 */ /* 0x000fe40000011607 */
[----:B----4-:R-:W-:Y:S02]  /*a89e0*/  LOP3.LUT R4, R27, 0xffff, RZ, 0xc0, !PT ;  /* 0x0000ffff1b047812 */ /* 0x010fe400078ec0ff */
[----:B------:R-:W4:Y:S01]  /*a89f0*/  LDL.LU R27, [R1+0x300] ;  /* 0x00030000011b7983 */ /* 0x000f220000300800 */
[----:B-----5:R-:W-:-:S03]  /*a8a00*/  LOP3.LUT R8, R0, 0xffff, RZ, 0xc0, !PT ;  /* 0x0000ffff00087812 */ /* 0x020fc600078ec0ff */
[----:B------:R-:W5:Y:S01]  /*a8a10*/  LDL.LU R0, [R1+0x2fc] ;  /* 0x0002fc0001007983 */ /* 0x000f620000300800 */
[----:B------:R-:W-:Y:S02]  /*a8a20*/  PRMT R7, R7, 0x3340, R8 ;  /* 0x0000334007077816 */ /* 0x000fe40000000008 */
[----:B--2---:R-:W-:-:S03]  /*a8a30*/  LOP3.LUT R9, R16, 0xffff, RZ, 0xc0, !PT ;  /* 0x0000ffff10097812 */ /* 0x004fc600078ec0ff */
[----:B------:R0:W-:Y:S04]  /*a8a40*/  STL [R1+0x1448], R7 ;  /* 0x0014480701007387 */ /* 0x0001e80000100800 */
[----:B------:R-:W2:Y:S01]  /*a8a50*/  LDL.LU R16, [R1+0x21c] ;  /* 0x00021c0001107983 */ /* 0x000ea20000300800 */
[----:B---3--:R-:W-:-:S03]  /*a8a60*/  LOP3.LUT R10, R17, 0xffff, RZ, 0xc0, !PT ;  /* 0x0000ffff110a7812 */ /* 0x008fc600078ec0ff */
[----:B------:R-:W3:Y:S01]  /*a8a70*/  LDL.LU R17, [R1+0x218] ;  /* 0x0002180001117983 */ /* 0x000ee20000300800 */
[----:B------:R-:W-:Y:S02]  /*a8a80*/  LOP3.LUT R5, R29, 0xffff, RZ, 0xc0, !PT ;  /* 0x0000ffff1d057812 */ /* 0x000fe400078ec0ff */
[----:B------:R-:W-:Y:S02]  /*a8a90*/  LOP3.LUT R6, R24, 0xffff, RZ, 0xc0, !PT ;  /* 0x0000ffff18067812 */ /* 0x000fe400078ec0ff */
[----:B0-----:R-:W-:Y:S02]  /*a8aa0*/  SHF.R.U32.HI R7, RZ, 0x8, R5 ;  /* 0x00000008ff077819 */ /* 0x001fe40000011605 */
[----:B------:R-:W-:Y:S02]  /*a8ab0*/  PRMT R5, R5, 0x3340, R9 ;  /* 0x0000334005057816 */ /* 0x000fe40000000009 */
[--C-:B------:R-:W-:Y:S02]  /*a8ac0*/  PRMT R13, R4, 0x3340, R11.reuse ;  /* 0x00003340040d7816 */ /* 0x100fe4000000000b */
[----:B------:R-:W-:-:S02]  /*a8ad0*/  SHF.R.U32.HI R11, RZ, 0x8, R11 ;  /* 0x00000008ff0b7819 */ /* 0x000fc4000001160b */
[----:B------:R-:W-:Y:S01]  /*a8ae0*/  SHF.R.U32.HI R8, RZ, 0x8, R8 ;  /* 0x00000008ff087819 */ /* 0x000fe20000011608 */
[----:B------:R0:W-:Y:S01]  /*a8af0*/  STL [R1+0x1444], R5 ;  /* 0x0014440501007387 */ /* 0x0001e20000100800 */
[----:B------:R-:W-:Y:S02]  /*a8b00*/  LOP3.LUT R11, R11, 0xffff, RZ, 0xc0, !PT ;  /* 0x0000ffff0b0b7812 */ /* 0x000fe400078ec0ff */
[----:B------:R-:W-:Y:S02]  /*a8b10*/  LOP3.LUT R12, R12, 0xffff, RZ, 0xc0, !PT ;  /* 0x0000ffff0c0c7812 */ /* 0x000fe400078ec0ff */
[----:B------:R-:W-:Y:S01]  /*a8b20*/  LOP3.LUT R8, R8, 0xffff, RZ, 0xc0, !PT ;  /* 0x0000ffff08087812 */ /* 0x000fe200078ec0ff */
[----:B------:R-:W-:Y:S01]  /*a8b30*/  STL [R1+0x1488], R13 ;  /* 0x0014880d01007387 */ /* 0x000fe20000100800 */
[----:B0-----:R-:W-:Y:S02]  /*a8b40*/  SHF.R.U32.HI R5, RZ, 0x8, R4 ;  /* 0x00000008ff057819 */ /* 0x001fe40000011604 */
[----:B------:R-:W-:-:S02]  /*a8b50*/  SHF.R.U32.HI R4, RZ, 0x8, R6 ;  /* 0x00000008ff047819 */ /* 0x000fc40000011606 */
[--C-:B------:R-:W-:Y:S02]  /*a8b60*/  PRMT R6, R6, 0x3340, R10.reuse ;  /* 0x0000334006067816 */ /* 0x100fe4000000000a */
[----:B------:R-:W-:Y:S02]  /*a8b70*/  LOP3.LUT R5, R5, 0xffff, RZ, 0xc0, !PT ;  /* 0x0000ffff05057812 */ /* 0x000fe400078ec0ff */
[----:B------:R-:W-:Y:S01]  /*a8b80*/  SHF.R.U32.HI R9, RZ, 0x8, R9 ;  /* 0x00000008ff097819 */ /* 0x000fe20000011609 */
[----:B------:R0:W-:Y:S01]  /*a8b90*/  STL [R1+0x143c], R6 ;  /* 0x00143c0601007387 */ /* 0x0001e20000100800 */
[----:B------:R-:W-:Y:S02]  /*a8ba0*/  LOP3.LUT R7, R7, 0xffff, RZ, 0xc0, !PT ;  /* 0x0000ffff07077812 */ /* 0x000fe400078ec0ff */
[----:B------:R-:W-:Y:S02]  /*a8bb0*/  LOP3.LUT R9, R9, 0xffff, RZ, 0xc0, !PT ;  /* 0x0000ffff09097812 */ /* 0x000fe400078ec0ff */
[----:B------:R-:W-:-:S02]  /*a8bc0*/  SHF.R.U32.HI R10, RZ, 0x8, R10 ;  /* 0x00000008ff0a7819 */ /* 0x000fc4000001160a */
[----:B0-----:R-:W-:Y:S02]  /*a8bd0*/  PRMT R6, R5, 0x3340, R11 ;  /* 0x0000334005067816 */ /* 0x001fe4000000000b */
[----:B------:R-:W-:Y:S02]  /*a8be0*/  PRMT R5, R12, 0x3340, R8 ;  /* 0x000033400c057816 */ /* 0x000fe40000000008 */
[----:B------:R-:W-:Y:S01]  /*a8bf0*/  LOP3.LUT R4, R4, 0xffff, RZ, 0xc0, !PT ;  /* 0x0000ffff04047812 */ /* 0x000fe200078ec0ff */
[----:B------:R-:W-:Y:S04]  /*a8c00*/  STL [R1+0x12d8], R6 ;  /* 0x0012d80601007387 */ /* 0x000fe80000100800 */
[----:B------:R0:W-:Y:S01]  /*a8c10*/  STL [R1+0x12a8], R5 ;  /* 0x0012a80501007387 */ /* 0x0001e20000100800 */
[----:B------:R-:W-:-:S04]  /*a8c20*/  LOP3.LUT R10, R10, 0xffff, RZ, 0xc0, !PT ;  /* 0x0000ffff0a0a7812 */ /* 0x000fc800078ec0ff */
[----:B------:R-:W-:Y:S02]  /*a8c30*/  PRMT R4, R4, 0x3340, R10 ;  /* 0x0000334004047816 */ /* 0x000fe4000000000a */
[----:B0-----:R-:W-:-:S05]  /*a8c40*/  PRMT R5, R7, 0x3340, R9 ;  /* 0x0000334007057816 */ /* 0x001fca0000000009 */
[----:B------:R5:W-:Y:S04]  /*a8c50*/  STL [R1+0x12a4], R5 ;  /* 0x0012a40501007387 */ /* 0x000be80000100800 */
[----:B------:R4:W-:Y:S04]  /*a8c60*/  STL [R1+0x12a0], R4 ;  /* 0x0012a00401007387 */ /* 0x0009e80000100800 */
[----:B------:R0:W-:Y:S01]  /*a8c70*/  STL [R1+0x3b58], R2 ;  /* 0x003b580201007387 */ /* 0x0001e20000100800 */
[----:B-----5:R-:W-:Y:S01]  /*a8c80*/  LOP3.LUT R5, R0, 0xffff, RZ, 0xc0, !PT ;  /* 0x0000ffff00057812 */ /* 0x020fe200078ec0ff */
[----:B------:R-:W-:Y:S01]  /*a8c90*/  IMAD R0, R2, UR8, RZ ;  /* 0x0000000802007c24 */ /* 0x000fe2000f8e02ff */
[----:B----4-:R-:W-:Y:S01]  /*a8ca0*/  LOP3.LUT R4, R27, 0xffff, RZ, 0xc0, !PT ;  /* 0x0000ffff1b047812 */ /* 0x010fe200078ec0ff */
[----:B------:R-:W-:-:S03]  /*a8cb0*/  ULDC UR8, c[0x0][0x248] ;  /* 0x0000920000087ab9 */ /* 0x000fc60000000800 */
[----:B------:R1:W-:Y:S04]  /*a8cc0*/  STL [R1+0x300], R0 ;  /* 0x0003000001007387 */ /* 0x0003e80000100800 */
[----:B0-----:R-:W4:Y:S01]  /*a8cd0*/  LDL.LU R2, [R1+0x300] ;  /* 0x0003000001027983 */ /* 0x001f220000300800 */
[----:B--2---:R-:W-:-:S03]  /*a8ce0*/  LOP3.LUT R7, R16, 0xffff, RZ, 0xc0, !PT ;  /* 0x0000ffff10077812 */ /* 0x004fc600078ec0ff */
[----:B------:R-:W2:Y:S04]  /*a8cf0*/  LDL.LU R24, [R1+0x2ec] ;  /* 0x0002ec0001187983 */ /* 0x000ea80000300800 */
[----:B------:R-:W5:Y:S04]  /*a8d00*/  LDL.LU R27, [R1+0x2e8] ;  /* 0x0002e800011b7983 */ /* 0x000f680000300800 */
[----:B------:R-:W2:Y:S01]  /*a8d10*/  LDL.LU R16, [R1+0x1f0] ;  /* 0x0001f00001107983 */ /* 0x000ea20000300800 */
[----:B-1----:R-:W-:Y:S02]  /*a8d20*/  PRMT R0, R4, 0x3340, R7 ;  /* 0x0000334004007816 */ /* 0x002fe40000000007 */
[----:B---3--:R-:W-:-:S03]  /*a8d30*/  LOP3.LUT R8, R17, 0xffff, RZ, 0xc0, !PT ;  /* 0x0000ffff11087812 */ /* 0x008fc600078ec0ff */
[----:B------:R4:W-:Y:S04]  /*a8d40*/  STL [R1+0x141c], R0 ;  /* 0x00141c0001007387 */ /* 0x0009e80000100800 */
[----:B------:R-:W3:Y:S01]  /*a8d50*/  LDL.LU R17, [R1+0x1ec] ;  /* 0x0001ec0001117983 */ /* 0x000ee20000300800 */
[----:B------:R-:W-:Y:S02]  /*a8d60*/  PRMT R9, R5, 0x3340, R8 ;  /* 0x0000334005097816 */ /* 0x000fe40000000008 */
[----:B------:R-:W-:Y:S02]  /*a8d70*/  SHF.R.U32.HI R6, RZ, 0x8, R4 ;  /* 0x00000008ff067819 */ /* 0x000fe40000011604 */
[----:B------:R-:W-:Y:S02]  /*a8d80*/  SHF.R.U32.HI R7, RZ, 0x8, R7 ;  /* 0x00000008ff077819 */ /* 0x000fe40000011607 */
[----:B------:R-:W-:-:S02]  /*a8d90*/  SHF.R.U32.HI R4, RZ, 0x8, R5 ;  /* 0x00000008ff047819 */ /* 0x000fc40000011605 */
[----:B------:R-:W-:Y:S02]  /*a8da0*/  SHF.R.U32.HI R5, RZ, 0x8, R8 ;  /* 0x00000008ff057819 */ /* 0x000fe40000011608 */
[----:B------:R-:W-:Y:S02]  /*a8db0*/  LOP3.LUT R6, R6, 0xffff, RZ, 0xc0, !PT ;  /* 0x0000ffff06067812 */ /* 0x000fe400078ec0ff */
[----:B------:R-:W-:Y:S02]  /*a8dc0*/  LOP3.LUT R7, R7, 0xffff, RZ, 0xc0, !PT ;  /* 0x0000ffff07077812 */ /* 0x000fe400078ec0ff */
[----:B------:R-:W-:Y:S02]  /*a8dd0*/  LOP3.LUT R4, R4, 0xffff, RZ, 0xc0, !PT ;  /* 0x0000ffff04047812 */ /* 0x000fe400078ec0ff */
[----:B------:R-:W-:Y:S02]  /*a8de0*/  LOP3.LUT R5, R5, 0xffff, RZ, 0xc0, !PT ;  /* 0x0000ffff05057812 */ /* 0x000fe400078ec0ff */
[----:B------:R-:W-:-:S02]  /*a8df0*/  PRMT R6, R6, 0x3340, R7 ;  /* 0x0000334006067816 */ /* 0x000fc40000000007 */
[----:B------:R-:W-:Y:S01]  /*a8e00*/  PRMT R4, R4, 0x3340, R5 ;  /* 0x0000334004047816 */ /* 0x000fe20000000005 */
[----:B----4-:R-:W-:Y:S01]  /*a8e10*/  VIADD R0, R2, UR9 ;  /* 0x0000000902007c36 */ /* 0x010fe20008000000 */
[----:B------:R-:W-:-:S04]  /*a8e20*/  ULDC UR9, c[0x0][0x248] ;  /* 0x0000920000097ab9 */ /* 0x000fc80000000800 */
[----:B------:R0:W-:Y:S04]  /*a8e30*/  STL [R1+0x308], R0 ;  /* 0x0003080001007387 */ /* 0x0001e80000100800 */
[----:B------:R-:W-:Y:S01]  /*a8e40*/  STL [R1+0x1414], R9 ;  /* 0x0014140901007387 */ /* 0x000fe20000100800 */
[----:B0-----:R-:W-:Y:S01]  /*a8e50*/  VIADD R0, R0, UR10 ;  /* 0x0000000a00007c36 */ /* 0x001fe20008000000 */
[----:B-----5:R-:W-:Y:S02]  /*a8e60*/  LOP3.LUT R5, R27, 0xffff, RZ, 0xc0, !PT ;  /* 0x0000ffff1b057812 */ /* 0x020fe400078ec0ff */
[----:B--2---:R-:W-:Y:S02]  /*a8e70*/  LOP3.LUT R7, R16, 0xffff, RZ, 0xc0, !PT ;  /* 0x0000ffff10077812 */ /* 0x004fe400078ec0ff */
[----:B---3--:R-:W-:Y:S01]  /*a8e80*/  LOP3.LUT R8, R17, 0xffff, RZ, 0xc0, !PT ;  /* 0x0000ffff11087812 */ /* 0x008fe200078ec0ff */
[----:B------:R-:W-:Y:S01]  /*a8e90*/  ULDC UR10, c[0x0][0x248] ;  /* 0x00009200000a7ab9 */ /* 0x000fe20000000800 */
[----:B------:R0:W-:Y:S02]  /*a8ea0*/  STL [R1+0x12c], R0 ;  /* 0x00012c0001007387 */ /* 0x0001e40000100800 */
[----:B0-----:R-:W-:Y:S01]  /*a8eb0*/  VIADD R0, R0, UR11 ;  /* 0x0000000b00007c36 */ /* 0x001fe20008000000 */
[----:B------:R-:W-:-:S04]  /*a8ec0*/  ULDC UR11, c[0x0][0x248] ;  /* 0x00009200000b7ab9 */ /* 0x000fc80000000800 */
[----:B------:R0:W-:Y:S04]  /*a8ed0*/  STL [R1+0x50], R0 ;  /* 0x0000500001007387 */ /* 0x0001e80000100800 */
[----:B------:R-:W-:Y:S04]  /*a8ee0*/  STL [R1+0x129c], R6 ;  /* 0x00129c0601007387 */ /* 0x000fe80000100800 */
[----:B------:R-:W-:Y:S01]  /*a8ef0*/  STL [R1+0x1298], R4 ;  /* 0x0012980401007387 */ /* 0x000fe20000100800 */
[----:B0-----:R-:W-:Y:S01]  /*a8f00*/  VIADD R0, R0, UR8 ;  /* 0x0000000800007c36 */ /* 0x001fe20008000000 */
[----:B------:R-:W-:-:S04]  /*a8f10*/  ULDC UR8, c[0x0][0x248] ;  /* 0x0000920000087ab9 */ /* 0x000fc80000000800 */
[----:B------:R0:W-:Y:S02]  /*a8f20*/  STL [R1+0x48], R0 ;  /* 0x0000480001007387 */ /* 0x0001e40000100800 */
[----:B0-----:R-:W-:Y:S01]  /*a8f30*/  VIADD R0, R0, UR8 ;  /* 0x0000000800007c36 */ /* 0x001fe20008000000 */
[----:B------:R-:W-:-:S04]  /*a8f40*/  ULDC UR8, c[0x0][0x248] ;  /* 0x0000920000087ab9 */ /* 0x000fc80000000800 */
[----:B------:R0:W-:Y:S02]  /*a8f50*/  STL [R1+0x44], R0 ;  /* 0x0000440001007387 */ /* 0x0001e40000100800 */
[----:B0-----:R-:W-:Y:S01]  /*a8f60*/  VIADD R0, R0, UR9 ;  /* 0x0000000900007c36 */ /* 0x001fe20008000000 */
[----:B------:R-:W-:Y:S01]  /*a8f70*/  LOP3.LUT R4, R24, 0xffff, RZ, 0xc0, !PT ;  /* 0x0000ffff18047812 */ /* 0x000fe200078ec0ff */
[----:B------:R-:W-:-:S03]  /*a8f80*/  ULDC UR9, c[0x0][0x248] ;  /* 0x0000920000097ab9 */ /* 0x000fc60000000800 */
[----:B------:R0:W-:Y:S02]  /*a8f90*/  STL [R1+0x40], R0 ;  /* 0x0000400001007387 */ /* 0x0001e40000100800 */
[----:B0-----:R-:W-:Y:S01]  /*a8fa0*/  VIADD R0, R0, UR8 ;  /* 0x0000000800007c36 */ /* 0x001fe20008000000 */
[----:B------:R-:W-:Y:S01]  /*a8fb0*/  SHF.R.U32.HI R6, RZ, 0x8, R4 ;  /* 0x00000008ff067819 */ /* 0x000fe20000011604 */
[----:B------:R-:W-:-:S03]  /*a8fc0*/  ULDC UR8, c[0x0][0x248] ;  /* 0x0000920000087ab9 */ /* 0x000fc60000000800 */
[----:B------:R0:W-:Y:S04]  /*a8fd0*/  STL [R1+0x3c], R0 ;  /* 0x00003c0001007387 */ /* 0x0001e80000100800 */
[----:B------:R-:W2:Y:S04]  /*a8fe0*/  LDL.LU R27, [R1+0x270] ;  /* 0x00027000011b7983 */ /* 0x000ea80000300800 */
[----:B------:R-:W3:Y:S04]  /*a8ff0*/  LDL.LU R16, [R1+0x260] ;  /* 0x0002600001107983 */ /* 0x000ee80000300800 */
[----:B------:R-:W4:Y:S01]  /*a9000*/  LDL.LU R17, [R1+0x148] ;  /* 0x0001480001117983 */ /* 0x000f220000300800 */
[--C-:B------:R-:W-:Y:S01]  /*a9010*/  PRMT R4, R4, 0x3340, R7.reuse ;  /* 0x0000334004047816 */ /* 0x100fe20000000007 */
[----:B0-----:R-:W-:Y:S01]  /*a9020*/  VIADD R0, R0, UR10 ;  /* 0x0000000a00007c36 */ /* 0x001fe20008000000 */
[----:B------:R-:W-:-:S02]  /*a9030*/  SHF.R.U32.HI R7, RZ, 0x8, R7 ;  /* 0x00000008ff077819 */ /* 0x000fc40000011607 */
[----:B------:R-:W-:Y:S01]  /*a9040*/  LOP3.LUT R6, R6, 0xffff, RZ, 0xc0, !PT ;  /* 0x0000ffff06067812 */ /* 0x000fe200078ec0ff */
[----:B------:R-:W-:Y:S01]  /*a9050*/  ULDC UR10, c[0x0][0x248] ;  /* 0x00009200000a7ab9 */ /* 0x000fe20000000800 */
[----:B------:R0:W-:Y:S04]  /*a9060*/  STL [R1+0x38], R0 ;  /* 0x0000380001007387 */ /* 0x0001e80000100800 */
[----:B------:R1:W-:Y:S01]  /*a9070*/  STL [R1+0x1408], R4 ;  /* 0x0014080401007387 */ /* 0x0003e20000100800 */
[----:B0-----:R-:W-:Y:S01]  /*a9080*/  VIADD R0, R0, UR11 ;  /* 0x0000000b00007c36 */ /* 0x001fe20008000000 */
[----:B-1----:R-:W-:Y:S02]  /*a9090*/  SHF.R.U32.HI R4, RZ, 0x8, R5 ;  /* 0x00000008ff047819 */ /* 0x002fe40000011605 */
[----:B------:R-:W-:-:S02]  /*a90a0*/  PRMT R5, R5, 0x3340, R8 ;  /* 0x0000334005057816 */ /* 0x000fc40000000008 */
[----:B------:R-:W-:Y:S01]  /*a90b0*/  LOP3.LUT R7, R7, 0xffff, RZ, 0xc0, !PT ;  /* 0x0000ffff07077812 */ /* 0x000fe200078ec0ff */
[----:B------:R-:W-:Y:S01]  /*a90c0*/  ULDC UR11, c[0x0][0x248] ;  /* 0x00009200000b7ab9 */ /* 0x000fe20000000800 */
[----:B------:R0:W-:Y:S04]  /*a90d0*/  STL [R1+0x34], R0 ;  /* 0x0000340001007387 */ /* 0x0001e80000100800 */
[----:B------:R1:W-:Y:S01]  /*a90e0*/  STL [R1+0x1404], R5 ;  /* 0x0014040501007387 */ /* 0x0003e20000100800 */
[----:B------:R-:W-:Y:S01]  /*a90f0*/  LOP3.LUT R4, R4, 0xffff, RZ, 0xc0, !PT ;  /* 0x0000ffff04047812 */ /* 0x000fe200078ec0ff */
[----:B0-----:R-:W-:Y:S01]  /*a9100*/  VIADD R0, R0, UR9 ;  /* 0x0000000900007c36 */ /* 0x001fe20008000000 */
[----:B-1----:R-:W-:Y:S02]  /*a9110*/  SHF.R.U32.HI R5, RZ, 0x8, R8 ;  /* 0x00000008ff057819 */ /* 0x002fe40000011608 */
[----:B------:R-:W-:Y:S01]  /*a9120*/  PRMT R6, R6, 0x3340, R7 ;  /* 0x0000334006067816 */ /* 0x000fe20000000007 */
[----:B------:R-:W-:Y:S01]  /*a9130*/  ULDC UR9, c[0x0][0x248] ;  /* 0x0000920000097ab9 */ /* 0x000fe20000000800 */
[----:B------:R0:W-:Y:S01]  /*a9140*/  STL [R1+0x30], R0 ;  /* 0x0000300001007387 */ /* 0x0001e20000100800 */
[----:B------:R-:W-:-:S04]  /*a9150*/  LOP3.LUT R5, R5, 0xffff, RZ, 0xc0, !PT ;  /* 0x0000ffff05057812 */ /* 0x000fc800078ec0ff */
[----:B------:R-:W-:Y:S01]  /*a9160*/  PRMT R4, R4, 0x3340, R5 ;  /* 0x0000334004047816 */ /* 0x000fe20000000005 */
        /* <DEDUP_REMOVED lines=10> */
[----:B------:R0:W-:Y:S01]  /*a9210*/  STL [R1+0x24], R0 ;  /* 0x0000240001007387 */ /* 0x0001e20000100800 */
[----:B------:R-:W-:Y:S01]  /*a9220*/  LOP3.LUT R6, R25, 0xffff, RZ, 0xc0, !PT ;  /* 0x0000ffff19067812 */ /* 0x000fe200078ec0ff */
[----:B0-----:R-:W-:Y:S01]  /*a9230*/  VIADD R0, R0, UR9 ;  /* 0x0000000900007c36 */ /* 0x001fe20008000000 */
[----:B------:R-:W-:-:S04]  /*a9240*/  ULDC UR9, c[0x0][0x248] ;  /* 0x0000920000097ab9 */ /* 0x000fc80000000800 */
[----:B------:R0:W-:Y:S04]  /*a9250*/  STL [R1+0x20], R0 ;  /* 0x0000200001007387 */ /* 0x0001e80000100800 */
[----:B------:R-:W5:Y:S01]  /*a9260*/  LDL.LU R25, [R1+0x3b80] ;  /* 0x003b800001197983 */ /* 0x000f620000300800 */
[----:B0-----:R-:W-:Y:S01]  /*a9270*/  VIADD R0, R0, UR8 ;  /* 0x0000000800007c36 */ /* 0x001fe20008000000 */
[----:B------:R-:W-:-:S03]  /*a9280*/  ULDC UR8, c[0x0][0x248] ;  /* 0x0000920000087ab9 */ /* 0x000fc60000000800 */
[----:B------:R-:W-:Y:S01]  /*a9290*/  VIADD R8, R0, UR10 ;  /* 0x0000000a00087c36 */ /* 0x000fe20008000000 */
[----:B------:R0:W-:Y:S01]  /*a92a0*/  STL [R1+0x1c], R0 ;  /* 0x00001c0001007387 */ /* 0x0001e20000100800 */
[----:B------:R-:W-:Y:S01]  /*a92b0*/  ULDC UR10, c[0x0][0x248] ;  /* 0x00009200000a7ab9 */ /* 0x000fe20000000800 */
[----:B--2---:R-:W-:Y:S02]  /*a92c0*/  LOP3.LUT R5, R27, 0xffff, RZ, 0xc0, !PT ;  /* 0x0000ffff1b057812 */ /* 0x004fe400078ec0ff */
[----:B----4-:R-:W-:Y:S01]  /*a92d0*/  LOP3.LUT R4, R17, 0xffff, RZ, 0xc0, !PT ;  /* 0x0000ffff11047812 */ /* 0x010fe200078ec0ff */
[----:B------:R-:W2:Y:S03]  /*a92e0*/  LDL.LU R27, [R1+0x320] ;  /* 0x00032000011b7983 */ /* 0x000ea60000300800 */
[----:B0-----:R-:W-:Y:S01]  /*a92f0*/  PRMT R0, R5, 0x3340, R4 ;  /* 0x0000334005007816 */ /* 0x001fe20000000004 */
[----:B------:R-:W-:Y:S01]  /*a9300*/  STL [R1+0x18], R8 ;  /* 0x0000180801007387 */ /* 0x000fe20000100800 */
[----:B---3--:R-:W-:-:S03]  /*a9310*/  LOP3.LUT R7, R16, 0xffff, RZ, 0xc0, !PT ;  /* 0x0000ffff10077812 */ /* 0x008fc600078ec0ff */
[----:B------:R0:W-:Y:S04]  /*a9320*/  STL [R1+0x13ec], R0 ;  /* 0x0013ec0001007387 */ /* 0x0001e80000100800 */
[----:B0-----:R-:W3:Y:S04]  /*a9330*/  LDL.LU R0, [R1+0x31c] ;  /* 0x00031c0001007983 */ /* 0x001ee80000300800 */
[----:B------:R-:W4:Y:S04]  /*a9340*/  LDL.LU R16, [R1+0x240] ;  /* 0x0002400001107983 */ /* 0x000f280000300800 */
[----:B------:R-:W5:Y:S01]  /*a9350*/  LDL.LU R17, [R1+0x23c] ;  /* 0x00023c0001117983 */ /* 0x000f620000300800 */
[----:B------:R-:W-:Y:S01]  /*a9360*/  SHF.R.U32.HI R9, RZ, 0x8, R5 ;  /* 0x00000008ff097819 */ /* 0x000fe20000011605 */
[----:B------:R-:W-:Y:S01]  /*a9370*/  VIADD R5, R8, UR11 ;  /* 0x0000000b08057c36 */ /* 0x000fe20008000000 */
[----:B------:R-:W-:-:S02]  /*a9380*/  SHF.R.U32.HI R8, RZ, 0x8, R7 ;  /* 0x00000008ff087819 */ /* 0x000fc40000011607 */
[----:B------:R-:W-:Y:S02]  /*a9390*/  SHF.R.U32.HI R4, RZ, 0x8, R4 ;  /* 0x00000008ff047819 */ /* 0x000fe40000011604 */
[----:B------:R-:W-:Y:S01]  /*a93a0*/  PRMT R7, R7, 0x3340, R6 ;  /* 0x0000334007077816 */ /* 0x000fe20000000006 */
[----:B------:R-:W-:Y:S01]  /*a93b0*/  VIADD R10, R5, UR9 ;  /* 0x00000009050a7c36 */ /* 0x000fe20008000000 */
[----:B------:R0:W-:Y:S01]  /*a93c0*/  STL [R1+0x14], R5 ;  /* 0x0000140501007387 */ /* 0x0001e20000100800 */
[----:B------:R-:W-:-:S03]  /*a93d0*/  LOP3.LUT R4, R4, 0xffff, RZ, 0xc0, !PT ;  /* 0x0000ffff04047812 */ /* 0x000fc600078ec0ff */
[----:B------:R-:W-:Y:S01]  /*a93e0*/  STL [R1+0x1460], R7 ;  /* 0x0014600701007387 */ /* 0x000fe20000100800 */
[----:B------:R-:W-:-:S03]  /*a93f0*/  SHF.R.U32.HI R6, RZ, 0x8, R6 ;  /* 0x00000008ff067819 */ /* 0x000fc60000011606 */
[----:B------:R1:W-:Y:S01]  /*a9400*/  STL [R1+0x10], R10 ;  /* 0x0000100a01007387 */ /* 0x0003e20000100800 */
[----:B------:R-:W-:Y:S01]  /*a9410*/  ULDC UR9, c[0x0][0x248] ;  /* 0x0000920000097ab9 */ /* 0x000fe20000000800 */
[----:B------:R-:W-:Y:S01]  /*a9420*/  ULDC UR11, c[0x0][0x248] ;  /* 0x00009200000b7ab9 */ /* 0x000fe20000000800 */
[----:B0-----:R-:W-:Y:S02]  /*a9430*/  LOP3.LUT R5, R9, 0xffff, RZ, 0xc0, !PT ;  /* 0x0000ffff09057812 */ /* 0x001fe400078ec0ff */
[----:B------:R-:W-:Y:S01]  /*a9440*/  LOP3.LUT R6, R6, 0xffff, RZ, 0xc0, !PT ;  /* 0x0000ffff06067812 */ /* 0x000fe200078ec0ff */
[----:B-1----:R-:W-:Y:S01]  /*a9450*/  VIADD R10, R10, UR12 ;  /* 0x0000000c0a0a7c36 */ /* 0x002fe20008000000 */
[----:B------:R-:W-:Y:S02]  /*a9460*/  PRMT R4, R5, 0x3340, R4 ;  /* 0x0000334005047816 */ /* 0x000fe40000000004 */
[----:B------:R-:W-:Y:S01]  /*a9470*/  LOP3.LUT R7, R8, 0xffff, RZ, 0xc0, !PT ;  /* 0x0000ffff08077812 */ /* 0x000fe200078ec0ff */
[----:B------:R-:W-:Y:S01]  /*a9480*/  ULDC UR12, c[0x0][0x248] ;  /* 0x00009200000c7ab9 */ /* 0x000fe20000000800 */
[----:B------:R-:W-:Y:S04]  /*a9490*/  STL [R1+0xc], R10 ;  /* 0x00000c0a01007387 */ /* 0x000fe80000100800 */
[----:B------:R0:W-:Y:S01]  /*a94a0*/  STL [R1+0x1280], R4 ;  /* 0x0012800401007387 */ /* 0x0001e20000100800 */
[----:B------:R-:W-:Y:S01]  /*a94b0*/  VIADD R8, R10, UR8 ;  /* 0x000000080a087c36 */ /* 0x000fe20008000000 */
[----:B------:R-:W-:Y:S01]  /*a94c0*/  ULDC UR8, c[0x0][0x248] ;  /* 0x0000920000087ab9 */ /* 0x000fe20000000800 */
[----:B0-----:R-:W-:-:S05]  /*a94d0*/  PRMT R4, R7, 0x3340, R6 ;  /* 0x0000334007047816 */ /* 0x001fca0000000006 */
[----:B------:R0:W-:Y:S04]  /*a94e0*/  STL [R1+0x12bc], R4 ;  /* 0x0012bc0401007387 */ /* 0x0001e80000100800 */
[----:B------:R-:W-:Y:S01]  /*a94f0*/  STL [R1+0x8], R8 ;  /* 0x0000080801007387 */ /* 0x000fe20000100800 */
[----:B0-----:R-:W-:Y:S01]  /*a9500*/  VIADD R4, R8, UR8 ;  /* 0x0000000808047c36 */ /* 0x001fe20008000000 */
[----:B------:R-:W-:-:S04]  /*a9510*/  ULDC UR8, c[0x0][0x248] ;  /* 0x0000920000087ab9 */ /* 0x000fc80000000800 */
[----:B------:R0:W-:Y:S02]  /*a9520*/  STL [R1+0x4], R4 ;  /* 0x0000040401007387 */ /* 0x0001e40000100800 */
[----:B0-----:R-:W-:Y:S01]  /*a9530*/  VIADD R4, R4, UR9 ;  /* 0x0000000904047c36 */ /* 0x001fe20008000000 */
[----:B------:R-:W-:-:S04]  /*a9540*/  ULDC UR9, c[0x0][0x248] ;  /* 0x0000920000097ab9 */ /* 0x000fc80000000800 */
[----:B------:R0:W-:Y:S04]  /*a9550*/  STL [R1], R4 ;  /* 0x0000000401007387 */ /* 0x0001e80000100800 */
[----:B------:R-:W5:Y:S01]  /*a9560*/  LDL.LU R24, [R1+0x2f8] ;  /* 0x0002f80001187983 */ /* 0x000f620000300800 */
[----:B--2---:R-:W-:-:S03]  /*a9570*/  LOP3.LUT R7, R27, 0xffff, RZ, 0xc0, !PT ;  /* 0x0000ffff1b077812 */ /* 0x004fc600078ec0ff */
[----:B------:R-:W2:Y:S01]  /*a9580*/  LDL.LU R27, [R1+0x2d8] ;  /* 0x0002d800011b7983 */ /* 0x000ea20000300800 */
[----:B----4-:R-:W-:Y:S02]  /*a9590*/  LOP3.LUT R6, R16, 0xffff, RZ, 0xc0, !PT ;  /* 0x0000ffff10067812 */ /* 0x010fe400078ec0ff */
[----:B---3--:R-:W-:Y:S02]  /*a95a0*/  LOP3.LUT R9, R0, 0xffff, RZ, 0xc0, !PT ;  /* 0x0000ffff00097812 */ /* 0x008fe400078ec0ff */
[----:B------:R-:W-:Y:S02]  /*a95b0*/  PRMT R0, R7, 0x3340, R6 ;  /* 0x0000334007007816 */ /* 0x000fe40000000006 */
[----:B-----5:R-:W-:-:S03]  /*a95c0*/  LOP3.LUT R8, R17, 0xffff, RZ, 0xc0, !PT ;  /* 0x0000ffff11087812 */ /* 0x020fc600078ec0ff */
[----:B------:R1:W-:Y:S04]  /*a95d0*/  STL [R1+0x1450], R0 ;  /* 0x0014500001007387 */ /* 0x0003e80000100800 */
[----:B------:R-:W3:Y:S04]  /*a95e0*/  LDL.LU R16, [R1+0x214] ;  /* 0x0002140001107983 */ /* 0x000ee80000300800 */
[----:B------:R-:W4:Y:S01]  /*a95f0*/  LDL.LU R17, [R1+0x1dc] ;  /* 0x0001dc0001117983 */ /* 0x000f220000300800 */
[----:B0-----:R-:W-:Y:S01]  /*a9600*/  VIADD R4, R4, UR8 ;  /* 0x0000000804047c36 */ /* 0x001fe20008000000 */
[----:B------:R-:W-:-:S02]  /*a9610*/  SHF.R.U32.HI R11, RZ, 0x8, R7 ;  /* 0x00000008ff0b7819 */ /* 0x000fc40000011607 */
[----:B------:R-:W-:Y:S01]  /*a9620*/  SHF.R.U32.HI R10, RZ, 0x8, R9 ;  /* 0x00000008ff0a7819 */ /* 0x000fe20000011609 */
[----:B------:R-:W-:Y:S01]  /*a9630*/  ULDC UR8, c[0x0][0x248] ;  /* 0x0000920000087ab9 */ /* 0x000fe20000000800 */
[----:B------:R-:W-:Y:S01]  /*a9640*/  VIADD R5, R4, UR10 ;  /* 0x0000000a04057c36 */ /* 0x000fe20008000000 */
[----:B------:R-:W-:Y:S02]  /*a9650*/  SHF.R.U32.HI R7, RZ, 0x8, R6 ;  /* 0x00000008ff077819 */ /* 0x000fe40000011606 */
[----:B------:R-:W-:Y:S01]  /*a9660*/  LOP3.LUT R10, R10, 0xffff, RZ, 0xc0, !PT ;  /* 0x0000ffff0a0a7812 */ /* 0x000fe200078ec0ff */
[----:B------:R-:W-:Y:S01]  /*a9670*/  ULDC UR10, c[0x0][0x248] ;  /* 0x00009200000a7ab9 */ /* 0x000fe20000000800 */
[----:B-1----:R-:W-:Y:S01]  /*a9680*/  VIADD R0, R5, UR11 ;  /* 0x0000000b05007c36 */ /* 0x002fe20008000000 */
[----:B------:R0:W-:Y:S01]  /*a9690*/  STL [R1+0x3a60], R5 ;  /* 0x003a600501007387 */ /* 0x0001e20000100800 */
[----:B------:R-:W-:Y:S01]  /*a96a0*/  LOP3.LUT R7, R7, 0xffff, RZ, 0xc0, !PT ;  /* 0x0000ffff07077812 */ /* 0x000fe200078ec0ff */
[----:B------:R-:W-:Y:S01]  /*a96b0*/  ULDC UR11, c[0x0][0x248] ;  /* 0x00009200000b7ab9 */ /* 0x000fe20000000800 */
[----:B------:R-:W-:Y:S01]  /*a96c0*/  VIADD R6, R0, UR9 ;  /* 0x0000000900067c36 */ /* 0x000fe20008000000 */
[----:B------:R1:W-:Y:S01]  /*a96d0*/  STL [R1+0x4c], R0 ;  /* 0x00004c0001007387 */ /* 0x0003e20000100800 */
[----:B------:R-:W-:Y:S01]  /*a96e0*/  ULDC UR9, c[0x0][0x248] ;  /* 0x0000920000097ab9 */ /* 0x000fe20000000800 */
[----:B0-----:R-:W-:-:S02]  /*a96f0*/  PRMT R5, R9, 0x3340, R8 ;  /* 0x0000334009057816 */ /* 0x001fc40000000008 */
[----:B------:R-:W-:Y:S02]  /*a9700*/  SHF.R.U32.HI R9, RZ, 0x8, R8 ;  /* 0x00000008ff097819 */ /* 0x000fe40000011608 */
[----:B------:R-:W-:Y:S01]  /*a9710*/  LOP3.LUT R8, R11, 0xffff, RZ, 0xc0, !PT ;  /* 0x0000ffff0b087812 */ /* 0x000fe200078ec0ff */
[----:B-1----:R-:W-:Y:S01]  /*a9720*/  VIADD R0, R6, UR12 ;  /* 0x0000000c06007c36 */ /* 0x002fe20008000000 */
[----:B------:R0:W-:Y:S01]  /*a9730*/  STL [R1+0x144c], R5 ;  /* 0x00144c0501007387 */ /* 0x0001e20000100800 */
[----:B------:R-:W-:Y:S01]  /*a9740*/  LOP3.LUT R9, R9, 0xffff, RZ, 0xc0, !PT ;  /* 0x0000ffff09097812 */ /* 0x000fe200078ec0ff */
[----:B------:R-:W-:Y:S02]  /*a9750*/  ULDC UR12, c[0x0][0x248] ;  /* 0x00009200000c7ab9 */ /* 0x000fe40000000800 */
[----:B------:R1:W-:Y:S01]  /*a9760*/  STL [R1+0x58], R0 ;  /* 0x0000580001007387 */ /* 0x0003e20000100800 */
[----:B0-----:R-:W-:-:S05]  /*a9770*/  PRMT R5, R8, 0x3340, R7 ;  /* 0x0000334008057816 */ /* 0x001fca0000000007 */
[----:B------:R0:W-:Y:S01]  /*a9780*/  STL [R1+0x12b8], R5 ;  /* 0x0012b80501007387 */ /* 0x0001e20000100800 */
[----:B-1----:R-:W-:Y:S01]  /*a9790*/  VIADD R0, R0, UR8 ;  /* 0x0000000800007c36 */ /* 0x002fe20008000000 */
[----:B------:R-:W-:Y:S01]  /*a97a0*/  ULDC UR8, c[0x0][0x248] ;  /* 0x0000920000087ab9 */ /* 0x000fe20000000800 */
[----:B0-----:R-:W-:-:S05]  /*a97b0*/  PRMT R5, R10, 0x3340, R9 ;  /* 0x000033400a057816 */ /* 0x001fca0000000009 */
[----:B------:R-:W-:Y:S04]  /*a97c0*/  STL [R1+0x12b4], R5 ;  /* 0x0012b40501007387 */ /* 0x000fe80000100800 */
        /* <DEDUP_REMOVED lines=9> */
[----:B--2---:R-:W-:-:S04]  /*a9860*/  LOP3.LUT R10, R27, 0xffff, RZ, 0xc0, !PT ;  /* 0x0000ffff1b0a7812 */ /* 0x004fc800078ec0ff */
[----:B------:R0:W-:Y:S04]  /*a9870*/  STL [R1+0x68], R0 ;  /* 0x0000680001007387 */ /* 0x0001e80000100800 */
[----:B------:R-:W2:Y:S01]  /*a9880*/  LDL.LU R27, [R1+0x2e4] ;  /* 0x0002e400011b7983 */ /* 0x000ea20000300800 */
[----:B---3--:R-:W-:Y:S02]  /*a9890*/  LOP3.LUT R7, R16, 0xffff, RZ, 0xc0, !PT ;  /* 0x0000ffff10077812 */ /* 0x008fe400078ec0ff */
[----:B----4-:R-:W-:Y:S01]  /*a98a0*/  LOP3.LUT R9, R17, 0xffff, RZ, 0xc0, !PT ;  /* 0x0000ffff11097812 */ /* 0x010fe200078ec0ff */
[----:B------:R-:W3:Y:S04]  /*a98b0*/  LDL.LU R16, [R1+0x2a8] ;  /* 0x0002a80001107983 */ /* 0x000ee80000300800 */
[----:B------:R-:W4:Y:S01]  /*a98c0*/  LDL.LU R17, [R1+0x1e8] ;  /* 0x0001e80001117983 */ /* 0x000f220000300800 */
[----:B0-----:R-:W-:Y:S01]  /*a98d0*/  VIADD R0, R0, UR10 ;  /* 0x0000000a00007c36 */ /* 0x001fe20008000000 */
[----:B------:R-:W-:-:S02]  /*a98e0*/  PRMT R5, R8, 0x3340, R7 ;  /* 0x0000334008057816 */ /* 0x000fc40000000007 */
[----:B------:R-:W-:Y:S02]  /*a98f0*/  SHF.R.U32.HI R12, RZ, 0x8, R8 ;  /* 0x00000008ff0c7819 */ /* 0x000fe40000011608 */
[----:B------:R-:W-:Y:S01]  /*a9900*/  SHF.R.U32.HI R11, RZ, 0x8, R10 ;  /* 0x00000008ff0b7819 */ /* 0x000fe2000001160a */
[----:B------:R-:W-:Y:S01]  /*a9910*/  ULDC UR8, c[0x0][0x248] ;  /* 0x0000920000087ab9 */ /* 0x000fe20000000800 */
[----:B------:R0:W-:Y:S04]  /*a9920*/  STL [R1+0x64], R0 ;  /* 0x0000640001007387 */ /* 0x0001e80000100800 */
[----:B------:R1:W-:Y:S01]  /*a9930*/  STL [R1+0x1424], R5 ;  /* 0x0014240501007387 */ /* 0x0003e20000100800 */
[----:B------:R-:W-:Y:S01]  /*a9940*/  SHF.R.U32.HI R7, RZ, 0x8, R7 ;  /* 0x00000008ff077819 */ /* 0x000fe20000011607 */
[----:B------:R-:W-:Y:S01]  /*a9950*/  ULDC UR10, c[0x0][0x248] ;  /* 0x00009200000a7ab9 */ /* 0x000fe20000000800 */
[----:B0-----:R-:W-:Y:S01]  /*a9960*/  VIADD R0, R0, UR11 ;  /* 0x0000000b00007c36 */ /* 0x001fe20008000000 */
[----:B-1----:R-:W-:-:S02]  /*a9970*/  PRMT R5, R10, 0x3340, R9 ;  /* 0x000033400a057816 */ /* 0x002fc40000000009 */
[----:B------:R-:W-:Y:S02]  /*a9980*/  LOP3.LUT R8, R12, 0xffff, RZ, 0xc0, !PT ;  /* 0x0000ffff0c087812 */ /* 0x000fe400078ec0ff */
[----:B------:R-:W-:Y:S01]  /*a9990*/  LOP3.LUT R7, R7, 0xffff, RZ, 0xc0, !PT ;  /* 0x0000ffff07077812 */ /* 0x000fe200078ec0ff */
[----:B------:R-:W-:Y:S01]  /*a99a0*/  ULDC UR11, c[0x0][0x248] ;  /* 0x00009200000b7ab9 */ /* 0x000fe20000000800 */
[----:B------:R0:W-:Y:S04]  /*a99b0*/  STL [R1+0x70], R0 ;  /* 0x0000700001007387 */ /* 0x0001e80000100800 */
[----:B------:R1:W-:Y:S01]  /*a99c0*/  STL [R1+0x140c], R5 ;  /* 0x00140c0501007387 */ /* 0x0003e20000100800 */
[----:B------:R-:W-:Y:S01]  /*a99d0*/  SHF.R.U32.HI R9, RZ, 0x8, R9 ;  /* 0x00000008ff097819 */ /* 0x000fe20000011609 */
[----:B0-----:R-:W-:Y:S01]  /*a99e0*/  VIADD R0, R0, UR9 ;  /* 0x0000000900007c36 */ /* 0x001fe20008000000 */
[----:B-1----:R-:W-:-:S02]  /*a99f0*/  PRMT R5, R8, 0x3340, R7 ;  /* 0x0000334008057816 */ /* 0x002fc40000000007 */
[----:B------:R-:W-:Y:S02]  /*a9a00*/  LOP3.LUT R10, R11, 0xffff, RZ, 0xc0, !PT ;  /* 0x0000ffff0b0a7812 */ /* 0x000fe400078ec0ff */
[----:B------:R-:W-:Y:S01]  /*a9a10*/  LOP3.LUT R9, R9, 0xffff, RZ, 0xc0, !PT ;  /* 0x0000ffff09097812 */ /* 0x000fe200078ec0ff */
[----:B------:R-:W-:Y:S01]  /*a9a20*/  ULDC UR9, c[0x0][0x248] ;  /* 0x0000920000097ab9 */ /* 0x000fe20000000800 */
[----:B------:R0:W-:Y:S02]  /*a9a30*/  STL [R1+0x6c], R0 ;  /* 0x00006c0001007387 */ /* 0x0001e40000100800 */
[----:B0-----:R-:W-:Y:S01]  /*a9a40*/  VIADD R0, R0, UR12 ;  /* 0x0000000c00007c36 */ /* 0x001fe20008000000 */
[----:B------:R-:W-:-:S04]  /*a9a50*/  ULDC UR12, c[0x0][0x248] ;  /* 0x00009200000c7ab9 */ /* 0x000fc80000000800 */
[----:B------:R0:W-:Y:S04]  /*a9a60*/  STL [R1+0x78], R0 ;  /* 0x0000780001007387 */ /* 0x0001e80000100800 */
[----:B------:R1:W-:Y:S01]  /*a9a70*/  STL [R1+0x12ac], R5 ;  /* 0x0012ac0501007387 */ /* 0x0003e20000100800 */
[----:B0-----:R-:W-:Y:S01]  /*a9a80*/  VIADD R0, R0, UR8 ;  /* 0x0000000800007c36 */ /* 0x001fe20008000000 */
[----:B-1----:R-:W-:Y:S01]  /*a9a90*/  PRMT R5, R10, 0x3340, R9 ;  /* 0x000033400a057816 */ /* 0x002fe20000000009 */
[----:B------:R-:W-:-:S04]  /*a9aa0*/  ULDC UR8, c[0x0][0x248] ;  /* 0x0000920000087ab9 */ /* 0x000fc80000000800 */
[----:B------:R-:W-:Y:S04]  /*a9ab0*/  STL [R1+0x1294], R5 ;  /* 0x0012940501007387 */ /* 0x000fe80000100800 */
        /* <DEDUP_REMOVED lines=10> */
[----:B------:R-:W-:-:S04]  /*a9b60*/  ULDC UR8, c[0x0][0x248] ;  /* 0x0000920000087ab9 */ /* 0x000fc80000000800 */
[----:B------:R0:W-:Y:S04]  /*a9b70*/  STL [R1+0x88], R0 ;  /* 0x0000880001007387 */ /* 0x0001e80000100800 */
[----:B------:R-:W5:Y:S01]  /*a9b80*/  LDL.LU R24, [R1+0x34c] ;  /* 0x00034c0001187983 */ /* 0x000f620000300800 */
[----:B0-----:R-:W-:Y:S01]  /*a9b90*/  VIADD R0, R0, UR10 ;  /* 0x0000000a00007c36 */ /* 0x001fe20008000000 */
[----:B------:R-:W-:-:S04]  /*a9ba0*/  ULDC UR10, c[0x0][0x248] ;  /* 0x00009200000a7ab9 */ /* 0x000fc80000000800 */
[----:B------:R0:W-:Y:S01]  /*a9bb0*/  STL [R1+0x84], R0 ;  /* 0x0000840001007387 */ /* 0x0001e20000100800 */
[----:B--2---:R-:W-:-:S03]  /*a9bc0*/  LOP3.LUT R8, R27, 0xffff, RZ, 0xc0, !PT ;  /* 0x0000ffff1b087812 */ /* 0x004fc600078ec0ff */
[----:B------:R-:W2:Y:S01]  /*a9bd0*/  LDL.LU R27, [R1+0x2f4] ;  /* 0x0002f400011b7983 */ /* 0x000ea20000300800 */
[----:B----4-:R-:W-:-:S04]  /*a9be0*/  LOP3.LUT R7, R17, 0xffff, RZ, 0xc0, !PT ;  /* 0x0000ffff11077812 */ /* 0x010fc800078ec0ff */
[----:B------:R-:W-:Y:S02]  /*a9bf0*/  PRMT R5, R8, 0x3340, R7 ;  /* 0x0000334008057816 */ /* 0x000fe40000000007 */
[----:B---3--:R-:W-:-:S03]  /*a9c00*/  LOP3.LUT R10, R16, 0xffff, RZ, 0xc0, !PT ;  /* 0x0000ffff100a7812 */ /* 0x008fc600078ec0ff */
[----:B------:R1:W-:Y:S04]  /*a9c10*/  STL [R1+0x1400], R5 ;  /* 0x0014000501007387 */ /* 0x0003e80000100800 */
[----:B------:R-:W3:Y:S04]  /*a9c20*/  LDL.LU R16, [R1+0x284] ;  /* 0x0002840001107983 */ /* 0x000ee80000300800 */
[----:B------:R-:W4:Y:S01]  /*a9c30*/  LDL.LU R17, [R1+0x20c] ;  /* 0x00020c0001117983 */ /* 0x000f220000300800 */
[----:B0-----:R-:W-:Y:S01]  /*a9c40*/  VIADD R0, R0, UR11 ;  /* 0x0000000b00007c36 */ /* 0x001fe20008000000 */
[----:B------:R-:W-:-:S02]  /*a9c50*/  SHF.R.U32.HI R12, RZ, 0x8, R8 ;  /* 0x00000008ff0c7819 */ /* 0x000fc40000011608 */
[----:B------:R-:W-:Y:S02]  /*a9c60*/  SHF.R.U32.HI R7, RZ, 0x8, R7 ;  /* 0x00000008ff077819 */ /* 0x000fe40000011607 */
[----:B------:R-:W-:Y:S01]  /*a9c70*/  SHF.R.U32.HI R11, RZ, 0x8, R10 ;  /* 0x00000008ff0b7819 */ /* 0x000fe2000001160a */
[----:B------:R-:W-:Y:S01]  /*a9c80*/  ULDC UR11, c[0x0][0x248] ;  /* 0x00009200000b7ab9 */ /* 0x000fe20000000800 */
[----:B------:R0:W-:Y:S01]  /*a9c90*/  STL [R1+0x90], R0 ;  /* 0x0000900001007387 */ /* 0x0001e20000100800 */
[--C-:B-1----:R-:W-:Y:S02]  /*a9ca0*/  PRMT R5, R10, 0x3340, R9.reuse ;  /* 0x000033400a057816 */ /* 0x102fe40000000009 */
[----:B------:R-:W-:Y:S02]  /*a9cb0*/  SHF.R.U32.HI R9, RZ, 0x8, R9 ;  /* 0x00000008ff097819 */ /* 0x000fe40000011609 */
[----:B------:R-:W-:Y:S01]  /*a9cc0*/  LOP3.LUT R8, R12, 0xffff, RZ, 0xc0, !PT ;  /* 0x0000ffff0c087812 */ /* 0x000fe200078ec0ff */
[----:B0-----:R-:W-:Y:S01]  /*a9cd0*/  VIADD R0, R0, UR9 ;  /* 0x0000000900007c36 */ /* 0x001fe20008000000 */
[----:B------:R-:W-:Y:S01]  /*a9ce0*/  STL [R1+0x13fc], R5 ;  /* 0x0013fc0501007387 */ /* 0x000fe20000100800 */
[----:B------:R-:W-:-:S02]  /*a9cf0*/  LOP3.LUT R7, R7, 0xffff, RZ, 0xc0, !PT ;  /* 0x0000ffff07077812 */ /* 0x000fc400078ec0ff */
[----:B------:R-:W-:Y:S02]  /*a9d00*/  LOP3.LUT R10, R11, 0xffff, RZ, 0xc0, !PT ;  /* 0x0000ffff0b0a7812 */ /* 0x000fe400078ec0ff */
[----:B------:R-:W-:Y:S01]  /*a9d10*/  LOP3.LUT R9, R9, 0xffff, RZ, 0xc0, !PT ;  /* 0x0000ffff09097812 */ /* 0x000fe200078ec0ff */
[----:B------:R0:W-:Y:S01]  /*a9d20*/  STL [R1+0x8c], R0 ;  /* 0x00008c0001007387 */ /* 0x0001e20000100800 */
[----:B------:R-:W-:Y:S01]  /*a9d30*/  PRMT R7, R8, 0x3340, R7 ;  /* 0x0000334008077816 */ /* 0x000fe20000000007 */
[----:B------:R-:W-:Y:S01]  /*a9d40*/  ULDC UR9, c[0x0][0x248] ;  /* 0x0000920000097ab9 */ /* 0x000fe20000000800 */
[----:B0-----:R-:W-:Y:S01]  /*a9d50*/  VIADD R0, R0, UR12 ;  /* 0x0000000c00007c36 */ /* 0x001fe20008000000 */
[----:B------:R-:W-:Y:S01]  /*a9d60*/  PRMT R5, R10, 0x3340, R9 ;  /* 0x000033400a057816 */ /* 0x000fe20000000009 */
[----:B------:R-:W-:-:S03]  /*a9d70*/  ULDC UR12, c[0x0][0x248] ;  /* 0x00009200000c7ab9 */ /* 0x000fc60000000800 */
        /* <DEDUP_REMOVED lines=14> */
[----:B------:R0:W-:Y:S01]  /*a9e60*/  STL [R1+0xa8], R0 ;  /* 0x0000a80001007387 */ /* 0x0001e20000100800 */
[----:B-----5:R-:W-:-:S03]  /*a9e70*/  LOP3.LUT R8, R24, 0xffff, RZ, 0xc0, !PT ;  /* 0x0000ffff18087812 */ /* 0x020fc600078ec0ff */
[----:B------:R-:W5:Y:S01]  /*a9e80*/  LDL.LU R24, [R1+0x304] ;  /* 0x0003040001187983 */ /* 0x000f620000300800 */
[----:B0-----:R-:W-:Y:S01]  /*a9e90*/  VIADD R0, R0, UR10 ;  /* 0x0000000a00007c36 */ /* 0x001fe20008000000 */
[----:B--2---:R-:W-:-:S04]  /*a9ea0*/  LOP3.LUT R10, R27, 0xffff, RZ, 0xc0, !PT ;  /* 0x0000ffff1b0a7812 */ /* 0x004fc800078ec0ff */
[----:B------:R0:W-:Y:S04]  /*a9eb0*/  STL [R1+0xa4], R0 ;  /* 0x0000a40001007387 */ /* 0x0001e80000100800 */
[----:B------:R-:W2:Y:S01]  /*a9ec0*/  LDL.LU R27, [R1+0x2dc] ;  /* 0x0002dc00011b7983 */ /* 0x000ea20000300800 */
[----:B---3--:R-:W-:Y:S02]  /*a9ed0*/  LOP3.LUT R7, R16, 0xffff, RZ, 0xc0, !PT ;  /* 0x0000ffff10077812 */ /* 0x008fe400078ec0ff */
[----:B----4-:R-:W-:Y:S02]  /*a9ee0*/  LOP3.LUT R9, R17, 0xffff, RZ, 0xc0, !PT ;  /* 0x0000ffff11097812 */ /* 0x010fe400078ec0ff */
[----:B------:R-:W-:Y:S01]  /*a9ef0*/  SHF.R.U32.HI R12, RZ, 0x8, R8 ;  /* 0x00000008ff0c7819 */ /* 0x000fe20000011608 */
[----:B------:R-:W-:Y:S01]  /*a9f00*/  ULDC UR10, c[0x0][0x248] ;  /* 0x00009200000a7ab9 */ /* 0x000fe20000000800 */
[----:B------:R-:W-:-:S05]  /*a9f10*/  PRMT R5, R8, 0x3340, R7 ;  /* 0x0000334008057816 */ /* 0x000fca0000000007 */
[----:B------:R1:W-:Y:S04]  /*a9f20*/  STL [R1+0x13e8], R5 ;  /* 0x0013e80501007387 */ /* 0x0003e80000100800 */
[----:B------:R-:W3:Y:S04]  /*a9f30*/  LDL.LU R16, [R1+0x220] ;  /* 0x0002200001107983 */ /* 0x000ee80000300800 */
[----:B------:R-:W4:Y:S01]  /*a9f40*/  LDL.LU R17, [R1+0x1e4] ;  /* 0x0001e40001117983 */ /* 0x000f220000300800 */
[----:B0-----:R-:W-:Y:S01]  /*a9f50*/  VIADD R0, R0, UR11 ;  /* 0x0000000b00007c36 */ /* 0x001fe20008000000 */
[----:B------:R-:W-:-:S02]  /*a9f60*/  SHF.R.U32.HI R7, RZ, 0x8, R7 ;  /* 0x00000008ff077819 */ /* 0x000fc40000011607 */
[----:B------:R-:W-:Y:S02]  /*a9f70*/  LOP3.LUT R8, R12, 0xffff, RZ, 0xc0, !PT ;  /* 0x0000ffff0c087812 */ /* 0x000fe400078ec0ff */
[----:B------:R-:W-:Y:S01]  /*a9f80*/  SHF.R.U32.HI R11, RZ, 0x8, R10 ;  /* 0x00000008ff0b7819 */ /* 0x000fe2000001160a */
[----:B------:R-:W-:Y:S01]  /*a9f90*/  ULDC UR11, c[0x0][0x248] ;  /* 0x00009200000b7ab9 */ /* 0x000fe20000000800 */
[----:B------:R0:W-:Y:S01]  /*a9fa0*/  STL [R1+0xb0], R0 ;  /* 0x0000b00001007387 */ /* 0x0001e20000100800 */
[--C-:B-1----:R-:W-:Y:S02]  /*a9fb0*/  PRMT R5, R10, 0x3340, R9.reuse ;  /* 0x000033400a057816 */ /* 0x102fe40000000009 */
[----:B------:R-:W-:Y:S02]  /*a9fc0*/  LOP3.LUT R7, R7, 0xffff, RZ, 0xc0, !PT ;  /* 0x0000ffff07077812 */ /* 0x000fe400078ec0ff */
[----:B------:R-:W-:Y:S01]  /*a9fd0*/  SHF.R.U32.HI R9, RZ, 0x8, R9 ;  /* 0x00000008ff097819 */ /* 0x000fe20000011609 */
[----:B0-----:R-:W-:Y:S01]  /*a9fe0*/  VIADD R0, R0, UR9 ;  /* 0x0000000900007c36 */ /* 0x001fe20008000000 */
[----:B------:R0:W-:Y:S01]  /*a9ff0*/  STL [R1+0x13cc], R5 ;  /* 0x0013cc0501007387 */ /* 0x0001e20000100800 */
[----:B------:R-:W-:-:S02]  /*aa000*/  LOP3.LUT R10, R11, 0xffff, RZ, 0xc0, !PT ;  /* 0x0000ffff0b0a7812 */ /* 0x000fc400078ec0ff */
[----:B------:R-:W-:Y:S01]  /*aa010*/  LOP3.LUT R9, R9, 0xffff, RZ, 0xc0, !PT ;  /* 0x0000ffff09097812 */ /* 0x000fe200078ec0ff */
[----:B------:R-:W-:Y:S01]  /*aa020*/  ULDC UR9, c[0x0][0x248] ;  /* 0x0000920000097ab9 */ /* 0x000fe20000000800 */
[----:B------:R1:W-:Y:S01]  /*aa030*/  STL [R1+0xac], R0 ;  /* 0x0000ac0001007387 */ /* 0x0003e20000100800 */
[----:B0-----:R-:W-:Y:S01]  /*aa040*/  PRMT R5, R8, 0x3340, R7 ;  /* 0x0000334008057816 */ /* 0x001fe20000000007 */
[----:B-1----:R-:W-:Y:S01]  /*aa050*/  VIADD R0, R0, UR12 ;  /* 0x0000000c00007c36 */ /* 0x002fe20008000000 */
        /* <DEDUP_REMOVED lines=15> */
[----:B------:R-:W-:Y:S01]  /*aa150*/  ULDC UR8, c[0x0][0x248] ;  /* 0x0000920000087ab9 */ /* 0x000fe20000000800 */
[----:B-----5:R-:W-:Y:S02]  /*aa160*/  LOP3.LUT R8, R24, 0xffff, RZ, 0xc0, !PT ;  /* 0x0000ffff18087812 */ /* 0x020fe400078ec0ff */
[----:B------:R-:W-:Y:S01]  /*aa170*/  VIADD R5, R0, UR10 ;  /* 0x0000000a00057c36 */ /* 0x000fe20008000000 */
[----:B------:R0:W-:Y:S01]  /*aa180*/  STL [R1+0xc8], R0 ;  /* 0x0000c80001007387 */ /* 0x0001e20000100800 */
[----:B------:R-:W-:Y:S01]  /*aa190*/  SHF.R.U32.HI R12, RZ, 0x8, R8 ;  /* 0x00000008ff0c7819 */ /* 0x000fe20000011608 */
[----:B------:R-:W-:Y:S02]  /*aa1a0*/  ULDC UR10, c[0x0][0x248] ;  /* 0x00009200000a7ab9 */ /* 0x000fe40000000800 */
[----:B0-----:R-:W5:Y:S04]  /*aa1b0*/  LDL.LU R0, [R1+0x364] ;  /* 0x0003640001007983 */ /* 0x001f680000300800 */
[----:B------:R0:W-:Y:S01]  /*aa1c0*/  STL [R1+0xc4], R5 ;  /* 0x0000c40501007387 */ /* 0x0001e20000100800 */
[----:B--2---:R-:W-:-:S02]  /*aa1d0*/  LOP3.LUT R10, R27, 0xffff, RZ, 0xc0, !PT ;  /* 0x0000ffff1b0a7812 */ /* 0x004fc400078ec0ff */
[----:B---3--:R-:W-:-:S04]  /*aa1e0*/  LOP3.LUT R7, R16, 0xffff, RZ, 0xc0, !PT ;  /* 0x0000ffff10077812 */ /* 0x008fc800078ec0ff */
[----:B------:R-:W-:-:S05]  /*aa1f0*/  PRMT R8, R8, 0x3340, R7 ;  /* 0x0000334008087816 */ /* 0x000fca0000000007 */
[----:B------:R1:W-:Y:S04]  /*aa200*/  STL [R1+0x13c4], R8 ;  /* 0x0013c40801007387 */ /* 0x0003e80000100800 */
[----:B------:R-:W2:Y:S04]  /*aa210*/  LDL.LU R27, [R1+0x2f0] ;  /* 0x0002f000011b7983 */ /* 0x000ea80000300800 */
[----:B------:R-:W3:Y:S01]  /*aa220*/  LDL.LU R16, [R1+0x1f8] ;  /* 0x0001f80001107983 */ /* 0x000ee20000300800 */
[----:B----4-:R-:W-:-:S03]  /*aa230*/  LOP3.LUT R9, R17, 0xffff, RZ, 0xc0, !PT ;  /* 0x0000ffff11097812 */ /* 0x010fc600078ec0ff */
[----:B------:R-:W4:Y:S01]  /*aa240*/  LDL.LU R17, [R1+0x2ac] ;  /* 0x0002ac0001117983 */ /* 0x000f220000300800 */
[----:B0-----:R-:W-:Y:S01]  /*aa250*/  VIADD R5, R5, UR11 ;  /* 0x0000000b05057c36 */ /* 0x001fe20008000000 */
[----:B------:R-:W-:Y:S02]  /*aa260*/  SHF.R.U32.HI R7, RZ, 0x8, R7 ;  /* 0x00000008ff077819 */ /* 0x000fe40000011607 */
[----:B------:R-:W-:Y:S01]  /*aa270*/  SHF.R.U32.HI R11, RZ, 0x8, R10 ;  /* 0x00000008ff0b7819 */ /* 0x000fe2000001160a */
[----:B------:R-:W-:Y:S01]  /*aa280*/  ULDC UR11, c[0x0][0x248] ;  /* 0x00009200000b7ab9 */ /* 0x000fe20000000800 */
[----:B-1----:R-:W-:Y:S01]  /*aa290*/  PRMT R8, R10, 0x3340, R9 ;  /* 0x000033400a087816 */ /* 0x002fe20000000009 */
[----:B------:R0:W-:Y:S01]  /*aa2a0*/  STL [R1+0xd0], R5 ;  /* 0x0000d00501007387 */ /* 0x0001e20000100800 */
[----:B------:R-:W-:-:S03]  /*aa2b0*/  LOP3.LUT R7, R7, 0xffff, RZ, 0xc0, !PT ;  /* 0x0000ffff07077812 */ /* 0x000fc600078ec0ff */
[----:B------:R1:W-:Y:S01]  /*aa2c0*/  STL [R1+0x13c0], R8 ;  /* 0x0013c00801007387 */ /* 0x0003e20000100800 */
[----:B------:R-:W-:Y:S01]  /*aa2d0*/  SHF.R.U32.HI R9, RZ, 0x8, R9 ;  /* 0x00000008ff097819 */ /* 0x000fe20000011609 */
[----:B0-----:R-:W-:Y:S01]  /*aa2e0*/  VIADD R5, R5, UR9 ;  /* 0x0000000905057c36 */ /* 0x001fe20008000000 */
[----:B-1----:R-:W-:-:S04]  /*aa2f0*/  LOP3.LUT R8, R12, 0xffff, RZ, 0xc0, !PT ;  /* 0x0000ffff0c087812 */ /* 0x002fc800078ec0ff */
[----:B------:R0:W-:Y:S01]  /*aa300*/  STL [R1+0xcc], R5 ;  /* 0x0000cc0501007387 */ /* 0x0001e20000100800 */
[----:B------:R-:W-:Y:S02]  /*aa310*/  LOP3.LUT R10, R11, 0xffff, RZ, 0xc0, !PT ;  /* 0x0000ffff0b0a7812 */ /* 0x000fe400078ec0ff */
[----:B------:R-:W-:Y:S02]  /*aa320*/  LOP3.LUT R9, R9, 0xffff, RZ, 0xc0, !PT ;  /* 0x0000ffff09097812 */ /* 0x000fe400078ec0ff */
[----:B------:R-:W-:Y:S01]  /*aa330*/  PRMT R7, R8, 0x3340, R7 ;  /* 0x0000334008077816 */ /* 0x000fe20000000007 */
[----:B------:R-:W-:Y:S01]  /*aa340*/  ULDC UR9, c[0x0][0x248] ;  /* 0x0000920000097ab9 */ /* 0x000fe20000000800 */
[----:B0-----:R-:W-:Y:S01]  /*aa350*/  VIADD R5, R5, UR12 ;  /* 0x0000000c05057c36 */ /* 0x001fe20008000000 */
[----:B------:R-:W-:-:S04]  /*aa360*/  ULDC UR12, c[0x0][0x248] ;  /* 0x00009200000c7ab9 */ /* 0x000fc80000000800 */
[----:B------:R-:W-:Y:S04]  /*aa370*/  STL [R1+0xd8], R5 ;  /* 0x0000d80501007387 */ /* 0x000fe80000100800 */
[----:B------:R0:W-:Y:S02]  /*aa380*/  STL [R1+0x1270], R7 ;  /* 0x0012700701007387 */ /* 0x0001e40000100800 */
[----:B0-----:R-:W-:Y:S01]  /*aa390*/  PRMT R7, R10, 0x3340, R9 ;  /* 0x000033400a077816 */ /* 0x001fe20000000009 */
[----:B------:R-:W-:Y:S01]  /*aa3a0*/  VIADD R5, R5, UR8 ;  /* 0x0000000805057c36 */ /* 0x000fe20008000000 */
[----:B------:R-:W-:-:S03]  /*aa3b0*/  ULDC UR8, c[0x0][0x248] ;  /* 0x0000920000087ab9 */ /* 0x000fc60000000800 */
[----:B------:R0:W-:Y:S02]  /*aa3c0*/  STL [R1+0x126c], R7 ;  /* 0x00126c0701007387 */ /* 0x0001e40000100800 */
[----:B0-----:R-:W-:Y:S01]  /*aa3d0*/  VIADD R7, R5, UR8 ;  /* 0x0000000805077c36 */ /* 0x001fe20008000000 */
[----:B------:R-:W-:-:S03]  /*aa3e0*/  ULDC UR8, c[0x0][0x248] ;  /* 0x0000920000087ab9 */ /* 0x000fc60000000800 */
[----:B------:R-:W-:Y:S01]  /*aa3f0*/  VIADD R8, R7, UR9 ;  /* 0x0000000907087c36 */ /* 0x000fe20008000000 */
[----:B------:R-:W-:Y:S04]  /*aa400*/  STL [R1+0xd4], R5 ;  /* 0x0000d40501007387 */ /* 0x000fe80000100800 */
[----:B------:R-:W-:Y:S01]  /*aa410*/  STL [R1+0x3848], R7 ;  /* 0x0038480701007387 */ /* 0x000fe20000100800 */
[----:B------:R-:W-:-:S03]  /*aa420*/  ULDC UR9, c[0x0][0x248] ;  /* 0x0000920000097ab9 */ /* 0x000fc60000000800 */
[----:B------:R-:W-:Y:S01]  /*aa430*/  STL [R1+0x3b40], R8 ;  /* 0x003b400801007387 */ /* 0x000fe20000100800 */
[----:B-----5:R-:W-:Y:S01]  /*aa440*/  LOP3.LUT R12, R0, 0xffff, RZ, 0xc0, !PT ;  /* 0x0000ffff000c7812 */ /* 0x020fe200078ec0ff */
[----:B------:R-:W-:Y:S01]  /*aa450*/  VIADD R0, R8, UR8 ;  /* 0x0000000808007c36 */ /* 0x000fe20008000000 */
[----:B------:R-:W-:-:S04]  /*aa460*/  ULDC UR8, c[0x0][0x248] ;  /* 0x0000920000087ab9 */ /* 0x000fc80000000800 */
[----:B------:R0:W-:Y:S04]  /*aa470*/  STL [R1+0xe0], R0 ;  /* 0x0000e00001007387 */ /* 0x0001e80000100800 */
[----:B------:R-:W5:Y:S01]  /*aa480*/  LDL.LU R24, [R1+0x374] ;  /* 0x0003740001187983 */ /* 0x000f620000300800 */
[----:B0-----:R-:W-:Y:S01]  /*aa490*/  VIADD R0, R0, UR10 ;  /* 0x0000000a00007c36 */ /* 0x001fe20008000000 */
[----:B--2---:R-:W-:Y:S02]  /*aa4a0*/  LOP3.LUT R10, R27, 0xffff, RZ, 0xc0, !PT ;  /* 0x0000ffff1b0a7812 */ /* 0x004fe400078ec0ff */
[----:B---3--:R-:W-:Y:S02]  /*aa4b0*/  LOP3.LUT R9, R16, 0xffff, RZ, 0xc0, !PT ;  /* 0x0000ffff10097812 */ /* 0x008fe400078ec0ff */
[----:B------:R0:W-:Y:S04]  /*aa4c0*/  STL [R1+0xdc], R0 ;  /* 0x0000dc0001007387 */ /* 0x0001e80000100800 */
[----:B------:R-:W2:Y:S01]  /*aa4d0*/  LDL.LU R27, [R1+0x350] ;  /* 0x00035000011b7983 */ /* 0x000ea20000300800 */
[----:B----4-:R-:W-:-:S02]  /*aa4e0*/  LOP3.LUT R11, R17, 0xffff, RZ, 0xc0, !PT ;  /* 0x0000ffff110b7812 */ /* 0x010fc400078ec0ff */
[----:B------:R-:W-:Y:S02]  /*aa4f0*/  PRMT R5, R10, 0x3340, R9 ;  /* 0x000033400a057816 */ /* 0x000fe40000000009 */
[----:B------:R-:W-:Y:S01]  /*aa500*/  SHF.R.U32.HI R14, RZ, 0x8, R12 ;  /* 0x00000008ff0e7819 */ /* 0x000fe2000001160c */
[----:B------:R-:W-:Y:S02]  /*aa510*/  ULDC UR10, c[0x0][0x248] ;  /* 0x00009200000a7ab9 */ /* 0x000fe40000000800 */
[----:B------:R1:W-:Y:S04]  /*aa520*/  STL [R1+0x13b4], R5 ;  /* 0x0013b40501007387 */ /* 0x0003e80000100800 */
[----:B------:R-:W3:Y:S04]  /*aa530*/  LDL.LU R16, [R1+0x2cc] ;  /* 0x0002cc0001107983 */ /* 0x000ee80000300800 */
[----:B------:R-:W4:Y:S01]  /*aa540*/  LDL.LU R17, [R1+0x288] ;  /* 0x0002880001117983 */ /* 0x000f220000300800 */
[----:B0-----:R-:W-:Y:S01]  /*aa550*/  VIADD R0, R0, UR11 ;  /* 0x0000000b00007c36 */ /* 0x001fe20008000000 */
[----:B------:R-:W-:-:S02]  /*aa560*/  SHF.R.U32.HI R13, RZ, 0x8, R10 ;  /* 0x00000008ff0d7819 */ /* 0x000fc4000001160a */
[----:B------:R-:W-:Y:S01]  /*aa570*/  SHF.R.U32.HI R9, RZ, 0x8, R9 ;  /* 0x00000008ff097819 */ /* 0x000fe20000011609 */
[----:B------:R-:W-:Y:S01]  /*aa580*/  ULDC UR11, c[0x0][0x248] ;  /* 0x00009200000b7ab9 */ /* 0x000fe20000000800 */
[----:B------:R0:W-:Y:S01]  /*aa590*/  STL [R1+0xe8], R0 ;  /* 0x0000e80001007387 */ /* 0x0001e20000100800 */
[--C-:B-1----:R-:W-:Y:S02]  /*aa5a0*/  PRMT R5, R12, 0x3340, R11.reuse ;  /* 0x000033400c057816 */ /* 0x102fe4000000000b */
[----:B------:R-:W-:Y:S02]  /*aa5b0*/  LOP3.LUT R10, R13, 0xffff, RZ, 0xc0, !PT ;  /* 0x0000ffff0d0a7812 */ /* 0x000fe400078ec0ff */
        /* <DEDUP_REMOVED lines=25> */
[----:B-----5:R-:W-:Y:S01]  /*aa750*/  LOP3.LUT R10, R24, 0xffff, RZ, 0xc0, !PT ;  /* 0x0000ffff180a7812 */ /* 0x020fe200078ec0ff */
[----:B------:R-:W-:-:S03]  /*aa760*/  ULDC UR8, c[0x0][0x248] ;  /* 0x0000920000087ab9 */ /* 0x000fc60000000800 */
[----:B------:R0:W-:Y:S04]  /*aa770*/  STL [R1+0x100], R0 ;  /* 0x0001000001007387 */ /* 0x0001e80000100800 */
        /* <DEDUP_REMOVED lines=91> */
[----:B------:R0:W-:Y:S01]  /*aad30*/  STL [R1+0x138], R0 ;  /* 0x0001380001007387 */ /* 0x0001e20000100800 */
[----:B-----5:R-:W-:Y:S01]  /*aad40*/  LOP3.LUT R10, R24, 0xffff, RZ, 0xc0, !PT ;  /* 0x0000ffff180a7812 */ /* 0x020fe200078ec0ff */
[----:B0-----:R-:W-:Y:S01]  /*aad50*/  VIADD R0, R0, UR8 ;  /* 0x0000000800007c36 */ /* 0x001fe20008000000 */
[----:B--2---:R-:W-:-:S04]  /*aad60*/  LOP3.LUT R12, R27, 0xffff, RZ, 0xc0, !PT ;  /* 0x0000ffff1b0c7812 */ /* 0x004fc800078ec0ff */
[----:B------:R0:W-:Y:S04]  /*aad70*/  STL [R1+0x144], R0 ;  /* 0x0001440001007387 */ /* 0x0001e80000100800 */
[----:B------:R-:W2:Y:S01]  /*aad80*/  LDL.LU R24, [R1+0x348] ;  /* 0x0003480001187983 */ /* 0x000ea20000300800 */
[----:B---3--:R-:W-:Y:S01]  /*aad90*/  LOP3.LUT R9, R16, 0xffff, RZ, 0xc0, !PT ;  /* 0x0000ffff10097812 */ /* 0x008fe200078ec0ff */
[----:B0-----:R-:W-:Y:S01]  /*aada0*/  VIADD R0, R0, UR10 ;  /* 0x0000000a00007c36 */ /* 0x001fe20008000000 */
[----:B----4-:R-:W-:Y:S02]  /*aadb0*/  LOP3.LUT R11, R17, 0xffff, RZ, 0xc0, !PT ;  /* 0x0000ffff110b7812 */ /* 0x010fe400078ec0ff */
[----:B------:R-:W-:Y:S02]  /*aadc0*/  SHF.R.U32.HI R14, RZ, 0x8, R10 ;  /* 0x00000008ff0e7819 */ /* 0x000fe4000001160a */
[----:B------:R-:W-:-:S02]  /*aadd0*/  PRMT R5, R10, 0x3340, R9 ;  /* 0x000033400a057816 */ /* 0x000fc40000000009 */
[----:B------:R-:W-:Y:S01]  /*aade0*/  SHF.R.U32.HI R13, RZ, 0x8, R12 ;  /* 0x00000008ff0d7819 */ /* 0x000fe2000001160c */
[----:B------:R0:W-:Y:S04]  /*aadf0*/  STL [R1+0x140], R0 ;  /* 0x0001400001007387 */ /* 0x0001e80000100800 */
[----:B------:R-:W3:Y:S04]  /*aae00*/  LDL.LU R27, [R1+0x344] ;  /* 0x00034400011b7983 */ /* 0x000ee80000300800 */
[----:B------:R1:W-:Y:S04]  /*aae10*/  STL [R1+0x13bc], R5 ;  /* 0x0013bc0501007387 */ /* 0x0003e80000100800 */
[----:B------:R-:W4:Y:S04]  /*aae20*/  LDL.LU R16, [R1+0x274] ;  /* 0x0002740001107983 */ /* 0x000f280000300800 */
[----:B------:R-:W5:Y:S01]  /*aae30*/  LDL.LU R17, [R1+0x26c] ;  /* 0x00026c0001117983 */ /* 0x000f620000300800 */
[----:B------:R-:W-:Y:S01]  /*aae40*/  SHF.R.U32.HI R9, RZ, 0x8, R9 ;  /* 0x00000008ff097819 */ /* 0x000fe20000011609 */
[----:B------:R-:W-:Y:S01]  /*aae50*/  ULDC UR8, c[0x0][0x248] ;  /* 0x0000920000087ab9 */ /* 0x000fe20000000800 */
[----:B------:R-:W-:Y:S01]  /*aae60*/  ULDC UR10, c[0x0][0x248] ;  /* 0x00009200000a7ab9 */ /* 0x000fe20000000800 */
[----:B0-----:R-:W-:Y:S01]  /*aae70*/  VIADD R0, R0, UR11 ;  /* 0x0000000b00007c36 */ /* 0x001fe20008000000 */
[----:B-1----:R-:W-:-:S02]  /*aae80*/  PRMT R5, R12, 0x3340, R11 ;  /* 0x000033400c057816 */ /* 0x002fc4000000000b */
[----:B------:R-:W-:Y:S02]  /*aae90*/  LOP3.LUT R10, R14, 0xffff, RZ, 0xc0, !PT ;  /* 0x0000ffff0e0a7812 */ /* 0x000fe400078ec0ff */
[----:B------:R-:W-:Y:S01]  /*aaea0*/  LOP3.LUT R9, R9, 0xffff, RZ, 0xc0, !PT ;  /* 0x0000ffff09097812 */ /* 0x000fe200078ec0ff */
        /* <DEDUP_REMOVED lines=28> */
[----:B----4-:R-:W-:-:S03]  /*ab070*/  LOP3.LUT R9, R16, 0xffff, RZ, 0xc0, !PT ;  /* 0x0000ffff10097812 */ /* 0x010fc600078ec0ff */
[----:B------:R-:W4:Y:S01]  /*ab080*/  LDL.LU R16, [R1+0x330] ;  /* 0x0003300001107983 */ /* 0x000f220000300800 */
[----:B-----5:R-:W-:-:S03]  /*ab090*/  LOP3.LUT R11, R17, 0xffff, RZ, 0xc0, !PT ;  /* 0x0000ffff110b7812 */ /* 0x020fc600078ec0ff */
[----:B------:R-:W5:Y:S01]  /*ab0a0*/  LDL.LU R17, [R1+0x32c] ;  /* 0x00032c0001117983 */ /* 0x000f620000300800 */
[----:B0-----:R-:W-:Y:S01]  /*ab0b0*/  VIADD R0, R0, UR10 ;  /* 0x0000000a00007c36 */ /* 0x001fe20008000000 */
[----:B--2---:R-:W-:Y:S02]  /*ab0c0*/  LOP3.LUT R10, R24, 0xffff, RZ, 0xc0, !PT ;  /* 0x0000ffff180a7812 */ /* 0x004fe400078ec0ff */
[----:B---3--:R-:W-:Y:S02]  /*ab0d0*/  LOP3.LUT R12, R27, 0xffff, RZ, 0xc0, !PT ;  /* 0x0000ffff1b0c7812 */ /* 0x008fe400078ec0ff */
[--C-:B------:R-:W-:Y:S01]  /*ab0e0*/  SHF.R.U32.HI R13, RZ, 0x8, R9.reuse ;  /* 0x00000008ff0d7819 */ /* 0x100fe20000011609 */
[----:B------:R-:W-:Y:S01]  /*ab0f0*/  ULDC UR10, c[0x0][0x248] ;  /* 0x00009200000a7ab9 */ /* 0x000fe20000000800 */
[----:B------:R0:W-:Y:S01]  /*ab100*/  STL [R1+0x160], R0 ;  /* 0x0001600001007387 */ /* 0x0001e20000100800 */
[----:B------:R-:W-:Y:S02]  /*ab110*/  PRMT R5, R10, 0x3340, R9 ;  /* 0x000033400a057816 */ /* 0x000fe40000000009 */
[----:B------:R-:W-:-:S02]  /*ab120*/  SHF.R.U32.HI R9, RZ, 0x8, R12 ;  /* 0x00000008ff097819 */ /* 0x000fc4000001160c */
[----:B------:R-:W-:Y:S01]  /*ab130*/  SHF.R.U32.HI R14, RZ, 0x8, R10 ;  /* 0x00000008ff0e7819 */ /* 0x000fe2000001160a */
[----:B------:R1:W-:Y:S01]  /*ab140*/  STL [R1+0x1394], R5 ;  /* 0x0013940501007387 */ /* 0x0003e20000100800 */
[----:B0-----:R-:W-:Y:S02]  /*ab150*/  VIADD R0, R0, UR11 ;  /* 0x0000000b00007c36 */ /* 0x001fe40008000000 */
[----:B------:R-:W-:Y:S01]  /*ab160*/  LOP3.LUT R10, R14, 0xffff, RZ, 0xc0, !PT ;  /* 0x0000ffff0e0a7812 */ /* 0x000fe200078ec0ff */
[----:B------:R-:W-:Y:S02]  /*ab170*/  ULDC UR11, c[0x0][0x248] ;  /* 0x00009200000b7ab9 */ /* 0x000fe40000000800 */
[----:B------:R0:W-:Y:S01]  /*ab180*/  STL [R1+0x16c], R0 ;  /* 0x00016c0001007387 */ /* 0x0001e20000100800 */
[----:B-1----:R-:W-:Y:S02]  /*ab190*/  PRMT R5, R12, 0x3340, R11 ;  /* 0x000033400c057816 */ /* 0x002fe4000000000b */
[----:B------:R-:W-:-:S02]  /*ab1a0*/  LOP3.LUT R12, R9, 0xffff, RZ, 0xc0, !PT ;  /* 0x0000ffff090c7812 */ /* 0x000fc400078ec0ff */
[----:B------:R-:W-:Y:S02]  /*ab1b0*/  LOP3.LUT R9, R13, 0xffff, RZ, 0xc0, !PT ;  /* 0x0000ffff0d097812 */ /* 0x000fe400078ec0ff */
[----:B------:R-:W-:Y:S01]  /*ab1c0*/  SHF.R.U32.HI R11, RZ, 0x8, R11 ;  /* 0x00000008ff0b7819 */ /* 0x000fe2000001160b */
[----:B------:R1:W-:Y:S01]  /*ab1d0*/  STL [R1+0x1390], R5 ;  /* 0x0013900501007387 */ /* 0x0003e20000100800 */
[----:B0-----:R-:W-:Y:S02]  /*ab1e0*/  VIADD R0, R0, UR9 ;  /* 0x0000000900007c36 */ /* 0x001fe40008000000 */
[----:B------:R-:W-:Y:S01]  /*ab1f0*/  LOP3.LUT R11, R11, 0xffff, RZ, 0xc0, !PT ;  /* 0x0000ffff0b0b7812 */ /* 0x000fe200078ec0ff */
[----:B------:R-:W-:Y:S02]  /*ab200*/  ULDC UR9, c[0x0][0x248] ;  /* 0x0000920000097ab9 */ /* 0x000fe40000000800 */
[----:B------:R0:W-:Y:S01]  /*ab210*/  STL [R1+0x168], R0 ;  /* 0x0001680001007387 */ /* 0x0001e20000100800 */
[----:B-1----:R-:W-:Y:S01]  /*ab220*/  PRMT R5, R10, 0x3340, R9 ;  /* 0x000033400a057816 */ /* 0x002fe20000000009 */
[----:B0-----:R-:W-:Y:S01]  /*ab230*/  VIADD R0, R0, UR12 ;  /* 0x0000000c00007c36 */ /* 0x001fe20008000000 */
[----:B------:R-:W-:Y:S01]  /*ab240*/  LOP3.LUT R9, R25, 0xffff, RZ, 0xc0, !PT ;  /* 0x0000ffff19097812 */ /* 0x000fe200078ec0ff */
[----:B------:R-:W-:-:S03]  /*ab250*/  ULDC UR12, c[0x0][0x248] ;  /* 0x00009200000c7ab9 */ /* 0x000fc60000000800 */
        /* <DEDUP_REMOVED lines=12> */
[----:B----4-:R-:W-:-:S04]  /*ab320*/  LOP3.LUT R10, R16, 0xffff, RZ, 0xc0, !PT ;  /* 0x0000ffff100a7812 */ /* 0x010fc800078ec0ff */
[----:B------:R0:W-:Y:S04]  /*ab330*/  STL [R1+0x178], R0 ;  /* 0x0001780001007387 */ /* 0x0001e80000100800 */
[----:B------:R-:W2:Y:S04]  /*ab340*/  LDL.LU R25, [R1+0x3b78] ;  /* 0x003b780001197983 */ /* 0x000ea80000300800 */
[----:B------:R-:W3:Y:S01]  /*ab350*/  LDL.LU R3, [R1+0x3b74] ;  /* 0x003b740001037983 */ /* 0x000ee20000300800 */
[----:B-----5:R-:W-:Y:S02]  /*ab360*/  LOP3.LUT R12, R17, 0xffff, RZ, 0xc0, !PT ;  /* 0x0000ffff110c7812 */ /* 0x020fe400078ec0ff */
[--C-:B------:R-:W-:Y:S01]  /*ab370*/  SHF.R.U32.HI R13, RZ, 0x8, R9.reuse ;  /* 0x00000008ff0d7819 */ /* 0x100fe20000011609 */
[----:B------:R-:W-:Y:S01]  /*ab380*/  ULDC UR9, c[0x0][0x248] ;  /* 0x0000920000097ab9 */ /* 0x000fe20000000800 */
[----:B0-----:R-:W-:Y:S01]  /*ab390*/  VIADD R0, R0, UR8 ;  /* 0x0000000800007c36 */ /* 0x001fe20008000000 */
[----:B------:R-:W-:-:S02]  /*ab3a0*/  PRMT R5, R10, 0x3340, R9 ;  /* 0x000033400a057816 */ /* 0x000fc40000000009 */
[----:B------:R-:W-:Y:S01]  /*ab3b0*/  SHF.R.U32.HI R14, RZ, 0x8, R10 ;  /* 0x00000008ff0e7819 */ /* 0x000fe2000001160a */
[----:B------:R-:W-:Y:S01]  /*ab3c0*/  ULDC UR8, c[0x0][0x248] ;  /* 0x0000920000087ab9 */ /* 0x000fe20000000800 */
[----:B------:R0:W-:Y:S04]  /*ab3d0*/  STL [R1+0x184], R0 ;  /* 0x0001840001007387 */ /* 0x0001e80000100800 */
[----:B------:R-:W4:Y:S01]  /*ab3e0*/  LDL.LU R24, [R1+0x388] ;  /* 0x0003880001187983 */ /* 0x000f220000300800 */
[----:B0-----:R-:W-:Y:S01]  /*ab3f0*/  VIADD R0, R0, UR10 ;  /* 0x0000000a00007c36 */ /* 0x001fe20008000000 */
[----:B------:R-:W-:Y:S02]  /*ab400*/  SHF.R.U32.HI R9, RZ, 0x8, R12 ;  /* 0x00000008ff097819 */ /* 0x000fe4000001160c */
[----:B------:R-:W-:Y:S01]  /*ab410*/  LOP3.LUT R10, R14, 0xffff, RZ, 0xc0, !PT ;  /* 0x0000ffff0e0a7812 */ /* 0x000fe200078ec0ff */
[----:B------:R-:W-:Y:S01]  /*ab420*/  ULDC UR10, c[0x0][0x248] ;  /* 0x00009200000a7ab9 */ /* 0x000fe20000000800 */
[----:B------:R0:W-:Y:S04]  /*ab430*/  STL [R1+0x180], R0 ;  /* 0x0001800001007387 */ /* 0x0001e80000100800 */
[----:B------:R-:W5:Y:S04]  /*ab440*/  LDL.LU R27, [R1+0x384] ;  /* 0x00038400011b7983 */ /* 0x000f680000300800 */
[----:B------:R1:W-:Y:S04]  /*ab450*/  STL [R1+0x1380], R5 ;  /* 0x0013800501007387 */ /* 0x0003e80000100800 */
[----:B------:R-:W2:Y:S04]  /*ab460*/  LDL.LU R16, [R1+0x310] ;  /* 0x0003100001107983 */ /* 0x000ea80000300800 */
[----:B------:R-:W3:Y:S01]  /*ab470*/  LDL.LU R17, [R1+0x30c] ;  /* 0x00030c0001117983 */ /* 0x000ee20000300800 */
[----:B0-----:R-:W-:Y:S01]  /*ab480*/  VIADD R0, R0, UR11 ;  /* 0x0000000b00007c36 */ /* 0x001fe20008000000 */
[----:B------:R-:W-:Y:S01]  /*ab490*/  ULDC UR11, c[0x0][0x248] ;  /* 0x00009200000b7ab9 */ /* 0x000fe20000000800 */
[----:B-1----:R-:W-:-:S03]  /*ab4a0*/  PRMT R5, R12, 0x3340, R11 ;  /* 0x000033400c057816 */ /* 0x002fc6000000000b */
[----:B------:R0:W-:Y:S01]  /*ab4b0*/  STL [R1+0x18c], R0 ;  /* 0x00018c0001007387 */ /* 0x0001e20000100800 */
[----:B------:R-:W-:Y:S02]  /*ab4c0*/  LOP3.LUT R12, R9, 0xffff, RZ, 0xc0, !PT ;  /* 0x0000ffff090c7812 */ /* 0x000fe400078ec0ff */
[----:B------:R-:W-:Y:S01]  /*ab4d0*/  LOP3.LUT R9, R13, 0xffff, RZ, 0xc0, !PT ;  /* 0x0000ffff0d097812 */ /* 0x000fe200078ec0ff */
[----:B------:R1:W-:Y:S01]  /*ab4e0*/  STL [R1+0x137c], R5 ;  /* 0x00137c0501007387 */ /* 0x0003e20000100800 */
[----:B------:R-:W-:Y:S01]  /*ab4f0*/  SHF.R.U32.HI R11, RZ, 0x8, R11 ;  /* 0x00000008ff0b7819 */ /* 0x000fe2000001160b */
[----:B0-----:R-:W-:-:S03]  /*ab500*/  VIADD R0, R0, UR9 ;  /* 0x0000000900007c36 */ /* 0x001fc60008000000 */
[----:B------:R-:W-:Y:S01]  /*ab510*/  LOP3.LUT R11, R11, 0xffff, RZ, 0xc0, !PT ;  /* 0x0000ffff0b0b7812 */ /* 0x000fe200078ec0ff */
[----:B------:R-:W-:Y:S01]  /*ab520*/  ULDC UR9, c[0x0][0x248] ;  /* 0x0000920000097ab9 */ /* 0x000fe20000000800 */
[----:B-1----:R-:W-:Y:S01]  /*ab530*/  PRMT R5, R10, 0x3340, R9 ;  /* 0x000033400a057816 */ /* 0x002fe20000000009 */
        /* <DEDUP_REMOVED lines=21> */
[----:B----4-:R-:W-:Y:S02]  /*ab690*/  LOP3.LUT R10, R24, 0xffff, RZ, 0xc0, !PT ;  /* 0x0000ffff180a7812 */ /* 0x010fe400078ec0ff */
[----:B-----5:R-:W-:Y:S02]  /*ab6a0*/  LOP3.LUT R12, R27, 0xffff, RZ, 0xc0, !PT ;  /* 0x0000ffff1b0c7812 */ /* 0x020fe400078ec0ff */
[----:B------:R-:W4:Y:S01]  /*ab6b0*/  LDL.LU R27, [R1+0x370] ;  /* 0x00037000011b7983 */ /* 0x000f220000300800 */
[----:B--2---:R-:W-:-:S03]  /*ab6c0*/  LOP3.LUT R9, R16, 0xffff, RZ, 0xc0, !PT ;  /* 0x0000ffff10097812 */ /* 0x004fc600078ec0ff */
[----:B------:R0:W-:Y:S04]  /*ab6d0*/  STL [R1+0x1a0], R0 ;  /* 0x0001a00001007387 */ /* 0x0001e80000100800 */
[----:B------:R-:W2:Y:S01]  /*ab6e0*/  LDL.LU R16, [R1+0x36c] ;  /* 0x00036c0001107983 */ /* 0x000ea20000300800 */
[----:B------:R-:W-:Y:S02]  /*ab6f0*/  PRMT R5, R10, 0x3340, R9 ;  /* 0x000033400a057816 */ /* 0x000fe40000000009 */
[----:B---3--:R-:W-:-:S03]  /*ab700*/  LOP3.LUT R11, R17, 0xffff, RZ, 0xc0, !PT ;  /* 0x0000ffff110b7812 */ /* 0x008fc600078ec0ff */
[----:B------:R1:W-:Y:S04]  /*ab710*/  STL [R1+0x1378], R5 ;  /* 0x0013780501007387 */ /* 0x0003e80000100800 */
[----:B------:R-:W3:Y:S01]  /*ab720*/  LDL.LU R17, [R1+0x2c8] ;  /* 0x0002c80001117983 */ /* 0x000ee20000300800 */
[----:B0-----:R-:W-:Y:S01]  /*ab730*/  VIADD R0, R0, UR11 ;  /* 0x0000000b00007c36 */ /* 0x001fe20008000000 */
[----:B------:R-:W-:Y:S02]  /*ab740*/  SHF.R.U32.HI R13, RZ, 0x8, R9 ;  /* 0x00000008ff0d7819 */ /* 0x000fe40000011609 */
[----:B------:R-:W-:Y:S02]  /*ab750*/  SHF.R.U32.HI R9, RZ, 0x8, R12 ;  /* 0x00000008ff097819 */ /* 0x000fe4000001160c */
[----:B------:R-:W-:Y:S01]  /*ab760*/  SHF.R.U32.HI R14, RZ, 0x8, R10 ;  /* 0x00000008ff0e7819 */ /* 0x000fe2000001160a */
[----:B------:R-:W-:Y:S01]  /*ab770*/  ULDC UR11, c[0x0][0x248] ;  /* 0x00009200000b7ab9 */ /* 0x000fe20000000800 */
[----:B------:R0:W-:Y:S01]  /*ab780*/  STL [R1+0x1ac], R0 ;  /* 0x0001ac0001007387 */ /* 0x0001e20000100800 */
[----:B-1----:R-:W-:-:S02]  /*ab790*/  PRMT R5, R12, 0x3340, R11 ;  /* 0x000033400c057816 */ /* 0x002fc4000000000b */
[----:B------:R-:W-:Y:S01]  /*ab7a0*/  SHF.R.U32.HI R11, RZ, 0x8, R11 ;  /* 0x00000008ff0b7819 */ /* 0x000fe2000001160b */
[----:B0-----:R-:W-:Y:S02]  /*ab7b0*/  VIADD R0, R0, UR9 ;  /* 0x0000000900007c36 */ /* 0x001fe40008000000 */
[----:B------:R-:W-:Y:S01]  /*ab7c0*/  STL [R1+0x1374], R5 ;  /* 0x0013740501007387 */ /* 0x000fe20000100800 */
[----:B------:R-:W-:Y:S02]  /*ab7d0*/  LOP3.LUT R12, R9, 0xffff, RZ, 0xc0, !PT ;  /* 0x0000ffff090c7812 */ /* 0x000fe400078ec0ff */
[----:B------:R-:W-:Y:S02]  /*ab7e0*/  LOP3.LUT R10, R14, 0xffff, RZ, 0xc0, !PT ;  /* 0x0000ffff0e0a7812 */ /* 0x000fe400078ec0ff */
[----:B------:R-:W-:Y:S01]  /*ab7f0*/  LOP3.LUT R11, R11, 0xffff, RZ, 0xc0, !PT ;  /* 0x0000ffff0b0b7812 */ /* 0x000fe200078ec0ff */
[----:B------:R0:W-:Y:S01]  /*ab800*/  STL [R1+0x1a8], R0 ;  /* 0x0001a80001007387 */ /* 0x0001e20000100800 */
[----:B------:R-:W-:Y:S01]  /*ab810*/  LOP3.LUT R9, R13, 0xffff, RZ, 0xc0, !PT ;  /* 0x0000ffff0d097812 */ /* 0x000fe200078ec0ff */
[----:B------:R-:W-:Y:S01]  /*ab820*/  ULDC UR9, c[0x0][0x248] ;  /* 0x0000920000097ab9 */ /* 0x000fe20000000800 */
[----:B0-----:R-:W-:-:S02]  /*ab830*/  VIADD R0, R0, UR12 ;  /* 0x0000000c00007c36 */ /* 0x001fc40008000000 */
[----:B------:R-:W-:Y:S01]  /*ab840*/  PRMT R5, R10, 0x3340, R9 ;  /* 0x000033400a057816 */ /* 0x000fe20000000009 */
[----:B------:R-:W-:Y:S01]  /*ab850*/  ULDC UR12, c[0x0][0x248] ;  /* 0x00009200000c7ab9 */ /* 0x000fe20000000800 */
[----:B------:R-:W-:Y:S01]  /*ab860*/  VIADD R7, R0, UR8 ;  /* 0x0000000800077c36 */ /* 0x000fe20008000000 */
[----:B------:R0:W-:Y:S04]  /*ab870*/  STL [R1+0x1b4], R0 ;  /* 0x0001b40001007387 */ /* 0x0001e80000100800 */
[----:B------:R-:W-:Y:S01]  /*ab880*/  STL [R1+0x123c], R5 ;  /* 0x00123c0501007387 */ /* 0x000fe20000100800 */
[----:B------:R-:W-:Y:S01]  /*ab890*/  ULDC UR8, c[0x0][0x248] ;  /* 0x0000920000087ab9 */ /* 0x000fe20000000800 */
[----:B0-----:R-:W-:-:S05]  /*ab8a0*/  PRMT R0, R12, 0x3340, R11 ;  /* 0x000033400c007816 */ /* 0x001fca000000000b */
[----:B------:R0:W-:Y:S04]  /*ab8b0*/  STL [R1+0x1238], R0 ;  /* 0x0012380001007387 */ /* 0x0001e80000100800 */
[----:B------:R-:W-:Y:S01]  /*ab8c0*/  STL.64 [R1+0x3a38], R6 ;  /* 0x003a380601007387 */ /* 0x000fe20000100a00 */
        /* <DEDUP_REMOVED lines=10> */
[----:B------:R0:W-:Y:S02]  /*ab970*/  STL [R1+0x1c4], R0 ;  /* 0x0001c40001007387 */ /* 0x0001e40000100800 */
[----:B0-----:R-:W-:Y:S01]  /*ab980*/  VIADD R0, R0, UR10 ;  /* 0x0000000a00007c36 */ /* 0x001fe20008000000 */
[----:B------:R-:W-:Y:S01]  /*ab990*/  ULDC UR10, c[0x0][0x248] ;  /* 0x00009200000a7ab9 */ /* 0x000fe20000000800 */
[----:B----4-:R-:W-:Y:S02]  /*ab9a0*/  LOP3.LUT R10, R27, 0xffff, RZ, 0xc0, !PT ;  /* 0x0000ffff1b0a7812 */ /* 0x010fe400078ec0ff */
[----:B------:R-:W4:Y:S01]  /*ab9b0*/  LDL.LU R27, [R1+0x39c] ;  /* 0x00039c00011b7983 */ /* 0x000f220000300800 */
[----:B--2---:R-:W-:-:S03]  /*ab9c0*/  LOP3.LUT R12, R16, 0xffff, RZ, 0xc0, !PT ;  /* 0x0000ffff100c7812 */ /* 0x004fc600078ec0ff */
[----:B------:R-:W2:Y:S04]  /*ab9d0*/  LDL.LU R16, [R1+0x354] ;  /* 0x0003540001107983 */ /* 0x000ea80000300800 */
[----:B------:R0:W-:Y:S01]  /*ab9e0*/  STL [R1+0x1c0], R0 ;  /* 0x0001c00001007387 */ /* 0x0001e20000100800 */
[----:B---3--:R-:W-:-:S03]  /*ab9f0*/  LOP3.LUT R9, R17, 0xffff, RZ, 0xc0, !PT ;  /* 0x0000ffff11097812 */ /* 0x008fc600078ec0ff */
[----:B------:R-:W3:Y:S01]  /*aba00*/  LDL.LU R17, [R1+0x334] ;  /* 0x0003340001117983 */ /* 0x000ee20000300800 */
[--C-:B------:R-:W-:Y:S01]  /*aba10*/  PRMT R5, R10, 0x3340, R9.reuse ;  /* 0x000033400a057816 */ /* 0x100fe20000000009 */
[----:B0-----:R-:W-:Y:S01]  /*aba20*/  VIADD R0, R0, UR11 ;  /* 0x0000000b00007c36 */ /* 0x001fe20008000000 */
[----:B------:R-:W-:Y:S02]  /*aba30*/  SHF.R.U32.HI R14, RZ, 0x8, R10 ;  /* 0x00000008ff0e7819 */ /* 0x000fe4000001160a */
[----:B------:R-:W-:Y:S02]  /*aba40*/  SHF.R.U32.HI R9, RZ, 0x8, R9 ;  /* 0x00000008ff097819 */ /* 0x000fe40000011609 */
[----:B------:R-:W-:Y:S01]  /*aba50*/  SHF.R.U32.HI R13, RZ, 0x8, R12 ;  /* 0x00000008ff0d7819 */ /* 0x000fe2000001160c */
[----:B------:R0:W-:Y:S04]  /*aba60*/  STL [R1+0x1350], R5 ;  /* 0x0013500501007387 */ /* 0x0001e80000100800 */
[----:B------:R1:W-:Y:S01]  /*aba70*/  STL [R1+0x1cc], R0 ;  /* 0x0001cc0001007387 */ /* 0x0003e20000100800 */
[----:B------:R-:W-:-:S02]  /*aba80*/  LOP3.LUT R10, R14, 0xffff, RZ, 0xc0, !PT ;  /* 0x0000ffff0e0a7812 */ /* 0x000fc400078ec0ff */
[----:B------:R-:W-:Y:S01]  /*aba90*/  LOP3.LUT R9, R9, 0xffff, RZ, 0xc0, !PT ;  /* 0x0000ffff09097812 */ /* 0x000fe200078ec0ff */
[----:B------:R-:W-:Y:S01]  /*abaa0*/  ULDC UR11, c[0x0][0x248] ;  /* 0x00009200000b7ab9 */ /* 0x000fe20000000800 */
[--C-:B0-----:R-:W-:Y:S01]  /*abab0*/  PRMT R5, R12, 0x3340, R11.reuse ;  /* 0x000033400c057816 */ /* 0x101fe2000000000b */
[----:B-1----:R-:W-:Y:S01]  /*abac0*/  VIADD R0, R0, UR9 ;  /* 0x0000000900007c36 */ /* 0x002fe20008000000 */
[----:B------:R-:W-:Y:S02]  /*abad0*/  SHF.R.U32.HI R11, RZ, 0x8, R11 ;  /* 0x00000008ff0b7819 */ /* 0x000fe4000001160b */
[----:B------:R-:W-:Y:S01]  /*abae0*/  LOP3.LUT R12, R13, 0xffff, RZ, 0xc0, !PT ;  /* 0x0000ffff0d0c7812 */ /* 0x000fe200078ec0ff */
[----:B------:R-:W-:Y:S01]  /*abaf0*/  ULDC UR9, c[0x0][0x248] ;  /* 0x0000920000097ab9 */ /* 0x000fe20000000800 */
[----:B------:R0:W-:Y:S04]  /*abb00*/  STL [R1+0x134c], R5 ;  /* 0x00134c0501007387 */ /* 0x0001e80000100800 */
[----:B------:R1:W-:Y:S01]  /*abb10*/  STL [R1+0x1c8], R0 ;  /* 0x0001c80001007387 */ /* 0x0003e20000100800 */
[----:B------:R-:W-:-:S02]  /*abb20*/  LOP3.LUT R11, R11, 0xffff, RZ, 0xc0, !PT ;  /* 0x0000ffff0b0b7812 */ /* 0x000fc400078ec0ff */
[----:B0-----:R-:W-:Y:S01]  /*abb30*/  PRMT R5, R10, 0x3340, R9 ;  /* 0x000033400a057816 */ /* 0x001fe20000000009 */
[----:B-1----:R-:W-:Y:S01]  /*abb40*/  VIADD R0, R0, UR12 ;  /* 0x0000000c00007c36 */ /* 0x002fe20008000000 */
        /* <DEDUP_REMOVED lines=23> */
[----:B--2---:R-:W-:Y:S02]  /*abcc0*/  LOP3.LUT R10, R16, 0xffff, RZ, 0xc0, !PT ;  /* 0x0000ffff100a7812 */ /* 0x004fe400078ec0ff */
[----:B----4-:R-:W-:Y:S02]  /*abcd0*/  LOP3.LUT R12, R27, 0xffff, RZ, 0xc0, !PT ;  /* 0x0000ffff1b0c7812 */ /* 0x010fe400078ec0ff */
[----:B------:R-:W2:Y:S01]  /*abce0*/  LDL.LU R27, [R1+0x38c] ;  /* 0x00038c00011b7983 */ /* 0x000ea20000300800 */
[----:B------:R-:W-:-:S05]  /*abcf0*/  PRMT R5, R10, 0x3340, R9 ;  /* 0x000033400a057816 */ /* 0x000fca0000000009 */
[----:B------:R1:W-:Y:S01]  /*abd00*/  STL [R1+0x133c], R5 ;  /* 0x00133c0501007387 */ /* 0x0003e20000100800 */
[----:B---3--:R-:W-:-:S03]  /*abd10*/  LOP3.LUT R11, R17, 0xffff, RZ, 0xc0, !PT ;  /* 0x0000ffff110b7812 */ /* 0x008fc600078ec0ff */
[----:B------:R-:W3:Y:S04]  /*abd20*/  LDL.LU R16, [R1+0x340] ;  /* 0x0003400001107983 */ /* 0x000ee80000300800 */
[----:B------:R-:W4:Y:S01]  /*abd30*/  LDL.LU R17, [R1+0x314] ;  /* 0x0003140001117983 */ /* 0x000f220000300800 */
[----:B0-----:R-:W-:Y:S01]  /*abd40*/  VIADD R0, R0, UR11 ;  /* 0x0000000b00007c36 */ /* 0x001fe20008000000 */
[----:B------:R-:W-:Y:S02]  /*abd50*/  SHF.R.U32.HI R13, RZ, 0x8, R10 ;  /* 0x00000008ff0d7819 */ /* 0x000fe4000001160a */
[----:B------:R-:W-:Y:S02]  /*abd60*/  SHF.R.U32.HI R9, RZ, 0x8, R9 ;  /* 0x00000008ff097819 */ /* 0x000fe40000011609 */
[----:B------:R-:W-:Y:S01]  /*abd70*/  SHF.R.U32.HI R14, RZ, 0x8, R12 ;  /* 0x00000008ff0e7819 */ /* 0x000fe2000001160c */
[----:B------:R-:W-:Y:S01]  /*abd80*/  ULDC UR11, c[0x0][0x248] ;  /* 0x00009200000b7ab9 */ /* 0x000fe20000000800 */
[----:B------:R0:W-:Y:S01]  /*abd90*/  STL [R1+0x1ec], R0 ;  /* 0x0001ec0001007387 */ /* 0x0001e20000100800 */
[----:B-1----:R-:W-:-:S02]  /*abda0*/  PRMT R5, R12, 0x3340, R11 ;  /* 0x000033400c057816 */ /* 0x002fc4000000000b */
[----:B------:R-:W-:Y:S02]  /*abdb0*/  SHF.R.U32.HI R11, RZ, 0x8, R11 ;  /* 0x00000008ff0b7819 */ /* 0x000fe4000001160b */
[----:B------:R-:W-:Y:S02]  /*abdc0*/  LOP3.LUT R10, R13, 0xffff, RZ, 0xc0, !PT ;  /* 0x0000ffff0d0a7812 */ /* 0x000fe400078ec0ff */
[----:B------:R-:W-:Y:S01]  /*abdd0*/  LOP3.LUT R9, R9, 0xffff, RZ, 0xc0, !PT ;  /* 0x0000ffff09097812 */ /* 0x000fe200078ec0ff */
[----:B------:R1:W-:Y:S01]  /*abde0*/  STL [R1+0x1338], R5 ;  /* 0x0013380501007387 */ /* 0x0003e20000100800 */
[----:B0-----:R-:W-:Y:S01]  /*abdf0*/  VIADD R0, R0, UR9 ;  /* 0x0000000900007c36 */ /* 0x001fe20008000000 */
[----:B------:R-:W-:Y:S02]  /*abe00*/  LOP3.LUT R12, R14, 0xffff, RZ, 0xc0, !PT ;  /* 0x0000ffff0e0c7812 */ /* 0x000fe400078ec0ff */
[----:B------:R-:W-:Y:S02]  /*abe10*/  LOP3.LUT R11, R11, 0xffff, RZ, 0xc0, !PT ;  /* 0x0000ffff0b0b7812 */ /* 0x000fe400078ec0ff */
[----:B------:R-:W-:Y:S01]  /*abe20*/  PRMT R6, R10, 0x3340, R9 ;  /* 0x000033400a067816 */ /* 0x000fe20000000009 */
[----:B------:R-:W-:Y:S01]  /*abe30*/  ULDC UR9, c[0x0][0x248] ;  /* 0x0000920000097ab9 */ /* 0x000fe20000000800 */
[----:B------:R0:W-:Y:S01]  /*abe40*/  STL [R1+0x1e8], R0 ;  /* 0x0001e80001007387 */ /* 0x0001e20000100800 */
[----:B-1----:R-:W-:Y:S01]  /*abe50*/  PRMT R5, R12, 0x3340, R11 ;  /* 0x000033400c057816 */ /* 0x002fe2000000000b */
        /* <DEDUP_REMOVED lines=17> */
[----:B--2---:R-:W-:-:S03]  /*abf70*/  LOP3.LUT R12, R27, 0xffff, RZ, 0xc0, !PT ;  /* 0x0000ffff1b0c7812 */ /* 0x004fc600078ec0ff */
[----:B------:R-:W2:Y:S01]  /*abf80*/  LDL.LU R27, [R1+0x390] ;  /* 0x00039000011b7983 */ /* 0x000ea20000300800 */
[----:B---3--:R-:W-:Y:S02]  /*abf90*/  LOP3.LUT R9, R16, 0xffff, RZ, 0xc0, !PT ;  /* 0x0000ffff10097812 */ /* 0x008fe400078ec0ff */
[----:B----4-:R-:W-:Y:S01]  /*abfa0*/  LOP3.LUT R11, R17, 0xffff, RZ, 0xc0, !PT ;  /* 0x0000ffff110b7812 */ /* 0x010fe200078ec0ff */
[----:B------:R-:W3:Y:S04]  /*abfb0*/  LDL.LU R16, [R1+0x368] ;  /* 0x0003680001107983 */ /* 0x000ee80000300800 */
[----:B------:R-:W4:Y:S01]  /*abfc0*/  LDL.LU R17, [R1+0x318] ;  /* 0x0003180001117983 */ /* 0x000f220000300800 */
[----:B0-----:R-:W-:Y:S01]  /*abfd0*/  VIADD R0, R0, UR10 ;  /* 0x0000000a00007c36 */ /* 0x001fe20008000000 */
[----:B-----5:R-:W-:-:S02]  /*abfe0*/  LOP3.LUT R10, R24, 0xffff, RZ, 0xc0, !PT ;  /* 0x0000ffff180a7812 */ /* 0x020fc400078ec0ff */
[----:B------:R-:W-:Y:S01]  /*abff0*/  SHF.R.U32.HI R13, RZ, 0x8, R12 ;  /* 0x00000008ff0d7819 */ /* 0x000fe2000001160c */
[----:B------:R-:W-:Y:S01]  /*ac000*/  ULDC UR10, c[0x0][0x248] ;  /* 0x00009200000a7ab9 */ /* 0x000fe20000000800 */
[----:B------:R0:W-:Y:S01]  /*ac010*/  STL [R1+0x200], R0 ;  /* 0x0002000001007387 */ /* 0x0001e20000100800 */
[--C-:B------:R-:W-:Y:S02]  /*ac020*/  PRMT R5, R10, 0x3340, R9.reuse ;  /* 0x000033400a057816 */ /* 0x100fe40000000009 */
[----:B------:R-:W-:Y:S02]  /*ac030*/  SHF.R.U32.HI R14, RZ, 0x8, R10 ;  /* 0x00000008ff0e7819 */ /* 0x000fe4000001160a */
[----:B------:R-:W-:Y:S01]  /*ac040*/  SHF.R.U32.HI R9, RZ, 0x8, R9 ;  /* 0x00000008ff097819 */ /* 0x000fe20000011609 */
[----:B------:R1:W-:Y:S01]  /*ac050*/  STL [R1+0x1320], R5 ;  /* 0x0013200501007387 */ /* 0x0003e20000100800 */
[----:B0-----:R-:W-:Y:S01]  /*ac060*/  VIADD R0, R0, UR11 ;  /* 0x0000000b00007c36 */ /* 0x001fe20008000000 */
[----:B------:R-:W-:-:S02]  /*ac070*/  LOP3.LUT R10, R14, 0xffff, RZ, 0xc0, !PT ;  /* 0x0000ffff0e0a7812 */ /* 0x000fc400078ec0ff */
[----:B------:R-:W-:Y:S01]  /*ac080*/  LOP3.LUT R9, R9, 0xffff, RZ, 0xc0, !PT ;  /* 0x0000ffff09097812 */ /* 0x000fe200078ec0ff */
[----:B------:R-:W-:Y:S01]  /*ac090*/  ULDC UR11, c[0x0][0x248] ;  /* 0x00009200000b7ab9 */ /* 0x000fe20000000800 */
[----:B------:R0:W-:Y:S01]  /*ac0a0*/  STL [R1+0x20c], R0 ;  /* 0x00020c0001007387 */ /* 0x0001e20000100800 */
[--C-:B-1----:R-:W-:Y:S02]  /*ac0b0*/  PRMT R5, R12, 0x3340, R11.reuse ;  /* 0x000033400c057816 */ /* 0x102fe4000000000b */
[----:B------:R-:W-:-:S03]  /*ac0c0*/  SHF.R.U32.HI R11, RZ, 0x8, R11 ;  /* 0x00000008ff0b7819 */ /* 0x000fc6000001160b */
[----:B------:R1:W-:Y:S01]  /*ac0d0*/  STL [R1+0x131c], R5 ;  /* 0x00131c0501007387 */ /* 0x0003e20000100800 */
[----:B0-----:R-:W-:Y:S01]  /*ac0e0*/  VIADD R0, R0, UR9 ;  /* 0x0000000900007c36 */ /* 0x001fe20008000000 */
[----:B------:R-:W-:Y:S02]  /*ac0f0*/  LOP3.LUT R12, R13, 0xffff, RZ, 0xc0, !PT ;  /* 0x0000ffff0d0c7812 */ /* 0x000fe400078ec0ff */
[----:B------:R-:W-:Y:S01]  /*ac100*/  LOP3.LUT R11, R11, 0xffff, RZ, 0xc0, !PT ;  /* 0x0000ffff0b0b7812 */ /* 0x000fe200078ec0ff */
[----:B------:R-:W-:Y:S01]  /*ac110*/  ULDC UR9, c[0x0][0x248] ;  /* 0x0000920000097ab9 */ /* 0x000fe20000000800 */
[----:B------:R0:W-:Y:S01]  /*ac120*/  STL [R1+0x208], R0 ;  /* 0x0002080001007387 */ /* 0x0001e20000100800 */
[----:B-1----:R-:W-:Y:S01]  /*ac130*/  PRMT R5, R10, 0x3340, R9 ;  /* 0x000033400a057816 */ /* 0x002fe20000000009 */
        /* <DEDUP_REMOVED lines=66> */
[----:B------:R-:W-:-:S04]  /*ac560*/  ULDC UR8, c[0x0][0x248] ;  /* 0x0000920000087ab9 */ /* 0x000fc80000000800 */
[----:B------:R0:W-:Y:S02]  /*ac570*/  STL [R1+0x244], R0 ;  /* 0x0002440001007387 */ /* 0x0001e40000100800 */
[----:B0-----:R-:W-:Y:S01]  /*ac580*/  VIADD R0, R0, UR10 ;  /* 0x0000000a00007c36 */ /* 0x001fe20008000000 */
[----:B------:R-:W-:Y:S01]  /*ac590*/  ULDC UR10, c[0x0][0x248] ;  /* 0x00009200000a7ab9 */ /* 0x000fe20000000800 */
[----:B--2---:R-:W-:Y:S02]  /*ac5a0*/  LOP3.LUT R10, R27, 0xffff, RZ, 0xc0, !PT ;  /* 0x0000ffff1b0a7812 */ /* 0x004fe400078ec0ff */
[----:B---3--:R-:W-:Y:S02]  /*ac5b0*/  LOP3.LUT R12, R16, 0xffff, RZ, 0xc0, !PT ;  /* 0x0000ffff100c7812 */ /* 0x008fe400078ec0ff */
[----:B----4-:R-:W-:Y:S01]  /*ac5c0*/  LOP3.LUT R9, R17, 0xffff, RZ, 0xc0, !PT ;  /* 0x0000ffff11097812 */ /* 0x010fe200078ec0ff */
[----:B------:R-:W2:Y:S04]  /*ac5d0*/  LDL.LU R16, [R1+0x3a0] ;  /* 0x0003a00001107983 */ /* 0x000ea80000300800 */
[----:B------:R-:W3:Y:S04]  /*ac5e0*/  LDL.LU R17, [R1+0x37c] ;  /* 0x00037c0001117983 */ /* 0x000ee80000300800 */
[----:B------:R0:W-:Y:S01]  /*ac5f0*/  STL [R1+0x240], R0 ;  /* 0x0002400001007387 */ /* 0x0001e20000100800 */
[----:B------:R-:W-:-:S02]  /*ac600*/  PRMT R5, R10, 0x3340, R9 ;  /* 0x000033400a057816 */ /* 0x000fc40000000009 */
[----:B------:R-:W-:Y:S02]  /*ac610*/  SHF.R.U32.HI R14, RZ, 0x8, R10 ;  /* 0x00000008ff0e7819 */ /* 0x000fe4000001160a */
[----:B------:R-:W-:Y:S01]  /*ac620*/  SHF.R.U32.HI R9, RZ, 0x8, R9 ;  /* 0x00000008ff097819 */ /* 0x000fe20000011609 */
[----:B------:R1:W-:Y:S01]  /*ac630*/  STL [R1+0x1300], R5 ;  /* 0x0013000501007387 */ /* 0x0003e20000100800 */
[----:B0-----:R-:W-:Y:S01]  /*ac640*/  VIADD R0, R0, UR11 ;  /* 0x0000000b00007c36 */ /* 0x001fe20008000000 */
[----:B------:R-:W-:Y:S02]  /*ac650*/  LOP3.LUT R10, R14, 0xffff, RZ, 0xc0, !PT ;  /* 0x0000ffff0e0a7812 */ /* 0x000fe400078ec0ff */
[----:B------:R-:W-:Y:S02]  /*ac660*/  LOP3.LUT R9, R9, 0xffff, RZ, 0xc0, !PT ;  /* 0x0000ffff09097812 */ /* 0x000fe400078ec0ff */
[----:B------:R-:W-:Y:S01]  /*ac670*/  SHF.R.U32.HI R13, RZ, 0x8, R12 ;  /* 0x00000008ff0d7819 */ /* 0x000fe2000001160c */
[----:B------:R-:W-:Y:S01]  /*ac680*/  ULDC UR11, c[0x0][0x248] ;  /* 0x00009200000b7ab9 */ /* 0x000fe20000000800 */
[----:B------:R0:W-:Y:S01]  /*ac690*/  STL [R1+0x24c], R0 ;  /* 0x00024c0001007387 */ /* 0x0001e20000100800 */
[----:B-1----:R-:W-:-:S02]  /*ac6a0*/  PRMT R5, R12, 0x3340, R11 ;  /* 0x000033400c057816 */ /* 0x002fc4000000000b */
        /* <DEDUP_REMOVED lines=19> */
[----:B------:R-:W-:Y:S01]  /*ac7e0*/  LOP3.LUT R11, R25, 0xffff, RZ, 0xc0, !PT ;  /* 0x0000ffff190b7812 */ /* 0x000fe200078ec0ff */
[----:B------:R-:W-:-:S03]  /*ac7f0*/  ULDC UR8, c[0x0][0x248] ;  /* 0x0000920000087ab9 */ /* 0x000fc60000000800 */
[----:B------:R0:W-:Y:S02]  /*ac800*/  STL [R1+0x25c], R0 ;  /* 0x00025c0001007387 */ /* 0x0001e40000100800 */
[----:B0-----:R-:W-:Y:S01]  /*ac810*/  VIADD R0, R0, UR9 ;  /* 0x0000000900007c36 */ /* 0x001fe20008000000 */
[----:B------:R-:W-:-:S04]  /*ac820*/  ULDC UR9, c[0x0][0x248] ;  /* 0x0000920000097ab9 */ /* 0x000fc80000000800 */
[----:B------:R0:W-:Y:S04]  /*ac830*/  STL [R1+0x258], R0 ;  /* 0x0002580001007387 */ /* 0x0001e80000100800 */
[----:B------:R-:W4:Y:S01]  /*ac840*/  LDL.LU R25, [R1+0x3b60] ;  /* 0x003b600001197983 */ /* 0x000f220000300800 */
        /* <DEDUP_REMOVED lines=8> */
[----:B---3--:R-:W-:Y:S02]  /*ac8d0*/  LOP3.LUT R10, R17, 0xffff, RZ, 0xc0, !PT ;  /* 0x0000ffff110a7812 */ /* 0x008fe400078ec0ff */
[----:B--2---:R-:W-:Y:S02]  /*ac8e0*/  LOP3.LUT R12, R16, 0xffff, RZ, 0xc0, !PT ;  /* 0x0000ffff100c7812 */ /* 0x004fe400078ec0ff */
[----:B------:R-:W-:Y:S02]  /*ac8f0*/  PRMT R5, R10, 0x3340, R9 ;  /* 0x000033400a057816 */ /* 0x000fe40000000009 */
[----:B------:R-:W-:-:S02]  /*ac900*/  SHF.R.U32.HI R13, RZ, 0x8, R10 ;  /* 0x00000008ff0d7819 */ /* 0x000fc4000001160a */
[----:B------:R-:W-:Y:S01]  /*ac910*/  SHF.R.U32.HI R9, RZ, 0x8, R9 ;  /* 0x00000008ff097819 */ /* 0x000fe20000011609 */
[----:B------:R0:W-:Y:S04]  /*ac920*/  STL [R1+0x130c], R5 ;  /* 0x00130c0501007387 */ /* 0x0001e80000100800 */
[----:B------:R1:W-:Y:S01]  /*ac930*/  STL [R1+0x26c], R0 ;  /* 0x00026c0001007387 */ /* 0x0003e20000100800 */
[----:B------:R-:W-:Y:S02]  /*ac940*/  LOP3.LUT R10, R13, 0xffff, RZ, 0xc0, !PT ;  /* 0x0000ffff0d0a7812 */ /* 0x000fe400078ec0ff */
[----:B------:R-:W-:Y:S02]  /*ac950*/  LOP3.LUT R9, R9, 0xffff, RZ, 0xc0, !PT ;  /* 0x0000ffff09097812 */ /* 0x000fe400078ec0ff */
[----:B------:R-:W-:-:S02]  /*ac960*/  SHF.R.U32.HI R14, RZ, 0x8, R12 ;  /* 0x00000008ff0e7819 */ /* 0x000fc4000001160c */
        /* <DEDUP_REMOVED lines=10> */
[----:B-----5:R-:W-:Y:S02]  /*aca10*/  LOP3.LUT R10, R26, 0xffff, RZ, 0xc0, !PT ;  /* 0x0000ffff1a0a7812 */ /* 0x020fe400078ec0ff */
[----:B------:R-:W-:Y:S01]  /*aca20*/  LOP3.LUT R9, R20, 0xffff, RZ, 0xc0, !PT ;  /* 0x0000ffff14097812 */ /* 0x000fe200078ec0ff */
[----:B------:R-:W-:Y:S01]  /*aca30*/  ULDC UR12, c[0x0][0x248] ;  /* 0x00009200000c7ab9 */ /* 0x000fe20000000800 */
        /* <DEDUP_REMOVED lines=13> */
[----:B------:R0:W-:Y:S01]  /*acb10*/  STL [R1+0x278], R0 ;  /* 0x0002780001007387 */ /* 0x0001e20000100800 */
[----:B----4-:R-:W-:-:S03]  /*acb20*/  LOP3.LUT R12, R25, 0xffff, RZ, 0xc0, !PT ;  /* 0x0000ffff190c7812 */ /* 0x010fc600078ec0ff */
[----:B------:R-:W2:Y:S01]  /*acb30*/  LDL.LU R25, [R1+0x3b5c] ;  /* 0x003b5c0001197983 */ /* 0x000ea20000300800 */
[----:B0-----:R-:W-:Y:S01]  /*acb40*/  VIADD R0, R0, UR8 ;  /* 0x0000000800007c36 */ /* 0x001fe20008000000 */
[----:B------:R-:W-:Y:S02]  /*acb50*/  PRMT R3, R10, 0x3340, R9 ;  /* 0x000033400a037816 */ /* 0x000fe40000000009 */
[----:B------:R-:W-:Y:S02]  /*acb60*/  PRMT R5, R12, 0x3340, R11 ;  /* 0x000033400c057816 */ /* 0x000fe4000000000b */
[----:B------:R-:W-:Y:S02]  /*acb70*/  SHF.R.U32.HI R13, RZ, 0x8, R10 ;  /* 0x00000008ff0d7819 */ /* 0x000fe4000001160a */
[----:B------:R-:W-:Y:S01]  /*acb80*/  SHF.R.U32.HI R14, RZ, 0x8, R12 ;  /* 0x00000008ff0e7819 */ /* 0x000fe2000001160c */
[----:B------:R0:W-:Y:S01]  /*acb90*/  STL [R1+0x284], R0 ;  /* 0x0002840001007387 */ /* 0x0001e20000100800 */
[----:B------:R-:W-:Y:S01]  /*acba0*/  ULDC UR8, c[0x0][0x248] ;  /* 0x0000920000087ab9 */ /* 0x000fe20000000800 */
[----:B0-----:R-:W-:Y:S01]  /*acbb0*/  VIADD R0, R0, UR10 ;  /* 0x0000000a00007c36 */ /* 0x001fe20008000000 */
[----:B------:R-:W-:-:S02]  /*acbc0*/  SHF.R.U32.HI R9, RZ, 0x8, R9 ;  /* 0x00000008ff097819 */ /* 0x000fc40000011609 */
[----:B------:R-:W-:Y:S02]  /*acbd0*/  LOP3.LUT R10, R13, 0xffff, RZ, 0xc0, !PT ;  /* 0x0000ffff0d0a7812 */ /* 0x000fe400078ec0ff */
[----:B------:R-:W-:Y:S02]  /*acbe0*/  SHF.R.U32.HI R11, RZ, 0x8, R11 ;  /* 0x00000008ff0b7819 */ /* 0x000fe4000001160b */
[----:B------:R-:W-:Y:S01]  /*acbf0*/  LOP3.LUT R12, R14, 0xffff, RZ, 0xc0, !PT ;  /* 0x0000ffff0e0c7812 */ /* 0x000fe200078ec0ff */
[----:B------:R0:W-:Y:S04]  /*acc00*/  STL [R1+0x280], R0 ;  /* 0x0002800001007387 */ /* 0x0001e80000100800 */
[----:B------:R1:W-:Y:S01]  /*acc10*/  STL [R1+0x1328], R3 ;  /* 0x0013280301007387 */ /* 0x0003e20000100800 */
[----:B------:R-:W-:Y:S01]  /*acc20*/  ULDC UR10, c[0x0][0x248] ;  /* 0x00009200000a7ab9 */ /* 0x000fe20000000800 */
[----:B0-----:R-:W-:-:S02]  /*acc30*/  VIADD R0, R0, UR11 ;  /* 0x0000000b00007c36 */ /* 0x001fc40008000000 */
[----:B-1----:R-:W3:Y:S01]  /*acc40*/  LDL R3, [R1+0xd38] ;  /* 0x000d380001037983 */ /* 0x002ee20000100800 */
[----:B------:R-:W-:Y:S02]  /*acc50*/  LOP3.LUT R9, R9, 0xffff, RZ, 0xc0, !PT ;  /* 0x0000ffff09097812 */ /* 0x000fe400078ec0ff */
[----:B------:R-:W-:Y:S01]  /*acc60*/  LOP3.LUT R11, R11, 0xffff, RZ, 0xc0, !PT ;  /* 0x0000ffff0b0b7812 */ /* 0x000fe200078ec0ff */
[----:B------:R-:W-:Y:S01]  /*acc70*/  ULDC UR11, c[0x0][0x248] ;  /* 0x00009200000b7ab9 */ /* 0x000fe20000000800 */
[----:B------:R0:W-:Y:S04]  /*acc80*/  STL [R1+0x28c], R0 ;  /* 0x00028c0001007387 */ /* 0x0001e80000100800 */
[----:B------:R1:W-:Y:S04]  /*acc90*/  STL [R1+0x1340], R5 ;  /* 0x0013400501007387 */ /* 0x0003e80000100800 */
[----:B------:R-:W4:Y:S01]  /*acca0*/  LDL R26, [R1+0xd34] ;  /* 0x000d3400011a7983 */ /* 0x000f220000100800 */
[----:B0-----:R-:W-:Y:S01]  /*accb0*/  VIADD R0, R0, UR9 ;  /* 0x0000000900007c36 */ /* 0x001fe20008000000 */
[----:B-1----:R-:W-:Y:S01]  /*accc0*/  PRMT R5, R10, 0x3340, R9 ;  /* 0x000033400a057816 */ /* 0x002fe20000000009 */
[----:B------:R-:W-:-:S03]  /*accd0*/  ULDC UR9, c[0x0][0x248] ;  /* 0x0000920000097ab9 */ /* 0x000fc60000000800 */
        /* <DEDUP_REMOVED lines=11> */
[----:B------:R-:W-:-:S03]  /*acd90*/  ULDC UR9, c[0x0][0x244] ;  /* 0x0000910000097ab9 */ /* 0x000fc60000000800 */
[----:B------:R-:W-:-:S04]  /*acda0*/  VIADD R24, R0, UR10 ;  /* 0x0000000a00187c36 */ /* 0x000fc80008000000 */
[----:B------:R-:W-:Y:S01]  /*acdb0*/  VIADD R6, R24, UR11 ;  /* 0x0000000b18067c36 */ /* 0x000fe20008000000 */
[----:B------:R-:W-:-:S03]  /*acdc0*/  ULDC.64 UR10, c[0x0][0x220] ;  /* 0x00008800000a7ab9 */ /* 0x000fc60000000a00 */
[----:B------:R-:W-:Y:S01]  /*acdd0*/  VIADD R15, R6, UR12 ;  /* 0x0000000c060f7c36 */ /* 0x000fe20008000000 */
[----:B------:R-:W-:Y:S01]  /*acde0*/  ULDC UR12, c[0x0][0x248] ;  /* 0x00009200000c7ab9 */ /* 0x000fe20000000800 */
[----:B---3--:R-:W-:Y:S02]  /*acdf0*/  IMAD R11, R3, UR8, RZ ;  /* 0x00000008030b7c24 */ /* 0x008fe4000f8e02ff */
[----:B----4-:R-:W-:Y:S01]  /*ace00*/  IMAD R12, R26, UR9, RZ ;  /* 0x000000091a0c7c24 */ /* 0x010fe2000f8e02ff */
[----:B------:R-:W-:Y:S02]  /*ace10*/  ULDC.64 UR8, c[0x0][0x220] ;  /* 0x0000880000087ab9 */ /* 0x000fe40000000a00 */
[----:B------:R-:W-:Y:S01]  /*ace20*/  IADD3 R9, P3, R11, UR8, RZ ;  /* 0x000000080b097c10 */ /* 0x000fe2000ff7e0ff */
[----:B------:R-:W-:Y:S02]  /*ace30*/  ULDC UR8, c[0x0][0x248] ;  /* 0x0000920000087ab9 */ /* 0x000fe40000000800 */
[----:B------:R-:W-:Y:S01]  /*ace40*/  VIADD R16, R15, UR8 ;  /* 0x000000080f107c36 */ /* 0x000fe20008000000 */
[----:B------:R-:W-:Y:S01]  /*ace50*/  ULDC UR8, c[0x0][0x248] ;  /* 0x0000920000087ab9 */ /* 0x000fe20000000800 */
[----:B------:R-:W-:Y:S01]  /*ace60*/  LEA.HI.X.SX32 R11, R11, UR9, 0x1, P3 ;  /* 0x000000090b0b7c11 */ /* 0x000fe200098f0eff */
[----:B------:R-:W-:Y:S01]  /*ace70*/  ULDC UR9, c[0x0][0x248] ;  /* 0x0000920000097ab9 */ /* 0x000fe20000000800 */
[----:B------:R-:W-:Y:S01]  /*ace80*/  VIADD R27, R16, UR8 ;  /* 0x00000008101b7c36 */ /* 0x000fe20008000000 */
[----:B------:R-:W-:-:S03]  /*ace90*/  ULDC UR8, c[0x0][0x248] ;  /* 0x0000920000087ab9 */ /* 0x000fc60000000800 */
[----:B------:R-:W-:Y:S01]  /*acea0*/  VIADD R5, R27, UR9 ;  /* 0x000000091b057c36 */ /* 0x000fe20008000000 */
[C---:B------:R-:W-:Y:S01]  /*aceb0*/  IADD3 R10, P4, R12.reuse, UR10, RZ ;  /* 0x0000000a0c0a7c10 */ /* 0x040fe2000ff9e0ff */
[----:B------:R-:W-:Y:S01]  /*acec0*/  ULDC UR10, c[0x0][0x248] ;  /* 0x00009200000a7ab9 */ /* 0x000fe20000000800 */
[----:B------:R-:W-:Y:S01]  /*aced0*/  ULDC UR9, c[0x0][0x248] ;  /* 0x0000920000097ab9 */ /* 0x000fe20000000800 */
[----:B------:R-:W-:Y:S01]  /*acee0*/  VIADD R7, R5, UR8 ;  /* 0x0000000805077c36 */ /* 0x000fe20008000000 */
[----:B------:R0:W-:Y:S01]  /*acef0*/  STL.64 [R1+0x3a80], R4 ;  /* 0x003a800401007387 */ /* 0x0001e20000100a00 */
[----:B------:R-:W-:Y:S01]  /*acf00*/  LEA.HI.X.SX32 R12, R12, UR11, 0x1, P4 ;  /* 0x0000000b0c0c7c11 */ /* 0x000fe2000a0f0eff */
[----:B------:R-:W-:Y:S01]  /*acf10*/  ULDC UR11, c[0x0][0x248] ;  /* 0x00009200000b7ab9 */ /* 0x000fe20000000800 */
[----:B------:R-:W-:Y:S01]  /*acf20*/  ULDC UR8, c[0x0][0x248] ;  /* 0x0000920000087ab9 */ /* 0x000fe20000000800 */
[----:B0-----:R-:W-:-:S04]  /*acf30*/  IMAD.MOV.U32 R5, RZ, RZ, R7 ;  /* 0x000000ffff057224 */ /* 0x001fc800078e0007 */
[----:B------:R-:W-:Y:S01]  /*acf40*/  VIADD R4, R5, UR10 ;  /* 0x0000000a05047c36 */ /* 0x000fe20008000000 */
[----:B------:R-:W-:-:S03]  /*acf50*/  ULDC UR10, c[0x0][0x248] ;  /* 0x00009200000a7ab9 */ /* 0x000fc60000000800 */
[----:B------:R-:W-:Y:S01]  /*acf60*/  VIADD R8, R4, UR11 ;  /* 0x0000000b04087c36 */ /* 0x000fe20008000000 */
[----:B------:R0:W-:Y:S01]  /*acf70*/  STL [R1+0x3ab8], R4 ;  /* 0x003ab80401007387 */ /* 0x0001e20000100800 */
[----:B------:R-:W-:Y:S02]  /*acf80*/  ULDC UR11, c[0x0][0x248] ;  /* 0x00009200000b7ab9 */ /* 0x000fe40000000800 */
[----:B------:R-:W-:Y:S01]  /*acf90*/  VIADD R14, R8, UR9 ;  /* 0x00000009080e7c36 */ /* 0x000fe20008000000 */
[----:B------:R-:W-:-:S03]  /*acfa0*/  ULDC UR9, c[0x0][0x248] ;  /* 0x0000920000097ab9 */ /* 0x000fc60000000800 */
[----:B------:R-:W-:Y:S01]  /*acfb0*/  VIADD R13, R14, UR12 ;  /* 0x0000000c0e0d7c36 */ /* 0x000fe20008000000 */
[----:B------:R-:W-:-:S03]  /*acfc0*/  ULDC UR12, c[0x0][0x248] ;  /* 0x00009200000c7ab9 */ /* 0x000fc60000000800 */
[----:B------:R-:W-:Y:S02]  /*acfd0*/  VIADD R18, R13, UR13 ;  /* 0x0000000d0d127c36 */ /* 0x000fe40008000000 */
[----:B0-----:R-:W-:Y:S01]  /*acfe0*/  IMAD.MOV.U32 R4, RZ, RZ, R15 ;  /* 0x000000ffff047224 */ /* 0x001fe200078e000f */
[----:B------:R-:W-:Y:S01]  /*acff0*/  ULDC UR13, c[0x0][0x248] ;  /* 0x00009200000d7ab9 */ /* 0x000fe20000000800 */
[----:B------:R-:W-:Y:S01]  /*ad000*/  VIADD R19, R18, UR8 ;  /* 0x0000000812137c36 */ /* 0x000fe20008000000 */
[----:B------:R-:W-:-:S03]  /*ad010*/  ULDC UR8, c[0x0][0x248] ;  /* 0x0000920000087ab9 */ /* 0x000fc60000000800 */
[----:B------:R-:W-:Y:S01]  /*ad020*/  VIADD R7, R19, UR14 ;  /* 0x0000000e13077c36 */ /* 0x000fe20008000000 */
[----:B------:R-:W-:-:S03]  /*ad030*/  ULDC UR14, c[0x0][0x248] ;  /* 0x00009200000e7ab9 */ /* 0x000fc60000000800 */
[----:B------:R-:W-:Y:S01]  /*ad040*/  VIADD R20, R7, UR15 ;  /* 0x0000000f07147c36 */ /* 0x000fe20008000000 */
[----:B------:R0:W-:Y:S01]  /*ad050*/  STL.64 [R1+0x3a98], R6 ;  /* 0x003a980601007387 */ /* 0x0001e20000100a00 */
[----:B------:R-:W-:Y:S01]  /*ad060*/  ULDC UR15, c[0x0][0x248] ;  /* 0x00009200000f7ab9 */ /* 0x000fe20000000800 */
[----:B0-----:R-:W-:Y:S02]  /*ad070*/  IMAD.MOV.U32 R7, RZ, RZ, R13 ;  /* 0x000000ffff077224 */ /* 0x001fe400078e000d */
[----:B------:R-:W-:Y:S02]  /*ad080*/  VIADD R13, R20, UR16 ;  /* 0x00000010140d7c36 */ /* 0x000fe40008000000 */
[----:B------:R-:W-:Y:S01]  /*ad090*/  IMAD.MOV.U32 R6, RZ, RZ, R19 ;  /* 0x000000ffff067224 */ /* 0x000fe200078e0013 */
[----:B------:R-:W-:Y:S01]  /*ad0a0*/  ULDC UR16, c[0x0][0x248] ;  /* 0x0000920000107ab9 */ /* 0x000fe20000000800 */
[----:B------:R-:W-:Y:S01]  /*ad0b0*/  VIADD R29, R13, UR17 ;  /* 0x000000110d1d7c36 */ /* 0x000fe20008000000 */
[----:B------:R-:W-:-:S03]  /*ad0c0*/  ULDC UR17, c[0x0][0x248] ;  /* 0x0000920000117ab9 */ /* 0x000fc60000000800 */
[----:B------:R-:W-:Y:S01]  /*ad0d0*/  VIADD R21, R29, UR18 ;  /* 0x000000121d157c36 */ /* 0x000fe20008000000 */
[----:B------:R-:W-:-:S03]  /*ad0e0*/  ULDC UR18, c[0x0][0x248] ;  /* 0x0000920000127ab9 */ /* 0x000fc60000000800 */
[----:B------:R-:W-:Y:S01]  /*ad0f0*/  VIADD R28, R21, UR19 ;  /* 0x00000013151c7c36 */ /* 0x000fe20008000000 */
[----:B------:R-:W-:-:S03]  /*ad100*/  ULDC UR19, c[0x0][0x248] ;  /* 0x0000920000137ab9 */ /* 0x000fc60000000800 */
[----:B------:R-:W-:Y:S01]  /*ad110*/  VIADD R17, R28, UR20 ;  /* 0x000000141c117c36 */ /* 0x000fe20008000000 */
[----:B------:R0:W-:Y:S04]  /*ad120*/  STL [R1+0x3094], R28 ;  /* 0x0030941c01007387 */ /* 0x0001e80000100800 */
[----:B------:R1:W-:Y:S01]  /*ad130*/  STL [R1+0x30a0], R29 ;  /* 0x0030a01d01007387 */ /* 0x0003e20000100800 */
[----:B------:R-:W-:Y:S01]  /*ad140*/  ULDC UR20, c[0x0][0x248] ;  /* 0x0000920000147ab9 */ /* 0x000fe20000000800 */
[----:B0-----:R-:W-:Y:S02]  /*ad150*/  IMAD.MOV.U32 R28, RZ, RZ, R20 ;  /* 0x000000ffff1c7224 */ /* 0x001fe400078e0014 */
[----:B------:R-:W-:Y:S02]  /*ad160*/  VIADD R20, R17, UR21 ;  /* 0x0000001511147c36 */ /* 0x000fe40008000000 */
[----:B-1----:R-:W-:Y:S01]  /*ad170*/  IMAD.MOV.U32 R29, RZ, RZ, R24 ;  /* 0x000000ffff1d7224 */ /* 0x002fe200078e0018 */
[----:B------:R-:W-:Y:S01]  /*ad180*/  ULDC UR21, c[0x0][0x248] ;  /* 0x0000920000157ab9 */ /* 0x000fe20000000800 */
[----:B------:R-:W-:Y:S01]  /*ad190*/  VIADD R19, R20, UR22 ;  /* 0x0000001614137c36 */ /* 0x000fe20008000000 */
[----:B------:R-:W-:Y:S04]  /*ad1a0*/  STL [R1+0x3090], R20 ;  /* 0x0030901401007387 */ /* 0x000fe80000100800 */
[----:B------:R0:W-:Y:S01]  /*ad1b0*/  STL [R1+0x30a4], R21 ;  /* 0x0030a41501007387 */ /* 0x0001e20000100800 */
[----:B------:R-:W-:Y:S01]  /*ad1c0*/  ULDC UR22, c[0x0][0x248] ;  /* 0x0000920000167ab9 */ /* 0x000fe20000000800 */
[----:B0-----:R-:W-:-:S02]  /*ad1d0*/  IMAD.MOV.U32 R21, RZ, RZ, R13 ;  /* 0x000000ffff157224 */ /* 0x001fc400078e000d */
[----:B------:R-:W-:Y:S02]  /*ad1e0*/  VIADD R13, R19, UR50 ;  /* 0x00000032130d7c36 */ /* 0x000fe40008000000 */
[----:B------:R-:W-:Y:S01]  /*ad1f0*/  IMAD.MOV.U32 R20, RZ, RZ, R14 ;  /* 0x000000ffff147224 */ /* 0x000fe200078e000e */
[----:B------:R-:W-:Y:S01]  /*ad200*/  ULDC UR50, c[0x0][0x248] ;  /* 0x0000920000327ab9 */ /* 0x000fe20000000800 */
[----:B------:R-:W-:Y:S01]  /*ad210*/  VIADD R14, R13, UR51 ;  /* 0x000000330d0e7c36 */ /* 0x000fe20008000000 */
[----:B------:R-:W-:Y:S01]  /*ad220*/  STL.64 [R1+0x3b48], R12 ;  /* 0x003b480c01007387 */ /* 0x000fe20000100a00 */
[----:B------:R-:W-:Y:S02]  /*ad230*/  ULDC UR51, c[0x0][0x248] ;  /* 0x0000920000337ab9 */ /* 0x000fe40000000800 */
[----:B------:R-:W-:Y:S01]  /*ad240*/  VIADD R15, R14, UR49 ;  /* 0x000000310e0f7c36 */ /* 0x000fe20008000000 */
[----:B------:R-:W-:-:S03]  /*ad250*/  ULDC UR49, c[0x0][0x248] ;  /* 0x0000920000317ab9 */ /* 0x000fc60000000800 */
[----:B------:R-:W-:Y:S01]  /*ad260*/  VIADD R24, R15, UR48 ;  /* 0x000000300f187c36 */ /* 0x000fe20008000000 */
[----:B------:R-:W-:Y:S04]  /*ad270*/  STL.64 [R1+0x3098], R14 ;  /* 0x0030980e01007387 */ /* 0x000fe80000100a00 */
[----:B------:R0:W-:Y:S01]  /*ad280*/  STL.64 [R1+0x3b50], R22 ;  /* 0x003b501601007387 */ /* 0x0001e20000100a00 */
[----:B------:R-:W-:-:S03]  /*ad290*/  ULDC UR48, c[0x0][0x248] ;  /* 0x0000920000307ab9 */ /* 0x000fc60000000800 */
[----:B--2---:R1:W-:Y:S01]  /*ad2a0*/  STL.64 [R1+0x3088], R24 ;  /* 0x0030881801007387 */ /* 0x0043e20000100a00 */
[----:B0-----:R-:W-:Y:S02]  /*ad2b0*/  IMAD.MOV.U32 R22, RZ, RZ, R27 ;  /* 0x000000ffff167224 */ /* 0x001fe400078e001b */
[----:B------:R-:W-:Y:S02]  /*ad2c0*/  VIADD R27, R24, UR47 ;  /* 0x0000002f181b7c36 */ /* 0x000fe40008000000 */
[----:B------:R-:W-:Y:S02]  /*ad2d0*/  IMAD.MOV.U32 R15, RZ, RZ, R21 ;  /* 0x000000ffff0f7224 */ /* 0x000fe400078e0015 */
[----:B------:R-:W-:Y:S02]  /*ad2e0*/  IMAD.MOV.U32 R21, RZ, RZ, R20 ;  /* 0x000000ffff157224 */ /* 0x000fe400078e0014 */
[----:B------:R-:W-:Y:S02]  /*ad2f0*/  IMAD.MOV.U32 R20, RZ, RZ, R17 ;  /* 0x000000ffff147224 */ /* 0x000fe400078e0011 */
[----:B------:R-:W-:-:S02]  /*ad300*/  VIADD R17, R27, UR46 ;  /* 0x0000002e1b117c36 */ /* 0x000fc40008000000 */
[----:B-1----:R-:W-:Y:S02]  /*ad310*/  IMAD.MOV.U32 R25, RZ, RZ, R16 ;  /* 0x000000ffff197224 */ /* 0x002fe400078e0010 */
[----:B------:R-:W-:Y:S01]  /*ad320*/  IMAD.MOV.U32 R14, RZ, RZ, R18 ;  /* 0x000000ffff0e7224 */ /* 0x000fe200078e0012 */
[----:B------:R-:W-:Y:S01]  /*ad330*/  STL.64 [R1+0x30a8], R26 ;  /* 0x0030a81a01007387 */ /* 0x000fe20000100a00 */
[----:B------:R-:W-:Y:S01]  /*ad340*/  VIADD R16, R17, UR12 ;  /* 0x0000000c11107c36 */ /* 0x000fe20008000000 */
[----:B------:R-:W-:Y:S02]  /*ad350*/  SHF.R.S32.HI R24, RZ, 0x1f, R2 ;  /* 0x0000001fff187819 */ /* 0x000fe40000011402 */
[----:B------:R-:W-:Y:S01]  /*ad360*/  IADD3 R12, P3, R2, R9, RZ ;  /* 0x00000009020c7210 */ /* 0x000fe20007f7e0ff */
[----:B------:R-:W-:Y:S01]  /*ad370*/  ULDC UR47, c[0x0][0x248] ;  /* 0x00009200002f7ab9 */ /* 0x000fe20000000800 */
[----:B------:R-:W-:Y:S01]  /*ad380*/  VIADD R18, R16, UR9 ;  /* 0x0000000910127c36 */ /* 0x000fe20008000000 */
[----:B------:R-:W-:Y:S01]  /*ad390*/  ULDC UR46, c[0x0][0x248] ;  /* 0x00009200002e7ab9 */ /* 0x000fe20000000800 */
[----:B------:R-:W-:Y:S01]  /*ad3a0*/  ULDC UR12, c[0x0][0x248] ;  /* 0x00009200000c7ab9 */ /* 0x000fe20000000800 */
[----:B------:R-:W-:-:S02]  /*ad3b0*/  ULDC UR9, c[0x0][0x248] ;  /* 0x0000920000097ab9 */ /* 0x000fc40000000800 */
[----:B------:R0:W-:Y:S04]  /*ad3c0*/  STL.64 [R1+0x30b8], R18 ;  /* 0x0030b81201007387 */ /* 0x0001e80000100a00 */
[----:B0-----:R-:W2:Y:S04]  /*ad3d0*/  LDL.LU R19, [R1+0x308] ;  /* 0x0003080001137983 */ /* 0x001ea80000300800 */
[----:B------:R0:W-:Y:S04]  /*ad3e0*/  STL.64 [R1+0x30b0], R16 ;  /* 0x0030b01001007387 */ /* 0x0001e80000100a00 */
[----:B0-----:R-:W3:Y:S01]  /*ad3f0*/  LDL.LU R17, [R1+0x12c] ;  /* 0x00012c0001117983 */ /* 0x001ee20000300800 */
[----:B------:R-:W-:Y:S01]  /*ad400*/  IMAD.MOV.U32 R27, RZ, RZ, R22 ;  /* 0x000000ffff1b7224 */ /* 0x000fe200078e0016 */
[----:B------:R-:W-:-:S02]  /*ad410*/  IADD3 R16, P4, R2, R10, RZ ;  /* 0x0000000a02107210 */ /* 0x000fc40007f9e0ff */
[----:B--2---:R-:W-:Y:S01]  /*ad420*/  IADD3 R22, P5, R19, R9, RZ ;  /* 0x0000000913167210 */ /* 0x004fe20007fbe0ff */
[----:B---3--:R0:W-:Y:S04]  /*ad430*/  STL [R1+0x3b44], R17 ;  /* 0x003b441101007387 */ /* 0x0081e80000100800 */
[----:B------:R-:W2:Y:S04]  /*ad440*/  LDL.LU R2, [R1+0x3b58] ;  /* 0x003b580001027983 */ /* 0x000ea80000300800 */
[----:B------:R-:W3:Y:S04]  /*ad450*/  LDL.LU R26, [R1+0x50] ;  /* 0x00005000011a7983 */ /* 0x000ee80000300800 */
[----:B------:R1:W-:Y:S01]  /*ad460*/  STL [R1+0x11c8], R22 ;  /* 0x0011c81601007387 */ /* 0x0003e20000100800 */
[----:B0-----:R-:W-:-:S03]  /*ad470*/  IMAD.MOV.U32 R17, RZ, RZ, R24 ;  /* 0x000000ffff117224 */ /* 0x001fc600078e0018 */
[----:B-1----:R-:W4:Y:S01]  /*ad480*/  LDL.LU.64 R22, [R1+0x3b50] ;  /* 0x003b500001167983 */ /* 0x002f220000300a00 */
[----:B------:R-:W-:-:S03]  /*ad490*/  IMAD.X R13, R17, 0x1, R11, P3 ;  /* 0x00000001110d7824 */ /* 0x000fc600018e060b */
[----:B------:R0:W-:Y:S04]  /*ad4a0*/  STL.64 [R1+0x3b28], R4 ;  /* 0x003b280401007387 */ /* 0x0001e80000100a00 */
[----:B0-----:R0:W5:Y:S04]  /*ad4b0*/  LDL.64 R4, [R1+0x11c8] ;  /* 0x0011c80001047983 */ /* 0x0011680000100a00 */
[----:B------:R1:W-:Y:S04]  /*ad4c0*/  STL.64 [R1+0x11d8], R12 ;  /* 0x0011d80c01007387 */ /* 0x0003e80000100a00 */
[----:B-1----:R-:W2:Y:S01]  /*ad4d0*/  LDL.LU.64 R12, [R1+0x3b48] ;  /* 0x003b4800010c7983 */ /* 0x002ea20000300a00 */
[----:B------:R-:W-:-:S02]  /*ad4e0*/  IMAD.MOV.U32 R24, RZ, RZ, R8 ;  /* 0x000000ffff187224 */ /* 0x000fc400078e0008 */
[----:B--2---:R-:W-:-:S05]  /*ad4f0*/  IMAD.X R17, R17, 0x1, R12, P4 ;  /* 0x0000000111117824 */ /* 0x004fca00020e060c */
[----:B------:R1:W-:Y:S04]  /*ad500*/  STL.64 [R1+0x11d0], R16 ;  /* 0x0011d01001007387 */ /* 0x0003e80000100a00 */
[----:B-1----:R-:W2:Y:S04]  /*ad510*/  LDL.LU R17, [R1+0x3b44] ;  /* 0x003b440001117983 */ /* 0x002ea80000300800 */
[----:B------:R-:W-:Y:S04]  /*ad520*/  STL.64 [R1+0x30c0], R2 ;  /* 0x0030c00201007387 */ /* 0x000fe80000100a00 */
[----:B------:R-:W3:Y:S01]  /*ad530*/  LDL.LU R16, [R1+0x48] ;  /* 0x0000480001107983 */ /* 0x000ee20000300800 */
[----:B------:R-:W-:-:S02]  /*ad540*/  SHF.R.S32.HI R8, RZ, 0x1f, R19 ;  /* 0x0000001fff087819 */ /* 0x000fc40000011413 */
[----:B------:R-:W-:-:S03]  /*ad550*/  IADD3 R18, P6, R19, R10, RZ ;  /* 0x0000000a13127210 */ /* 0x000fc60007fde0ff */
[C---:B-----5:R-:W-:Y:S02]  /*ad560*/  IMAD.X R5, R8.reuse, 0x1, R11, P5 ;  /* 0x0000000108057824 */ /* 0x060fe400028e060b */
[----:B------:R-:W-:Y:S01]  /*ad570*/  IMAD.X R19, R8, 0x1, R12, P6 ;  /* 0x0000000108137824 */ /* 0x000fe200030e060c */
[----:B---3--:R-:W-:Y:S04]  /*ad580*/  STL [R1+0x3b30], R16 ;  /* 0x003b301001007387 */ /* 0x008fe80000100800 */
[----:B------:R-:W-:Y:S04]  /*ad590*/  STL [R1+0x11cc], R5 ;  /* 0x0011cc0501007387 */ /* 0x000fe80000100800 */
[----:B------:R-:W3:Y:S04]  /*ad5a0*/  LDL.LU R8, [R1+0x3b40] ;  /* 0x003b400001087983 */ /* 0x000ee80000300800 */
[----:B------:R2:W-:Y:S04]  /*ad5b0*/  STL.64 [R1+0x3b38], R12 ;  /* 0x003b380c01007387 */ /* 0x0005e80000100a00 */
[----:B------:R1:W-:Y:S01]  /*ad5c0*/  STL.64 [R1+0x11c0], R18 ;  /* 0x0011c01201007387 */ /* 0x0003e20000100a00 */
[----:B--2---:R-:W-:-:S02]  /*ad5d0*/  IADD3 R12, P3, R17, R9, RZ ;  /* 0x00000009110c7210 */ /* 0x004fc40007f7e0ff */
[----:B-1----:R-:W-:Y:S01]  /*ad5e0*/  SHF.R.S32.HI R18, RZ, 0x1f, R17 ;  /* 0x0000001fff127819 */ /* 0x002fe20000011411 */
[----:B------:R-:W2:Y:S04]  /*ad5f0*/  LDL.LU R19, [R1+0x44] ;  /* 0x0000440001137983 */ /* 0x000ea80000300800 */
[----:B------:R-:W-:Y:S01]  /*ad600*/  IMAD.X R13, R18, 0x1, R11, P3 ;  /* 0x00000001120d7824 */ /* 0x000fe200018e060b */
[----:B------:R-:W-:Y:S04]  /*ad610*/  STL.64 [R1+0x3b20], R24 ;  /* 0x003b201801007387 */ /* 0x000fe80000100a00 */
[----:B------:R1:W-:Y:S04]  /*ad620*/  STL.64 [R1+0x11b8], R12 ;  /* 0x0011b80c01007387 */ /* 0x0003e80000100a00 */
[----:B-1----:R-:W5:Y:S01]  /*ad630*/  LDL.LU.64 R12, [R1+0x3b38] ;  /* 0x003b3800010c7983 */ /* 0x002f620000300a00 */
[----:B------:R-:W-:-:S02]  /*ad640*/  IADD3 R16, P4, R17, R10, RZ ;  /* 0x0000000a11107210 */ /* 0x000fc40007f9e0ff */
[----:B------:R-:W-:Y:S02]  /*ad650*/  SHF.R.S32.HI R2, RZ, 0x1f, R26 ;  /* 0x0000001fff027819 */ /* 0x000fe4000001141a */
[----:B------:R-:W-:-:S05]  /*ad660*/  IADD3 R4, P5, R26, R9, RZ ;  /* 0x000000091a047210 */ /* 0x000fca0007fbe0ff */
[----:B------:R-:W-:Y:S02]  /*ad670*/  IMAD.X R5, R2, 0x1, R11, P5 ;  /* 0x0000000102057824 */ /* 0x000fe400028e060b */
[----:B-----5:R-:W-:-:S05]  /*ad680*/  IMAD.X R17, R18, 0x1, R12, P4 ;  /* 0x0000000112117824 */ /* 0x020fca00020e060c */
[----:B------:R1:W-:Y:S04]  /*ad690*/  STL.64 [R1+0x11b0], R16 ;  /* 0x0011b01001007387 */ /* 0x0003e80000100a00 */
[----:B-1----:R-:W5:Y:S04]  /*ad6a0*/  LDL.LU R16, [R1+0x3b30] ;  /* 0x003b300001107983 */ /* 0x002f680000300800 */
[----:B------:R1:W-:Y:S04]  /*ad6b0*/  STL.64 [R1+0x11a8], R4 ;  /* 0x0011a80401007387 */ /* 0x0003e80000100a00 */
[----:B-1----:R-:W4:Y:S01]  /*ad6c0*/  LDL.LU.64 R4, [R1+0x3b28] ;  /* 0x003b280001047983 */ /* 0x002f220000300a00 */
[----:B------:R-:W-:-:S05]  /*ad6d0*/  IADD3 R24, P6, R26, R10, RZ ;  /* 0x0000000a1a187210 */ /* 0x000fca0007fde0ff */
[----:B------:R-:W-:Y:S01]  /*ad6e0*/  IMAD.X R25, R2, 0x1, R12, P6 ;  /* 0x0000000102197824 */ /* 0x000fe200030e060c */
[----:B-----5:R-:W-:Y:S02]  /*ad6f0*/  SHF.R.S32.HI R17, RZ, 0x1f, R16 ;  /* 0x0000001fff117819 */ /* 0x020fe40000011410 */
[C---:B------:R-:W-:Y:S01]  /*ad700*/  IADD3 R2, P4, R16.reuse, R10, RZ ;  /* 0x0000000a10027210 */ /* 0x040fe20007f9e0ff */
[----:B----4-:R-:W-:Y:S04]  /*ad710*/  STL.64 [R1+0x3b18], R4 ;  /* 0x003b180401007387 */ /* 0x010fe80000100a00 */
[----:B------:R-:W4:Y:S04]  /*ad720*/  LDL.LU R26, [R1+0x40] ;  /* 0x00004000011a7983 */ /* 0x000f280000300800 */
[----:B------:R-:W5:Y:S04]  /*ad730*/  LDL.LU R18, [R1+0x3c] ;  /* 0x00003c0001127983 */ /* 0x000f680000300800 */
[----:B------:R1:W-:Y:S04]  /*ad740*/  STL.64 [R1+0x11a0], R24 ;  /* 0x0011a01801007387 */ /* 0x0003e80000100a00 */
[----:B------:R-:W-:Y:S01]  /*ad750*/  STL [R1+0x1190], R2 ;  /* 0x0011900201007387 */ /* 0x000fe20000100800 */
[----:B-1----:R-:W-:-:S05]  /*ad760*/  IADD3 R24, P3, R16, R9, RZ ;  /* 0x0000000910187210 */ /* 0x002fca0007f7e0ff */
[----:B------:R-:W-:-:S05]  /*ad770*/  IMAD.X R25, R17, 0x1, R11, P3 ;  /* 0x0000000111197824 */ /* 0x000fca00018e060b */
[----:B------:R1:W-:Y:S04]  /*ad780*/  STL.64 [R1+0x1198], R24 ;  /* 0x0011981801007387 */ /* 0x0003e80000100a00 */
[----:B-1----:R-:W3:Y:S01]  /*ad790*/  LDL.LU.64 R24, [R1+0x3b20] ;  /* 0x003b200001187983 */ /* 0x002ee20000300a00 */
[----:B--2---:R-:W-:-:S05]  /*ad7a0*/  IADD3 R4, P5, R19, R9, RZ ;  /* 0x0000000913047210 */ /* 0x004fca0007fbe0ff */
[----:B------:R-:W-:Y:S04]  /*ad7b0*/  STL [R1+0x1188], R4 ;  /* 0x0011880401007387 */ /* 0x000fe80000100800 */
[----:B------:R1:W-:Y:S02]  /*ad7c0*/  STL.64 [R1+0x3b08], R14 ;  /* 0x003b080e01007387 */ /* 0x0003e40000100a00 */
[----:B-1----:R-:W-:Y:S02]  /*ad7d0*/  IMAD.MOV.U32 R14, RZ, RZ, R4 ;  /* 0x000000ffff0e7224 */ /* 0x002fe400078e0004 */
[----:B------:R-:W-:Y:S02]  /*ad7e0*/  IMAD.MOV.U32 R15, RZ, RZ, R5 ;  /* 0x000000ffff0f7224 */ /* 0x000fe400078e0005 */
[----:B------:R-:W2:Y:S04]  /*ad7f0*/  LDL.LU.64 R4, [R1+0x3b18] ;  /* 0x003b180001047983 */ /* 0x000ea80000300a00 */
[----:B------:R-:W-:Y:S04]  /*ad800*/  STL [R1+0x3b00], R27 ;  /* 0x003b001b01007387 */ /* 0x000fe80000100800 */
[----:B---3--:R1:W-:Y:S04]  /*ad810*/  STL.64 [R1+0x3b10], R24 ;  /* 0x003b101801007387 */ /* 0x0083e80000100a00 */
[----:B-1----:R0:W3:Y:S01]  /*ad820*/  LDL.64 R24, [R1+0x1190] ;  /* 0x0011900001187983 */ /* 0x0020e20000100a00 */
[----:B------:R-:W-:-:S02]  /*ad830*/  SHF.R.S32.HI R16, RZ, 0x1f, R19 ;  /* 0x0000001fff107819 */ /* 0x000fc40000011413 */
[-C--:B------:R-:W-:Y:S02]  /*ad840*/  IADD3 R2, P6, R19, R10.reuse, RZ ;  /* 0x0000000a13027210 */ /* 0x080fe40007fde0ff */
[----:B------:R-:W2:Y:S01]  /*ad850*/  LDL.LU R19, [R1+0x38] ;  /* 0x0000380001137983 */ /* 0x000ea20000300800 */
[C---:B------:R-:W-:Y:S02]  /*ad860*/  IMAD.X R15, R16.reuse, 0x1, R11, P5 ;  /* 0x00000001100f7824 */ /* 0x040fe400028e060b */
[----:B------:R-:W-:Y:S01]  /*ad870*/  IMAD.X R3, R16, 0x1, R12, P6 ;  /* 0x0000000110037824 */ /* 0x000fe200030e060c */
[----:B----4-:R-:W-:Y:S01]  /*ad880*/  SHF.R.S32.HI R16, RZ, 0x1f, R26 ;  /* 0x0000001fff107819 */ /* 0x010fe2000001141a */
[----:B---3--:R-:W-:Y:S01]  /*ad890*/  IMAD.X R25, R17, 0x1, R12, P4 ;  /* 0x0000000111197824 */ /* 0x008fe200020e060c */
[C---:B------:R-:W-:Y:S02]  /*ad8a0*/  IADD3 R24, P3, R26.reuse, R9, RZ ;  /* 0x000000091a187210 */ /* 0x040fe40007f7e0ff */
[----:B------:R-:W-:-:S02]  /*ad8b0*/  IADD3 R14, P4, R26, R10, RZ ;  /* 0x0000000a1a0e7210 */ /* 0x000fc40007f9e0ff */
[----:B-----5:R-:W-:Y:S02]  /*ad8c0*/  SHF.R.S32.HI R17, RZ, 0x1f, R18 ;  /* 0x0000001fff117819 */ /* 0x020fe40000011412 */
[----:B------:R-:W-:Y:S01]  /*ad8d0*/  IADD3 R26, P5, R18, R9, RZ ;  /* 0x00000009121a7210 */ /* 0x000fe20007fbe0ff */
[----:B------:R1:W-:Y:S04]  /*ad8e0*/  STL [R1+0x1194], R25 ;  /* 0x0011941901007387 */ /* 0x0003e80000100800 */
[----:B------:R3:W-:Y:S04]  /*ad8f0*/  STL [R1+0x118c], R15 ;  /* 0x00118c0f01007387 */ /* 0x0007e80000100800 */
[----:B------:R-:W-:Y:S01]  /*ad900*/  STL.64 [R1+0x1180], R2 ;  /* 0x0011800201007387 */ /* 0x000fe20000100a00 */
[----:B------:R-:W-:-:S02]  /*ad910*/  IMAD.X R27, R17, 0x1, R11, P5 ;  /* 0x00000001111b7824 */ /* 0x000fc400028e060b */
[C---:B-1----:R-:W-:Y:S02]  /*ad920*/  IMAD.X R25, R16.reuse, 0x1, R11, P3 ;  /* 0x0000000110197824 */ /* 0x042fe400018e060b */
[----:B---3--:R-:W-:-:S03]  /*ad930*/  IMAD.X R15, R16, 0x1, R12, P4 ;  /* 0x00000001100f7824 */ /* 0x008fc600020e060c */
[----:B------:R1:W-:Y:S04]  /*ad940*/  STL.64 [R1+0x1178], R24 ;  /* 0x0011781801007387 */ /* 0x0003e80000100a00 */
[----:B-1----:R-:W3:Y:S04]  /*ad950*/  LDL.LU.64 R24, [R1+0x3b10] ;  /* 0x003b100001187983 */ /* 0x002ee80000300a00 */
[----:B------:R1:W-:Y:S04]  /*ad960*/  STL.64 [R1+0x1170], R14 ;  /* 0x0011700e01007387 */ /* 0x0003e80000100a00 */
[----:B-1----:R-:W4:Y:S04]  /*ad970*/  LDL.LU.64 R14, [R1+0x3b08] ;  /* 0x003b0800010e7983 */ /* 0x002f280000300a00 */
[----:B------:R1:W-:Y:S04]  /*ad980*/  STL.64 [R1+0x1168], R26 ;  /* 0x0011681a01007387 */ /* 0x0003e80000100a00 */
[----:B-1----:R-:W5:Y:S04]  /*ad990*/  LDL.LU R27, [R1+0x3b00] ;  /* 0x003b0000011b7983 */ /* 0x002f680000300800 */
[----:B------:R-:W2:Y:S01]  /*ad9a0*/  LDL.LU R16, [R1+0x30] ;  /* 0x0000300001107983 */ /* 0x000ea20000300800 */
[----:B------:R-:W-:-:S05]  /*ad9b0*/  IADD3 R2, P6, R18, R10, RZ ;  /* 0x0000000a12027210 */ /* 0x000fca0007fde0ff */
[----:B------:R-:W-:Y:S01]  /*ad9c0*/  IMAD.X R3, R17, 0x1, R12, P6 ;  /* 0x0000000111037824 */ /* 0x000fe200030e060c */
[----:B--2---:R-:W-:Y:S04]  /*ad9d0*/  STL [R1+0x3af4], R16 ;  /* 0x003af41001007387 */ /* 0x004fe80000100800 */
[----:B------:R-:W-:Y:S04]  /*ad9e0*/  STL.64 [R1+0x3af8], R12 ;  /* 0x003af80c01007387 */ /* 0x000fe80000100a00 */
[----:B------:R1:W-:Y:S04]  /*ad9f0*/  STL.64 [R1+0x1160], R2 ;  /* 0x0011600201007387 */ /* 0x0003e80000100a00 */
[----:B-1----:R-:W2:Y:S04]  /*ada00*/  LDL.LU R3, [R1+0x2c] ;  /* 0x00002c0001037983 */ /* 0x002ea80000300800 */
[----:B------:R-:W4:Y:S01]  /*ada10*/  LDL.LU R13, [R1+0x34] ;  /* 0x00003400010d7983 */ /* 0x000f220000300800 */
[----:B-----5:R-:W-:-:S02]  /*ada20*/  IMAD.MOV.U32 R26, RZ, RZ, R27 ;  /* 0x000000ffff1a7224 */ /* 0x020fc400078e001b */
[----:B---3--:R-:W-:Y:S02]  /*ada30*/  IMAD.MOV.U32 R27, RZ, RZ, R24 ;  /* 0x000000ffff1b7224 */ /* 0x008fe400078e0018 */
[----:B------:R-:W-:Y:S01]  /*ada40*/  IMAD.MOV.U32 R24, RZ, RZ, R25 ;  /* 0x000000ffff187224 */ /* 0x000fe200078e0019 */
[----:B------:R-:W-:Y:S02]  /*ada50*/  SHF.R.S32.HI R25, RZ, 0x1f, R19 ;  /* 0x0000001fff197819 */ /* 0x000fe40000011413 */
[-C--:B------:R-:W-:Y:S01]  /*ada60*/  IADD3 R12, P3, R19, R9.reuse, RZ ;  /* 0x00000009130c7210 */ /* 0x080fe20007f7e0ff */
[----:B------:R1:W-:Y:S01]  /*ada70*/  STL.64 [R1+0x3ae8], R4 ;  /* 0x003ae80401007387 */ /* 0x0003e20000100a00 */
[----:B----4-:R-:W-:Y:S02]  /*ada80*/  SHF.R.S32.HI R2, RZ, 0x1f, R13 ;  /* 0x0000001fff027819 */ /* 0x010fe4000001140d */
[C---:B------:R-:W-:Y:S02]  /*ada90*/  IADD3 R18, P5, R13.reuse, R9, RZ ;  /* 0x000000090d127210 */ /* 0x040fe40007fbe0ff */
[----:B-1----:R-:W-:Y:S01]  /*adaa0*/  IADD3 R4, P6, R13, R10, RZ ;  /* 0x0000000a0d047210 */ /* 0x002fe20007fde0ff */
[----:B------:R-:W-:-:S05]  /*adab0*/  IMAD.X R13, R25, 0x1, R11, P3 ;  /* 0x00000001190d7824 */ /* 0x000fca00018e060b */
[----:B------:R1:W-:Y:S04]  /*adac0*/  STL.64 [R1+0x1158], R12 ;  /* 0x0011580c01007387 */ /* 0x0003e80000100a00 */
[----:B-1----:R-:W3:Y:S01]  /*adad0*/  LDL.LU.64 R12, [R1+0x3af8] ;  /* 0x003af800010c7983 */ /* 0x002ee20000300a00 */
[----:B------:R-:W-:Y:S01]  /*adae0*/  IADD3 R16, P4, R19, R10, RZ ;  /* 0x0000000a13107210 */ /* 0x000fe20007f9e0ff */
[----:B------:R-:W-:-:S04]  /*adaf0*/  IMAD.X R19, R2, 0x1, R11, P5 ;  /* 0x0000000102137824 */ /* 0x000fc800028e060b */
[----:B---3--:R-:W-:-:S05]  /*adb00*/  IMAD.X R17, R25, 0x1, R12, P4 ;  /* 0x0000000119117824 */ /* 0x008fca00020e060c */
[----:B------:R1:W-:Y:S04]  /*adb10*/  STL.64 [R1+0x1150], R16 ;  /* 0x0011501001007387 */ /* 0x0003e80000100a00 */
[----:B-1----:R-:W3:Y:S04]  /*adb20*/  LDL.LU R16, [R1+0x3af4] ;  /* 0x003af40001107983 */ /* 0x002ee80000300800 */
[----:B------:R1:W-:Y:S04]  /*adb30*/  STL.64 [R1+0x1148], R18 ;  /* 0x0011481201007387 */ /* 0x0003e80000100a00 */
[----:B-1----:R-:W4:Y:S01]  /*adb40*/  LDL.LU R19, [R1+0x28] ;  /* 0x0000280001137983 */ /* 0x002f220000300800 */
[----:B------:R-:W-:-:S02]  /*adb50*/  IMAD.MOV.U32 R25, RZ, RZ, R29 ;  /* 0x000000ffff197224 */ /* 0x000fc400078e001d */
[----:B------:R-:W-:Y:S02]  /*adb60*/  IMAD.MOV.U32 R29, RZ, RZ, R7 ;  /* 0x000000ffff1d7224 */ /* 0x000fe400078e0007 */
[----:B------:R-:W-:Y:S01]  /*adb70*/  IMAD.X R5, R2, 0x1, R12, P6 ;  /* 0x0000000102057824 */ /* 0x000fe200030e060c */
[----:B---3--:R-:W-:Y:S02]  /*adb80*/  SHF.R.S32.HI R7, RZ, 0x1f, R16 ;  /* 0x0000001fff077819 */ /* 0x008fe40000011410 */
[----:B------:R-:W-:Y:S01]  /*adb90*/  IADD3 R18, P3, R16, R9, RZ ;  /* 0x0000000910127210 */ /* 0x000fe20007f7e0ff */
[----:B----4-:R1:W-:Y:S04]  /*adba0*/  STL [R1+0x3af0], R19 ;  /* 0x003af01301007387 */ /* 0x0103e80000100800 */
[----:B------:R-:W-:Y:S04]  /*adbb0*/  STL.64 [R1+0x1140], R4 ;  /* 0x0011400401007387 */ /* 0x000fe80000100a00 */
[----:B------:R-:W3:Y:S04]  /*adbc0*/  LDL.LU R17, [R1+0x24] ;  /* 0x0000240001117983 */ /* 0x000ee80000300800 */
[----:B------:R-:W-:Y:S04]  /*adbd0*/  STL.64 [R1+0x3ad8], R26 ;  /* 0x003ad81a01007387 */ /* 0x000fe80000100a00 */
[----:B------:R-:W-:Y:S01]  /*adbe0*/  STL.64 [R1+0x3ae0], R20 ;  /* 0x003ae01401007387 */ /* 0x000fe20000100a00 */
[----:B-1----:R-:W-:-:S05]  /*adbf0*/  IMAD.X R19, R7, 0x1, R11, P3 ;  /* 0x0000000107137824 */ /* 0x002fca00018e060b */
[----:B------:R1:W-:Y:S04]  /*adc00*/  STL.64 [R1+0x1138], R18 ;  /* 0x0011381201007387 */ /* 0x0003e80000100a00 */
[----:B-1----:R-:W4:Y:S01]  /*adc10*/  LDL.LU R19, [R1+0x3af0] ;  /* 0x003af00001137983 */ /* 0x002f220000300800 */
[-C--:B------:R-:W-:Y:S02]  /*adc20*/  IADD3 R4, P4, R16, R10.reuse, RZ ;  /* 0x0000000a10047210 */ /* 0x080fe40007f9e0ff */
[----:B--2---:R-:W-:Y:S02]  /*adc30*/  SHF.R.S32.HI R16, RZ, 0x1f, R3 ;  /* 0x0000001fff107819 */ /* 0x004fe40000011403 */
[C---:B------:R-:W-:Y:S02]  /*adc40*/  IADD3 R2, P6, R3.reuse, R10, RZ ;  /* 0x0000000a03027210 */ /* 0x040fe40007fde0ff */
[----:B------:R-:W-:Y:S01]  /*adc50*/  IADD3 R26, P5, R3, R9, RZ ;  /* 0x00000009031a7210 */ /* 0x000fe20007fbe0ff */
[----:B------:R-:W-:-:S02]  /*adc60*/  IMAD.X R5, R7, 0x1, R12, P4 ;  /* 0x0000000107057824 */ /* 0x000fc400020e060c */
[C---:B------:R-:W-:Y:S02]  /*adc70*/  IMAD.X R3, R16.reuse, 0x1, R12, P6 ;  /* 0x0000000110037824 */ /* 0x040fe400030e060c */
[----:B------:R-:W-:Y:S01]  /*adc80*/  IMAD.X R27, R16, 0x1, R11, P5 ;  /* 0x00000001101b7824 */ /* 0x000fe200028e060b */
[----:B------:R1:W-:Y:S04]  /*adc90*/  STL.64 [R1+0x1130], R4 ;  /* 0x0011300401007387 */ /* 0x0003e80000100a00 */
[----:B-1----:R-:W2:Y:S04]  /*adca0*/  LDL.LU.64 R4, [R1+0x3ae8] ;  /* 0x003ae80001047983 */ /* 0x002ea80000300a00 */
[----:B------:R-:W5:Y:S04]  /*adcb0*/  LDL.LU R7, [R1+0x20] ;  /* 0x0000200001077983 */ /* 0x000f680000300800 */
[----:B------:R1:W-:Y:S04]  /*adcc0*/  STL.64 [R1+0x1120], R2 ;  /* 0x0011200201007387 */ /* 0x0003e80000100a00 */
[----:B-1----:R-:W2:Y:S04]  /*adcd0*/  LDL.LU R3, [R1+0x1c] ;  /* 0x00001c0001037983 */ /* 0x002ea80000300800 */
[----:B------:R-:W-:Y:S01]  /*adce0*/  STL.64 [R1+0x1128], R26 ;  /* 0x0011281a01007387 */ /* 0x000fe20000100a00 */
[----:B---3--:R-:W-:-:S05]  /*adcf0*/  IADD3 R20, P5, R17, R9, RZ ;  /* 0x0000000911147210 */ /* 0x008fca0007fbe0ff */
[----:B------:R1:W-:Y:S04]  /*add00*/  STL [R1+0x1108], R20 ;  /* 0x0011081401007387 */ /* 0x0003e80000100800 */
[----:B-1----:R-:W3:Y:S01]  /*add10*/  LDL.LU.64 R20, [R1+0x3ae0] ;  /* 0x003ae00001147983 */ /* 0x002ee20000300a00 */
[----:B----4-:R-:W-:Y:S02]  /*add20*/  SHF.R.S32.HI R2, RZ, 0x1f, R19 ;  /* 0x0000001fff027819 */ /* 0x010fe40000011413 */
[C---:B------:R-:W-:Y:S02]  /*add30*/  IADD3 R26, P3, R19.reuse, R9, RZ ;  /* 0x00000009131a7210 */ /* 0x040fe40007f7e0ff */
[----:B------:R-:W-:Y:S01]  /*add40*/  IADD3 R18, P4, R19, R10, RZ ;  /* 0x0000000a13127210 */ /* 0x000fe20007f9e0ff */
[----:B------:R-:W-:-:S04]  /*add50*/  IMAD.MOV.U32 R19, RZ, RZ, R2 ;  /* 0x000000ffff137224 */ /* 0x000fc800078e0002 */
[C---:B------:R-:W-:Y:S02]  /*add60*/  IMAD.X R27, R19.reuse, 0x1, R11, P3 ;  /* 0x00000001131b7824 */ /* 0x040fe400018e060b */
[----:B------:R-:W-:-:S03]  /*add70*/  IMAD.X R19, R19, 0x1, R12, P4 ;  /* 0x0000000113137824 */ /* 0x000fc600020e060c */
[----:B------:R1:W-:Y:S04]  /*add80*/  STL.64 [R1+0x1118], R26 ;  /* 0x0011181a01007387 */ /* 0x0003e80000100a00 */
[----:B-1----:R-:W4:Y:S04]  /*add90*/  LDL.LU.64 R26, [R1+0x3ad8] ;  /* 0x003ad800011a7983 */ /* 0x002f280000300a00 */
[----:B------:R-:W-:Y:S04]  /*adda0*/  STL.64 [R1+0x1110], R18 ;  /* 0x0011101201007387 */ /* 0x000fe80000100a00 */
[----:B------:R1:W-:Y:S04]  /*addb0*/  STL.64 [R1+0x3ad0], R28 ;  /* 0x003ad01c01007387 */ /* 0x0003e80000100a00 */
[----:B-1----:R0:W5:Y:S01]  /*addc0*/  LDL.64 R28, [R1+0x1108] ;  /* 0x00110800011c7983 */ /* 0x0021620000100a00 */
[----:B------:R-:W-:-:S02]  /*addd0*/  SHF.R.S32.HI R2, RZ, 0x1f, R17 ;  /* 0x0000001fff027819 */ /* 0x000fc40000011411 */
[----:B------:R-:W-:-:S05]  /*adde0*/  IADD3 R16, P6, R17, R10, RZ ;  /* 0x0000000a11107210 */ /* 0x000fca0007fde0ff */
[C---:B------:R-:W-:Y:S02]  /*addf0*/  IMAD.X R17, R2.reuse, 0x1, R12, P6 ;  /* 0x0000000102117824 */ /* 0x040fe400030e060c */
[----:B----4-:R-:W-:Y:S02]  /*ade00*/  IMAD.MOV.U32 R19, RZ, RZ, R26 ;  /* 0x000000ffff137224 */ /* 0x010fe400078e001a */
[----:B------:R-:W-:Y:S02]  /*ade10*/  IMAD.MOV.U32 R26, RZ, RZ, R24 ;  /* 0x000000ffff1a7224 */ /* 0x000fe400078e0018 */
[----:B---3--:R-:W-:Y:S02]  /*ade20*/  IMAD.MOV.U32 R24, RZ, RZ, R21 ;  /* 0x000000ffff187224 */ /* 0x008fe400078e0015 */
[----:B------:R-:W-:Y:S01]  /*ade30*/  IMAD.MOV.U32 R21, RZ, RZ, R6 ;  /* 0x000000ffff157224 */ /* 0x000fe200078e0006 */
[----:B------:R1:W-:Y:S04]  /*ade40*/  STL.64 [R1+0x3ac8], R26 ;  /* 0x003ac81a01007387 */ /* 0x0003e80000100a00 */
[----:B------:R-:W3:Y:S01]  /*ade50*/  LDL.LU R6, [R1+0x18] ;  /* 0x0000180001067983 */ /* 0x000ee20000300800 */
[----:B-----5:R-:W-:Y:S01]  /*ade60*/  IMAD.X R29, R2, 0x1, R11, P5 ;  /* 0x00000001021d7824 */ /* 0x020fe200028e060b */
[----:B------:R-:W-:-:S02]  /*ade70*/  SHF.R.S32.HI R2, RZ, 0x1f, R7 ;  /* 0x0000001fff027819 */ /* 0x000fc40000011407 */
[C---:B------:R-:W-:Y:S02]  /*ade80*/  IADD3 R28, P3, R7.reuse, R9, RZ ;  /* 0x00000009071c7210 */ /* 0x040fe40007f7e0ff */
[----:B-1----:R-:W-:Y:S01]  /*ade90*/  IADD3 R26, P4, R7, R10, RZ ;  /* 0x0000000a071a7210 */ /* 0x002fe20007f9e0ff */
[----:B------:R-:W-:Y:S01]  /*adea0*/  IMAD.MOV.U32 R27, RZ, RZ, R2 ;  /* 0x000000ffff1b7224 */ /* 0x000fe200078e0002 */
[----:B------:R1:W-:Y:S04]  /*adeb0*/  STL [R1+0x110c], R29 ;  /* 0x00110c1d01007387 */ /* 0x0003e80000100800 */
[----:B------:R4:W-:Y:S04]  /*adec0*/  STL.64 [R1+0x1100], R16 ;  /* 0x0011001001007387 */ /* 0x0009e80000100a00 */
[----:B------:R-:W5:Y:S01]  /*aded0*/  LDL.LU R18, [R1+0x14] ;  /* 0x0000140001127983 */ /* 0x000f620000300800 */
[----:B--2---:R-:W-:-:S02]  /*adee0*/  SHF.R.S32.HI R7, RZ, 0x1f, R3 ;  /* 0x0000001fff077819 */ /* 0x004fc40000011403 */
[----:B------:R-:W-:Y:S01]  /*adef0*/  IADD3 R2, P6, R3, R10, RZ ;  /* 0x0000000a03027210 */ /* 0x000fe20007fde0ff */
[C-C-:B-1----:R-:W-:Y:S02]  /*adf00*/  IMAD.X R29, R27.reuse, 0x1, R11.reuse, P3 ;  /* 0x000000011b1d7824 */ /* 0x142fe400018e060b */
[--C-:B------:R-:W-:Y:S01]  /*adf10*/  IMAD.X R27, R27, 0x1, R12.reuse, P4 ;  /* 0x000000011b1b7824 */ /* 0x100fe200020e060c */
[----:B----4-:R-:W-:Y:S02]  /*adf20*/  IADD3 R16, P5, R3, R9, RZ ;  /* 0x0000000903107210 */ /* 0x010fe40007fbe0ff */
[----:B------:R1:W-:Y:S01]  /*adf30*/  STL.64 [R1+0x10f8], R28 ;  /* 0x0010f81c01007387 */ /* 0x0003e20000100a00 */
[C---:B------:R-:W-:Y:S02]  /*adf40*/  IMAD.X R3, R7.reuse, 0x1, R12, P6 ;  /* 0x0000000107037824 */ /* 0x040fe400030e060c */
[----:B------:R-:W-:Y:S01]  /*adf50*/  IMAD.X R17, R7, 0x1, R11, P5 ;  /* 0x0000000107117824 */ /* 0x000fe200028e060b */
[----:B-1----:R-:W2:Y:S04]  /*adf60*/  LDL.LU.64 R28, [R1+0x3ad0] ;  /* 0x003ad000011c7983 */ /* 0x002ea80000300a00 */
[----:B------:R1:W-:Y:S04]  /*adf70*/  STL.64 [R1+0x10f0], R26 ;  /* 0x0010f01a01007387 */ /* 0x0003e80000100a00 */
[----:B-1----:R-:W4:Y:S04]  /*adf80*/  LDL.LU.64 R26, [R1+0x3ac8] ;  /* 0x003ac800011a7983 */ /* 0x002f280000300a00 */
[----:B------:R-:W-:Y:S04]  /*adf90*/  STL.64 [R1+0x3ac0], R12 ;  /* 0x003ac00c01007387 */ /* 0x000fe80000100a00 */
[----:B------:R-:W5:Y:S04]  /*adfa0*/  LDL.LU R7, [R1+0x10] ;  /* 0x0000100001077983 */ /* 0x000f680000300800 */
[----:B------:R1:W-:Y:S02]  /*adfb0*/  STL.64 [R1+0x10e8], R16 ;  /* 0x0010e81001007387 */ /* 0x0003e40000100a00 */
[----:B-1----:R-:W-:-:S02]  /*adfc0*/  IMAD.MOV.U32 R17, RZ, RZ, R19 ;  /* 0x000000ffff117224 */ /* 0x002fc400078e0013 */
[----:B------:R-:W-:Y:S01]  /*adfd0*/  IMAD.MOV.U32 R19, RZ, RZ, R5 ;  /* 0x000000ffff137224 */ /* 0x000fe200078e0005 */
[----:B---3--:R-:W-:Y:S02]  /*adfe0*/  SHF.R.S32.HI R16, RZ, 0x1f, R6 ;  /* 0x0000001fff107819 */ /* 0x008fe40000011406 */
[----:B------:R-:W-:-:S05]  /*adff0*/  IADD3 R12, P3, R6, R9, RZ ;  /* 0x00000009060c7210 */ /* 0x000fca0007f7e0ff */
[----:B------:R-:W-:Y:S01]  /*ae000*/  IMAD.X R13, R16, 0x1, R11, P3 ;  /* 0x00000001100d7824 */ /* 0x000fe200018e060b */
[----:B-----5:R-:W-:Y:S04]  /*ae010*/  STL [R1+0x3abc], R7 ;  /* 0x003abc0701007387 */ /* 0x020fe80000100800 */
[----:B------:R4:W-:Y:S04]  /*ae020*/  STL.64 [R1+0x10e0], R2 ;  /* 0x0010e00201007387 */ /* 0x0009e80000100a00 */
[----:B------:R1:W-:Y:S01]  /*ae030*/  STL.64 [R1+0x3aa8], R20 ;  /* 0x003aa81401007387 */ /* 0x0003e20000100a00 */
[----:B----4-:R-:W-:-:S02]  /*ae040*/  IMAD.MOV.U32 R2, RZ, RZ, R26 ;  /* 0x000000ffff027224 */ /* 0x010fc400078e001a */
[----:B------:R-:W-:Y:S01]  /*ae050*/  IMAD.MOV.U32 R26, RZ, RZ, R4 ;  /* 0x000000ffff1a7224 */ /* 0x000fe200078e0004 */
[----:B-1----:R-:W3:Y:S04]  /*ae060*/  LDL.LU R20, [R1+0xc] ;  /* 0x00000c0001147983 */ /* 0x002ee80000300800 */
[----:B------:R-:W-:Y:S04]  /*ae070*/  STL.64 [R1+0x3ab0], R26 ;  /* 0x003ab01a01007387 */ /* 0x000fe80000100a00 */
[----:B------:R-:W-:Y:S04]  /*ae080*/  STL [R1+0x3aa0], R19 ;  /* 0x003aa01301007387 */ /* 0x000fe80000100800 */
[----:B------:R1:W-:Y:S04]  /*ae090*/  STL.64 [R1+0x10d8], R12 ;  /* 0x0010d80c01007387 */ /* 0x0003e80000100a00 */
[----:B-1----:R-:W4:Y:S01]  /*ae0a0*/  LDL.LU.64 R12, [R1+0x3ac0] ;  /* 0x003ac000010c7983 */ /* 0x002f220000300a00 */
[----:B------:R-:W-:-:S02]  /*ae0b0*/  IADD3 R6, P4, R6, R10, RZ ;  /* 0x0000000a06067210 */ /* 0x000fc40007f9e0ff */
[----:B------:R-:W-:Y:S02]  /*ae0c0*/  SHF.R.S32.HI R3, RZ, 0x1f, R18 ;  /* 0x0000001fff037819 */ /* 0x000fe40000011412 */
[C---:B------:R-:W-:Y:S02]  /*ae0d0*/  IADD3 R4, P5, R18.reuse, R9, RZ ;  /* 0x0000000912047210 */ /* 0x040fe40007fbe0ff */
[----:B------:R-:W-:-:S03]  /*ae0e0*/  IADD3 R18, P6, R18, R10, RZ ;  /* 0x0000000a12127210 */ /* 0x000fc60007fde0ff */
[C---:B------:R-:W-:Y:S01]  /*ae0f0*/  IMAD.X R5, R3.reuse, 0x1, R11, P5 ;  /* 0x0000000103057824 */ /* 0x040fe200028e060b */
[----:B---3--:R-:W-:Y:S01]  /*ae100*/  IADD3 R26, P5, R20, R9, RZ ;  /* 0x00000009141a7210 */ /* 0x008fe20007fbe0ff */
[--C-:B----4-:R-:W-:Y:S02]  /*ae110*/  IMAD.X R7, R16, 0x1, R12.reuse, P4 ;  /* 0x0000000110077824 */ /* 0x110fe400020e060c */
[----:B------:R-:W-:Y:S01]  /*ae120*/  IMAD.X R19, R3, 0x1, R12, P6 ;  /* 0x0000000103137824 */ /* 0x000fe200030e060c */
[----:B------:R-:W-:Y:S02]  /*ae130*/  SHF.R.S32.HI R3, RZ, 0x1f, R20 ;  /* 0x0000001fff037819 */ /* 0x000fe40000011414 */
[----:B------:R1:W-:Y:S01]  /*ae140*/  STL.64 [R1+0x10d0], R6 ;  /* 0x0010d00601007387 */ /* 0x0003e20000100a00 */
[----:B------:R-:W-:-:S03]  /*ae150*/  IADD3 R20, P6, R20, R10, RZ ;  /* 0x0000000a14147210 */ /* 0x000fc60007fde0ff */
[----:B-1----:R-:W3:Y:S04]  /*ae160*/  LDL.LU R7, [R1+0x3abc] ;  /* 0x003abc0001077983 */ /* 0x002ee80000300800 */
[----:B------:R1:W-:Y:S04]  /*ae170*/  STL.64 [R1+0x10c8], R4 ;  /* 0x0010c80401007387 */ /* 0x0003e80000100a00 */
[----:B-1----:R-:W4:Y:S04]  /*ae180*/  LDL.LU R4, [R1+0x3ab8] ;  /* 0x003ab80001047983 */ /* 0x002f280000300800 */
[----:B------:R-:W5:Y:S04]  /*ae190*/  LDL.LU R5, [R1+0x8] ;  /* 0x0000080001057983 */ /* 0x000f680000300800 */
[----:B------:R-:W-:Y:S04]  /*ae1a0*/  STL.64 [R1+0x10c0], R18 ;  /* 0x0010c01201007387 */ /* 0x000fe80000100a00 */
[----:B------:R1:W-:Y:S04]  /*ae1b0*/  STL [R1+0x10a8], R26 ;  /* 0x0010a81a01007387 */ /* 0x0003e80000100800 */
[----:B-1----:R-:W2:Y:S04]  /*ae1c0*/  LDL.LU.64 R26, [R1+0x3ab0] ;  /* 0x003ab000011a7983 */ /* 0x002ea80000300a00 */
[----:B------:R1:W-:Y:S04]  /*ae1d0*/  STL [R1+0x10a0], R20 ;  /* 0x0010a01401007387 */ /* 0x0003e80000100800 */
[----:B-1----:R-:W4:Y:S01]  /*ae1e0*/  LDL.LU.64 R20, [R1+0x3aa8] ;  /* 0x003aa80001147983 */ /* 0x002f220000300a00 */
[----:B---3--:R-:W-:-:S02]  /*ae1f0*/  SHF.R.S32.HI R16, RZ, 0x1f, R7 ;  /* 0x0000001fff107819 */ /* 0x008fc40000011407 */
[----:B------:R-:W-:-:S05]  /*ae200*/  IADD3 R18, P3, R7, R9, RZ ;  /* 0x0000000907127210 */ /* 0x000fca0007f7e0ff */
[----:B------:R-:W-:Y:S01]  /*ae210*/  IMAD.X R19, R16, 0x1, R11, P3 ;  /* 0x0000000110137824 */ /* 0x000fe200018e060b */
[----:B----4-:R1:W-:Y:S04]  /*ae220*/  STL.64 [R1+0x3a88], R20 ;  /* 0x003a881401007387 */ /* 0x0103e80000100a00 */
[----:B-1----:R0:W3:Y:S04]  /*ae230*/  LDL.64 R20, [R1+0x10a0] ;  /* 0x0010a00001147983 */ /* 0x0020e80000100a00 */
[----:B------:R1:W-:Y:S04]  /*ae240*/  STL.64 [R1+0x10b8], R18 ;  /* 0x0010b81201007387 */ /* 0x0003e80000100a00 */
[----:B-1----:R-:W4:Y:S01]  /*ae250*/  LDL.LU R19, [R1+0x3aa0] ;  /* 0x003aa00001137983 */ /* 0x002f220000300800 */
[----:B------:R-:W-:Y:S01]  /*ae260*/  IADD3 R6, P4, R7, R10, RZ ;  /* 0x0000000a07067210 */ /* 0x000fe20007f9e0ff */
[----:B--2---:R-:W-:-:S04]  /*ae270*/  IMAD.MOV.U32 R18, RZ, RZ, R26 ;  /* 0x000000ffff127224 */ /* 0x004fc800078e001a */
[----:B------:R-:W-:-:S05]  /*ae280*/  IMAD.X R7, R16, 0x1, R12, P4 ;  /* 0x0000000110077824 */ /* 0x000fca00020e060c */
[----:B------:R1:W-:Y:S04]  /*ae290*/  STL.64 [R1+0x10b0], R6 ;  /* 0x0010b00601007387 */ /* 0x0003e80000100a00 */
[----:B-1----:R-:W2:Y:S04]  /*ae2a0*/  LDL.LU.64 R6, [R1+0x3a98] ;  /* 0x003a980001067983 */ /* 0x002ea80000300a00 */
[----:B----4-:R1:W-:Y:S04]  /*ae2b0*/  STL.64 [R1+0x3a90], R18 ;  /* 0x003a901201007387 */ /* 0x0103e80000100a00 */
[----:B-1----:R0:W4:Y:S01]  /*ae2c0*/  LDL.64 R18, [R1+0x10a8] ;  /* 0x0010a80001127983 */ /* 0x0021220000100a00 */
[----:B------:R-:W-:-:S02]  /*ae2d0*/  IMAD.MOV.U32 R16, RZ, RZ, R25 ;  /* 0x000000ffff107224 */ /* 0x000fc400078e0019 */
[----:B------:R-:W-:Y:S02]  /*ae2e0*/  IMAD.MOV.U32 R25, RZ, RZ, R29 ;  /* 0x000000ffff197224 */ /* 0x000fe400078e001d */
[----:B--2---:R-:W-:Y:S02]  /*ae2f0*/  IMAD.MOV.U32 R29, RZ, RZ, R7 ;  /* 0x000000ffff1d7224 */ /* 0x004fe400078e0007 */
[----:B----4-:R-:W-:-:S05]  /*ae300*/  IMAD.X R19, R3, 0x1, R11, P5 ;  /* 0x0000000103137824 */ /* 0x010fca00028e060b */
[----:B------:R-:W-:Y:S04]  /*ae310*/  STL [R1+0x10ac], R19 ;  /* 0x0010ac1301007387 */ /* 0x000fe80000100800 */
[----:B------:R-:W2:Y:S01]  /*ae320*/  LDL.LU R7, [R1] ;  /* 0x0000000001077983 */ /* 0x000ea20000300800 */
[----:B---3--:R-:W-:Y:S01]  /*ae330*/  IMAD.X R21, R3, 0x1, R12, P6 ;  /* 0x0000000103157824 */ /* 0x008fe200030e060c */
[----:B-----5:R-:W-:Y:S02]  /*ae340*/  SHF.R.S32.HI R3, RZ, 0x1f, R5 ;  /* 0x0000001fff037819 */ /* 0x020fe40000011405 */
[C---:B------:R-:W-:Y:S02]  /*ae350*/  IADD3 R18, P3, R5.reuse, R9, RZ ;  /* 0x0000000905127210 */ /* 0x040fe40007f7e0ff */
[----:B------:R-:W-:Y:S01]  /*ae360*/  IADD3 R20, P4, R5, R10, RZ ;  /* 0x0000000a05147210 */ /* 0x000fe20007f9e0ff */
[----:B--2---:R1:W-:Y:S04]  /*ae370*/  STL.64 [R1+0x3a78], R6 ;  /* 0x003a780601007387 */ /* 0x0043e80000100a00 */
[----:B-1----:R-:W2:Y:S04]  /*ae380*/  LDL.LU R7, [R1+0x4] ;  /* 0x0000040001077983 */ /* 0x002ea80000300800 */
[----:B------:R1:W-:Y:S02]  /*ae390*/  STL [R1+0x10a4], R21 ;  /* 0x0010a41501007387 */ /* 0x0003e40000100800 */
[----:B-1----:R-:W-:-:S04]  /*ae3a0*/  IMAD.MOV.U32 R21, RZ, RZ, R3 ;  /* 0x000000ffff157224 */ /* 0x002fc800078e0003 */
[C---:B------:R-:W-:Y:S02]  /*ae3b0*/  IMAD.X R19, R21.reuse, 0x1, R11, P3 ;  /* 0x0000000115137824 */ /* 0x040fe400018e060b */
[----:B------:R-:W-:-:S03]  /*ae3c0*/  IMAD.X R21, R21, 0x1, R12, P4 ;  /* 0x0000000115157824 */ /* 0x000fc600020e060c */
[----:B------:R1:W-:Y:S04]  /*ae3d0*/  STL.64 [R1+0x1098], R18 ;  /* 0x0010981201007387 */ /* 0x0003e80000100a00 */
[----:B-1----:R-:W3:Y:S04]  /*ae3e0*/  LDL.LU.64 R18, [R1+0x3a90] ;  /* 0x003a900001127983 */ /* 0x002ee80000300a00 */
[----:B------:R1:W-:Y:S04]  /*ae3f0*/  STL.64 [R1+0x1090], R20 ;  /* 0x0010901401007387 */ /* 0x0003e80000100a00 */
[----:B-1----:R-:W4:Y:S01]  /*ae400*/  LDL.LU.64 R20, [R1+0x3a88] ;  /* 0x003a880001147983 */ /* 0x002f220000300a00 */
[----:B------:R-:W-:Y:S01]  /*ae410*/  IMAD.MOV.U32 R26, RZ, RZ, R4 ;  /* 0x000000ffff1a7224 */ /* 0x000fe200078e0004 */
[----:B--2---:R-:W-:-:S02]  /*ae420*/  SHF.R.S32.HI R3, RZ, 0x1f, R7 ;  /* 0x0000001fff037819 */ /* 0x004fc40000011407 */
[C---:B------:R-:W-:Y:S02]  /*ae430*/  IADD3 R4, P5, R7.reuse, R9, RZ ;  /* 0x0000000907047210 */ /* 0x040fe40007fbe0ff */
[----:B------:R-:W-:-:S03]  /*ae440*/  IADD3 R6, P6, R7, R10, RZ ;  /* 0x0000000a07067210 */ /* 0x000fc60007fde0ff */
[C---:B------:R-:W-:Y:S02]  /*ae450*/  IMAD.X R5, R3.reuse, 0x1, R11, P5 ;  /* 0x0000000103057824 */ /* 0x040fe400028e060b */
[----:B------:R-:W-:Y:S01]  /*ae460*/  IMAD.X R7, R3, 0x1, R12, P6 ;  /* 0x0000000103077824 */ /* 0x000fe200030e060c */
[----:B----4-:R-:W-:Y:S04]  /*ae470*/  STL.64 [R1+0x3a70], R20 ;  /* 0x003a701401007387 */ /* 0x010fe80000100a00 */
[----:B------:R1:W-:Y:S04]  /*ae480*/  STL.64 [R1+0x1088], R4 ;  /* 0x0010880401007387 */ /* 0x0003e80000100a00 */
[----:B-1----:R-:W2:Y:S04]  /*ae490*/  LDL.LU.64 R4, [R1+0x3a80] ;  /* 0x003a800001047983 */ /* 0x002ea80000300a00 */
[----:B------:R1:W-:Y:S04]  /*ae4a0*/  STL.64 [R1+0x1080], R6 ;  /* 0x0010800601007387 */ /* 0x0003e80000100a00 */
[----:B-1----:R-:W4:Y:S04]  /*ae4b0*/  LDL.LU.64 R6, [R1+0x3a78] ;  /* 0x003a780001067983 */ /* 0x002f280000300a00 */
[----:B---3--:R1:W-:Y:S01]  /*ae4c0*/  STL.64 [R1+0x3a68], R18 ;  /* 0x003a681201007387 */ /* 0x0083e20000100a00 */
[----:B--2---:R-:W-:Y:S01]  /*ae4d0*/  IMAD.MOV.U32 R3, RZ, RZ, R5 ;  /* 0x000000ffff037224 */ /* 0x004fe200078e0005 */
[----:B----4-:R-:W-:-:S02]  /*ae4e0*/  SHF.R.S32.HI R5, RZ, 0x1f, R7 ;  /* 0x0000001fff057819 */ /* 0x010fc40000011407 */
[C---:B------:R-:W-:Y:S02]  /*ae4f0*/  IADD3 R20, P3, R7.reuse, R9, RZ ;  /* 0x0000000907147210 */ /* 0x040fe40007f7e0ff */
[----:B-1----:R-:W-:Y:S02]  /*ae500*/  IADD3 R18, P4, R7, R10, RZ ;  /* 0x0000000a07127210 */ /* 0x002fe40007f9e0ff */
[----:B------:R-:W2:Y:S01]  /*ae510*/  LDL.LU R7, [R1+0x4c] ;  /* 0x00004c0001077983 */ /* 0x000ea20000300800 */
[----:B------:R-:W-:-:S04]  /*ae520*/  IMAD.MOV.U32 R19, RZ, RZ, R5 ;  /* 0x000000ffff137224 */ /* 0x000fc800078e0005 */
[----:B------:R-:W-:Y:S01]  /*ae530*/  IMAD.X R21, R19, 0x1, R11, P3 ;  /* 0x0000000113157824 */ /* 0x000fe200018e060b */
[----:B--2---:R1:W-:Y:S02]  /*ae540*/  STL.64 [R1+0x3a58], R6 ;  /* 0x003a580601007387 */ /* 0x0043e40000100a00 */
[----:B-1----:R-:W-:-:S05]  /*ae550*/  IADD3 R6, P5, R4, R9, RZ ;  /* 0x0000000904067210 */ /* 0x002fca0007fbe0ff */
[----:B------:R-:W-:Y:S04]  /*ae560*/  STL [R1+0x1068], R6 ;  /* 0x0010680601007387 */ /* 0x000fe80000100800 */
[----:B------:R1:W-:Y:S04]  /*ae570*/  STL.64 [R1+0x1078], R20 ;  /* 0x0010781401007387 */ /* 0x0003e80000100a00 */
[----:B-1----:R-:W2:Y:S01]  /*ae580*/  LDL.LU.64 R20, [R1+0x3a70] ;  /* 0x003a700001147983 */ /* 0x002ea20000300a00 */
[----:B------:R-:W-:Y:S02]  /*ae590*/  SHF.R.S32.HI R5, RZ, 0x1f, R4 ;  /* 0x0000001fff057819 */ /* 0x000fe40000011404 */
[----:B------:R-:W-:Y:S01]  /*ae5a0*/  IADD3 R6, P6, R4, R10, RZ ;  /* 0x0000000a04067210 */ /* 0x000fe20007fde0ff */
[--C-:B------:R-:W-:Y:S01]  /*ae5b0*/  IMAD.X R19, R19, 0x1, R12.reuse, P4 ;  /* 0x0000000113137824 */ /* 0x100fe200020e060c */
[----:B--2---:R1:W-:Y:S04]  /*ae5c0*/  STL.64 [R1+0x3a48], R20 ;  /* 0x003a481401007387 */ /* 0x0043e80000100a00 */
[----:B-1----:R0:W2:Y:S01]  /*ae5d0*/  LDL.64 R20, [R1+0x1068] ;  /* 0x0010680001147983 */ /* 0x0020a20000100a00 */
[----:B------:R-:W-:-:S03]  /*ae5e0*/  IMAD.X R7, R5, 0x1, R12, P6 ;  /* 0x0000000105077824 */ /* 0x000fc600030e060c */
[----:B------:R1:W-:Y:S04]  /*ae5f0*/  STL.64 [R1+0x1070], R18 ;  /* 0x0010701201007387 */ /* 0x0003e80000100a00 */
[----:B-1----:R-:W3:Y:S01]  /*ae600*/  LDL.LU.64 R18, [R1+0x3a68] ;  /* 0x003a680001127983 */ /* 0x002ee20000300a00 */
[----:B--2---:R-:W-:-:S03]  /*ae610*/  IMAD.X R21, R5, 0x1, R11, P5 ;  /* 0x0000000105157824 */ /* 0x004fc600028e060b */
[----:B------:R-:W2:Y:S04]  /*ae620*/  LDL.LU R5, [R1+0x3a60] ;  /* 0x003a600001057983 */ /* 0x000ea80000300800 */
[----:B------:R1:W-:Y:S04]  /*ae630*/  STL.64 [R1+0x1060], R6 ;  /* 0x0010600601007387 */ /* 0x0003e80000100a00 */
[----:B------:R-:W-:Y:S04]  /*ae640*/  STL [R1+0x106c], R21 ;  /* 0x00106c1501007387 */ /* 0x000fe80000100800 */
[----:B-1----:R-:W4:Y:S04]  /*ae650*/  LDL.LU.64 R6, [R1+0x3a58] ;  /* 0x003a580001067983 */ /* 0x002f280000300a00 */
[----:B------:R-:W-:Y:S04]  /*ae660*/  STL.64 [R1+0x3a50], R12 ;  /* 0x003a500c01007387 */ /* 0x000fe80000100a00 */
[----:B---3--:R1:W-:Y:S01]  /*ae670*/  STL.64 [R1+0x3a40], R18 ;  /* 0x003a401201007387 */ /* 0x0083e20000100a00 */
[----:B--2---:R-:W-:-:S02]  /*ae680*/  SHF.R.S32.HI R4, RZ, 0x1f, R5 ;  /* 0x0000001fff047819 */ /* 0x004fc40000011405 */
[CC--:B------:R-:W-:Y:S02]  /*ae690*/  IADD3 R20, P3, R5.reuse, R9.reuse, RZ ;  /* 0x0000000905147210 */ /* 0x0c0fe40007f7e0ff */
[----:B-1----:R-:W-:Y:S01]  /*ae6a0*/  IADD3 R18, P4, R5, R10, RZ ;  /* 0x0000000a05127210 */ /* 0x002fe20007f9e0ff */
[----:B------:R-:W-:Y:S02]  /*ae6b0*/  IMAD.MOV.U32 R19, RZ, RZ, R4 ;  /* 0x000000ffff137224 */ /* 0x000fe400078e0004 */
[----:B----4-:R-:W-:Y:S01]  /*ae6c0*/  IMAD.MOV.U32 R21, RZ, RZ, R6 ;  /* 0x000000ffff157224 */ /* 0x010fe200078e0006 */
[----:B------:R-:W-:-:S03]  /*ae6d0*/  IADD3 R12, P5, R7, R9, RZ ;  /* 0x00000009070c7210 */ /* 0x000fc60007fbe0ff */
[----:B------:R-:W-:Y:S02]  /*ae6e0*/  IMAD.MOV.U32 R5, RZ, RZ, R21 ;  /* 0x000000ffff057224 */ /* 0x000fe400078e0015 */
[C---:B------:R-:W-:Y:S01]  /*ae6f0*/  IMAD.X R21, R19.reuse, 0x1, R11, P3 ;  /* 0x0000000113157824 */ /* 0x040fe200018e060b */
[----:B------:R1:W-:Y:S04]  /*ae700*/  STL [R1+0x1048], R12 ;  /* 0x0010480c01007387 */ /* 0x0003e80000100800 */
[----:B-1----:R-:W2:Y:S04]  /*ae710*/  LDL.LU.64 R12, [R1+0x3a50] ;  /* 0x003a5000010c7983 */ /* 0x002ea80000300a00 */
[----:B------:R1:W-:Y:S04]  /*ae720*/  STL.64 [R1+0x1058], R20 ;  /* 0x0010581401007387 */ /* 0x0003e80000100a00 */
[----:B-1----:R-:W3:Y:S01]  /*ae730*/  LDL.LU.64 R20, [R1+0x3a48] ;  /* 0x003a480001147983 */ /* 0x002ee20000300a00 */
[----:B--2---:R-:W-:-:S03]  /*ae740*/  IMAD.X R19, R19, 0x1, R12, P4 ;  /* 0x0000000113137824 */ /* 0x004fc600020e060c */
[----:B---3--:R1:W-:Y:S04]  /*ae750*/  STL.64 [R1+0x3a20], R20 ;  /* 0x003a201401007387 */ /* 0x0083e80000100a00 */
[----:B-1----:R0:W2:Y:S04]  /*ae760*/  LDL.64 R20, [R1+0x1048] ;  /* 0x0010480001147983 */ /* 0x0020a80000100a00 */
[----:B------:R1:W-:Y:S04]  /*ae770*/  STL.64 [R1+0x1050], R18 ;  /* 0x0010501201007387 */ /* 0x0003e80000100a00 */
[----:B-1----:R-:W3:Y:S01]  /*ae780*/  LDL.LU.64 R18, [R1+0x3a40] ;  /* 0x003a400001127983 */ /* 0x002ee20000300a00 */
[----:B------:R-:W-:-:S02]  /*ae790*/  SHF.R.S32.HI R4, RZ, 0x1f, R7 ;  /* 0x0000001fff047819 */ /* 0x000fc40000011407 */
[----:B------:R-:W-:-:S05]  /*ae7a0*/  IADD3 R6, P6, R7, R10, RZ ;  /* 0x0000000a07067210 */ /* 0x000fca0007fde0ff */
[----:B------:R-:W-:-:S05]  /*ae7b0*/  IMAD.X R7, R4, 0x1, R12, P6 ;  /* 0x0000000104077824 */ /* 0x000fca00030e060c */
[----:B------:R1:W-:Y:S04]  /*ae7c0*/  STL.64 [R1+0x1040], R6 ;  /* 0x0010400601007387 */ /* 0x0003e80000100a00 */
[----:B-1----:R-:W4:Y:S01]  /*ae7d0*/  LDL.LU.64 R6, [R1+0x3a38] ;  /* 0x003a380001067983 */ /* 0x002f220000300a00 */
[----:B--2---:R-:W-:-:S05]  /*ae7e0*/  IMAD.X R21, R4, 0x1, R11, P5 ;  /* 0x0000000104157824 */ /* 0x004fca00028e060b */
[----:B------:R-:W-:Y:S04]  /*ae7f0*/  STL [R1+0x104c], R21 ;  /* 0x00104c1501007387 */ /* 0x000fe80000100800 */
[----:B------:R-:W-:Y:S04]  /*ae800*/  STL.64 [R1+0x3a28], R12 ;  /* 0x003a280c01007387 */ /* 0x000fe80000100a00 */
[----:B---3--:R1:W-:Y:S04]  /*ae810*/  STL.64 [R1+0x3a18], R18 ;  /* 0x003a181201007387 */ /* 0x0083e80000100a00 */
[----:B-1----:R-:W2:Y:S04]  /*ae820*/  LDL.LU R19, [R1+0x58] ;  /* 0x0000580001137983 */ /* 0x002ea80000300800 */
[----:B------:R2:W-:Y:S01]  /*ae830*/  STL.64 [R1+0x3a30], R24 ;  /* 0x003a301801007387 */ /* 0x0005e20000100a00 */
[----:B----4-:R-:W-:-:S02]  /*ae840*/  SHF.R.S32.HI R4, RZ, 0x1f, R6 ;  /* 0x0000001fff047819 */ /* 0x010fc40000011406 */
[----:B------:R-:W-:-:S05]  /*ae850*/  IADD3 R12, P3, R6, R9, RZ ;  /* 0x00000009060c7210 */ /* 0x000fca0007f7e0ff */
[----:B------:R-:W-:Y:S01]  /*ae860*/  IMAD.X R13, R4, 0x1, R11, P3 ;  /* 0x00000001040d7824 */ /* 0x000fe200018e060b */
[----:B--2---:R-:W-:-:S05]  /*ae870*/  IADD3 R24, P5, R19, R9, RZ ;  /* 0x0000000913187210 */ /* 0x004fca0007fbe0ff */
[----:B------:R1:W-:Y:S04]  /*ae880*/  STL [R1+0x1028], R24 ;  /* 0x0010281801007387 */ /* 0x0003e80000100800 */
[----:B-1----:R-:W2:Y:S04]  /*ae890*/  LDL.LU.64 R24, [R1+0x3a30] ;  /* 0x003a300001187983 */ /* 0x002ea80000300a00 */
[----:B------:R1:W-:Y:S04]  /*ae8a0*/  STL.64 [R1+0x1038], R12 ;  /* 0x0010380c01007387 */ /* 0x0003e80000100a00 */
[----:B-1----:R-:W3:Y:S01]  /*ae8b0*/  LDL.LU.64 R12, [R1+0x3a28] ;  /* 0x003a2800010c7983 */ /* 0x002ee20000300a00 */
[----:B------:R-:W-:-:S05]  /*ae8c0*/  IADD3 R20, P4, R6, R10, RZ ;  /* 0x0000000a06147210 */ /* 0x000fca0007f9e0ff */
[----:B---3--:R-:W-:-:S05]  /*ae8d0*/  IMAD.X R21, R4, 0x1, R12, P4 ;  /* 0x0000000104157824 */ /* 0x008fca00020e060c */
[----:B------:R1:W-:Y:S04]  /*ae8e0*/  STL.64 [R1+0x1030], R20 ;  /* 0x0010301401007387 */ /* 0x0003e80000100a00 */
[----:B-1----:R-:W3:Y:S01]  /*ae8f0*/  LDL.LU.64 R20, [R1+0x3a20] ;  /* 0x003a200001147983 */ /* 0x002ee20000300a00 */
[----:B------:R-:W-:Y:S01]  /*ae900*/  IMAD.MOV.U32 R6, RZ, RZ, R5 ;  /* 0x000000ffff067224 */ /* 0x000fe200078e0005 */
[----:B------:R-:W-:Y:S02]  /*ae910*/  SHF.R.S32.HI R5, RZ, 0x1f, R19 ;  /* 0x0000001fff057819 */ /* 0x000fe40000011413 */
[----:B------:R-:W-:Y:S01]  /*ae920*/  IADD3 R18, P6, R19, R10, RZ ;  /* 0x0000000a13127210 */ /* 0x000fe20007fde0ff */
[----:B---3--:R1:W-:Y:S04]  /*ae930*/  STL.64 [R1+0x3a08], R20 ;  /* 0x003a081401007387 */ /* 0x0083e80000100a00 */
[----:B-1----:R0:W3:Y:S01]  /*ae940*/  LDL.64 R20, [R1+0x1028] ;  /* 0x0010280001147983 */ /* 0x0020e20000100a00 */
[----:B------:R-:W-:-:S05]  /*ae950*/  IMAD.X R19, R5, 0x1, R12, P6 ;  /* 0x0000000105137824 */ /* 0x000fca00030e060c */
[----:B------:R1:W-:Y:S04]  /*ae960*/  STL.64 [R1+0x1020], R18 ;  /* 0x0010201201007387 */ /* 0x0003e80000100a00 */
[----:B-1----:R-:W4:Y:S01]  /*ae970*/  LDL.LU.64 R18, [R1+0x3a18] ;  /* 0x003a180001127983 */ /* 0x002f220000300a00 */
[----:B---3--:R-:W-:-:S05]  /*ae980*/  IMAD.X R21, R5, 0x1, R11, P5 ;  /* 0x0000000105157824 */ /* 0x008fca00028e060b */
[----:B------:R-:W-:Y:S04]  /*ae990*/  STL [R1+0x102c], R21 ;  /* 0x00102c1501007387 */ /* 0x000fe80000100800 */
[----:B------:R-:W3:Y:S04]  /*ae9a0*/  LDL.LU R5, [R1+0x54] ;  /* 0x0000540001057983 */ /* 0x000ee80000300800 */
[----:B------:R1:W-:Y:S04]  /*ae9b0*/  STL.64 [R1+0x3a10], R12 ;  /* 0x003a100c01007387 */ /* 0x0003e80000100a00 */
[----:B-1----:R-:W5:Y:S04]  /*ae9c0*/  LDL.LU R12, [R1+0x60] ;  /* 0x00006000010c7983 */ /* 0x002f680000300800 */
[----:B------:R3:W-:Y:S04]  /*ae9d0*/  STL.64 [R1+0x39f8], R6 ;  /* 0x0039f80601007387 */ /* 0x0007e80000100a00 */
[----:B----4-:R1:W-:Y:S01]  /*ae9e0*/  STL.64 [R1+0x3a00], R18 ;  /* 0x003a001201007387 */ /* 0x0103e20000100a00 */
[----:B---3--:R-:W-:-:S02]  /*ae9f0*/  IADD3 R6, P4, R5, R10, RZ ;  /* 0x0000000a05067210 */ /* 0x008fc40007f9e0ff */
[----:B------:R-:W-:Y:S02]  /*aea00*/  SHF.R.S32.HI R4, RZ, 0x1f, R5 ;  /* 0x0000001fff047819 */ /* 0x000fe40000011405 */
[----:B------:R-:W-:Y:S01]  /*aea10*/  IADD3 R20, P3, R5, R9, RZ ;  /* 0x0000000905147210 */ /* 0x000fe20007f7e0ff */
[----:B------:R3:W-:Y:S01]  /*aea20*/  STL [R1+0x1010], R6 ;  /* 0x0010100601007387 */ /* 0x0007e20000100800 */
[----:B-1----:R-:W-:-:S03]  /*aea30*/  IMAD.MOV.U32 R18, RZ, RZ, R6 ;  /* 0x000000ffff127224 */ /* 0x002fc600078e0006 */
[----:B------:R-:W-:Y:S01]  /*aea40*/  IMAD.X R21, R4, 0x1, R11, P3 ;  /* 0x0000000104157824 */ /* 0x000fe200018e060b */
[----:B-----5:R-:W-:Y:S02]  /*aea50*/  SHF.R.S32.HI R5, RZ, 0x1f, R12 ;  /* 0x0000001fff057819 */ /* 0x020fe4000001140c */
[C---:B---3--:R-:W-:Y:S02]  /*aea60*/  IADD3 R6, P5, R12.reuse, R9, RZ ;  /* 0x000000090c067210 */ /* 0x048fe40007fbe0ff */
[----:B------:R-:W-:-:S05]  /*aea70*/  IADD3 R12, P6, R12, R10, RZ ;  /* 0x0000000a0c0c7210 */ /* 0x000fca0007fde0ff */
[----:B------:R1:W-:Y:S04]  /*aea80*/  STL [R1+0x1000], R12 ;  /* 0x0010000c01007387 */ /* 0x0003e80000100800 */
[----:B-1----:R-:W3:Y:S04]  /*aea90*/  LDL.LU.64 R12, [R1+0x3a10] ;  /* 0x003a1000010c7983 */ /* 0x002ee80000300a00 */
[----:B------:R1:W-:Y:S04]  /*aeaa0*/  STL.64 [R1+0x1018], R20 ;  /* 0x0010181401007387 */ /* 0x0003e80000100a00 */
[----:B-1----:R-:W4:Y:S01]  /*aeab0*/  LDL.LU.64 R20, [R1+0x3a08] ;  /* 0x003a080001147983 */ /* 0x002f220000300a00 */
[----:B------:R-:W-:-:S02]  /*aeac0*/  IMAD.MOV.U32 R19, RZ, RZ, R7 ;  /* 0x000000ffff137224 */ /* 0x000fc400078e0007 */
[----:B------:R-:W-:Y:S02]  /*aead0*/  IMAD.X R7, R5, 0x1, R11, P5 ;  /* 0x0000000105077824 */ /* 0x000fe400028e060b */
[----:B---3--:R-:W-:Y:S01]  /*aeae0*/  IMAD.X R19, R4, 0x1, R12, P4 ;  /* 0x0000000104137824 */ /* 0x008fe200020e060c */
[----:B----4-:R1:W-:Y:S04]  /*aeaf0*/  STL.64 [R1+0x39f0], R20 ;  /* 0x0039f01401007387 */ /* 0x0103e80000100a00 */
[----:B-1----:R-:W3:Y:S04]  /*aeb00*/  LDL.LU R20, [R1+0x68] ;  /* 0x0000680001147983 */ /* 0x002ee80000300800 */
[----:B------:R1:W-:Y:S04]  /*aeb10*/  STL.64 [R1+0x39d8], R16 ;  /* 0x0039d81001007387 */ /* 0x0003e80000100a00 */
[----:B-1----:R-:W4:Y:S04]  /*aeb20*/  LDL.LU R17, [R1+0x5c] ;  /* 0x00005c0001117983 */ /* 0x002f280000300800 */
[----:B------:R1:W-:Y:S04]  /*aeb30*/  STL [R1+0x1014], R19 ;  /* 0x0010141301007387 */ /* 0x0003e80000100800 */
[----:B-1----:R-:W5:Y:S04]  /*aeb40*/  LDL.LU.64 R18, [R1+0x3a00] ;  /* 0x003a000001127983 */ /* 0x002f680000300a00 */
[----:B------:R1:W-:Y:S04]  /*aeb50*/  STL.64 [R1+0x1008], R6 ;  /* 0x0010080601007387 */ /* 0x0003e80000100a00 */
[----:B-1----:R-:W2:Y:S04]  /*aeb60*/  LDL.LU.64 R6, [R1+0x39f8] ;  /* 0x0039f80001067983 */ /* 0x002ea80000300a00 */
[----:B--2---:R1:W-:Y:S04]  /*aeb70*/  STL.64 [R1+0x39e0], R6 ;  /* 0x0039e00601007387 */ /* 0x0043e80000100a00 */
[----:B-1----:R0:W2:Y:S04]  /*aeb80*/  LDL.64 R6, [R1+0x1000] ;  /* 0x0010000001067983 */ /* 0x0020a80000100a00 */
[----:B------:R1:W-:Y:S01]  /*aeb90*/  STL.64 [R1+0x39e8], R12 ;  /* 0x0039e80c01007387 */ /* 0x0003e20000100a00 */
[----:B----4-:R-:W-:-:S02]  /*aeba0*/  SHF.R.S32.HI R4, RZ, 0x1f, R17 ;  /* 0x0000001fff047819 */ /* 0x010fc40000011411 */
[CC--:B---3--:R-:W-:Y:S01]  /*aebb0*/  IADD3 R16, P5, R20.reuse, R9.reuse, RZ ;  /* 0x0000000914107210 */ /* 0x0c8fe20007fbe0ff */
[----:B--2---:R-:W-:Y:S01]  /*aebc0*/  IMAD.X R7, R5, 0x1, R12, P6 ;  /* 0x0000000105077824 */ /* 0x004fe200030e060c */
[C---:B-1----:R-:W-:Y:S02]  /*aebd0*/  IADD3 R12, P3, R17.reuse, R9, RZ ;  /* 0x00000009110c7210 */ /* 0x042fe40007f7e0ff */
[----:B------:R-:W-:Y:S02]  /*aebe0*/  SHF.R.S32.HI R5, RZ, 0x1f, R20 ;  /* 0x0000001fff057819 */ /* 0x000fe40000011414 */
[-C--:B------:R-:W-:Y:S01]  /*aebf0*/  IADD3 R20, P6, R20, R10.reuse, RZ ;  /* 0x0000000a14147210 */ /* 0x080fe20007fde0ff */
[--C-:B------:R-:W-:Y:S01]  /*aec00*/  IMAD.X R13, R4, 0x1, R11.reuse, P3 ;  /* 0x00000001040d7824 */ /* 0x100fe200018e060b */
[----:B------:R-:W-:Y:S04]  /*aec10*/  STL [R1+0x1004], R7 ;  /* 0x0010040701007387 */ /* 0x000fe80000100800 */
[----:B------:R1:W-:Y:S04]  /*aec20*/  STL [R1+0xfe0], R20 ;  /* 0x000fe01401007387 */ /* 0x0003e80000100800 */
[----:B-1----:R-:W2:Y:S04]  /*aec30*/  LDL.LU.64 R20, [R1+0x39f0] ;  /* 0x0039f00001147983 */ /* 0x002ea80000300a00 */
[----:B------:R1:W-:Y:S04]  /*aec40*/  STL.64 [R1+0xff8], R12 ;  /* 0x000ff80c01007387 */ /* 0x0003e80000100a00 */
[----:B-1----:R-:W3:Y:S01]  /*aec50*/  LDL.LU.64 R12, [R1+0x39e8] ;  /* 0x0039e800010c7983 */ /* 0x002ee20000300a00 */
[----:B------:R-:W-:Y:S01]  /*aec60*/  IADD3 R6, P4, R17, R10, RZ ;  /* 0x0000000a11067210 */ /* 0x000fe20007f9e0ff */
[----:B------:R-:W-:-:S04]  /*aec70*/  IMAD.X R17, R5, 0x1, R11, P5 ;  /* 0x0000000105117824 */ /* 0x000fc800028e060b */
[----:B---3--:R-:W-:-:S05]  /*aec80*/  IMAD.X R7, R4, 0x1, R12, P4 ;  /* 0x0000000104077824 */ /* 0x008fca00020e060c */
[----:B------:R1:W-:Y:S04]  /*aec90*/  STL.64 [R1+0xff0], R6 ;  /* 0x000ff00601007387 */ /* 0x0003e80000100a00 */
[----:B-1----:R-:W3:Y:S04]  /*aeca0*/  LDL.LU.64 R6, [R1+0x39e0] ;  /* 0x0039e00001067983 */ /* 0x002ee80000300a00 */
[----:B------:R1:W-:Y:S04]  /*aecb0*/  STL.64 [R1+0xfe8], R16 ;  /* 0x000fe81001007387 */ /* 0x0003e80000100a00 */
[----:B-1----:R-:W4:Y:S04]  /*aecc0*/  LDL.LU.64 R16, [R1+0x39d8] ;  /* 0x0039d80001107983 */ /* 0x002f280000300a00 */
[----:B----4-:R1:W-:Y:S04]  /*aecd0*/  STL.64 [R1+0x39d0], R16 ;  /* 0x0039d01001007387 */ /* 0x0103e80000100a00 */
[----:B-1----:R-:W4:Y:S04]  /*aece0*/  LDL.LU R16, [R1+0x64] ;  /* 0x0000640001107983 */ /* 0x002f280000300800 */
[----:B---3--:R1:W-:Y:S04]  /*aecf0*/  STL.64 [R1+0x39c0], R6 ;  /* 0x0039c00601007387 */ /* 0x0083e80000100a00 */
[----:B-1----:R0:W3:Y:S04]  /*aed00*/  LDL.64 R6, [R1+0xfe0] ;  /* 0x000fe00001067983 */ /* 0x0020e80000100a00 */
[----:B------:R-:W-:Y:S01]  /*aed10*/  STL.64 [R1+0x39c8], R26 ;  /* 0x0039c81a01007387 */ /* 0x000fe20000100a00 */
[----:B---3--:R-:W-:-:S05]  /*aed20*/  IMAD.X R7, R5, 0x1, R12, P6 ;  /* 0x0000000105077824 */ /* 0x008fca00030e060c */
[----:B------:R-:W-:Y:S04]  /*aed30*/  STL [R1+0xfe4], R7 ;  /* 0x000fe40701007387 */ /* 0x000fe80000100800 */
[----:B-----5:R1:W-:Y:S04]  /*aed40*/  STL.64 [R1+0x39b0], R18 ;  /* 0x0039b01201007387 */ /* 0x0203e80000100a00 */
[----:B-1----:R-:W3:Y:S01]  /*aed50*/  LDL.LU R19, [R1+0x70] ;  /* 0x0000700001137983 */ /* 0x002ee20000300800 */
[----:B----4-:R-:W-:Y:S02]  /*aed60*/  SHF.R.S32.HI R4, RZ, 0x1f, R16 ;  /* 0x0000001fff047819 */ /* 0x010fe40000011410 */
[----:B------:R-:W-:-:S02]  /*aed70*/  IADD3 R26, P3, R16, R9, RZ ;  /* 0x00000009101a7210 */ /* 0x000fc40007f7e0ff */
[----:B------:R-:W-:-:S03]  /*aed80*/  IADD3 R6, P4, R16, R10, RZ ;  /* 0x0000000a10067210 */ /* 0x000fc60007f9e0ff */
[----:B------:R-:W-:Y:S01]  /*aed90*/  IMAD.X R27, R4, 0x1, R11, P3 ;  /* 0x00000001041b7824 */ /* 0x000fe200018e060b */
[----:B---3--:R-:W-:-:S05]  /*aeda0*/  IADD3 R16, P5, R19, R9, RZ ;  /* 0x0000000913107210 */ /* 0x008fca0007fbe0ff */
[----:B------:R1:W-:Y:S04]  /*aedb0*/  STL [R1+0xfc8], R16 ;  /* 0x000fc81001007387 */ /* 0x0003e80000100800 */
[----:B-1----:R-:W3:Y:S04]  /*aedc0*/  LDL.LU.64 R16, [R1+0x39d0] ;  /* 0x0039d00001107983 */ /* 0x002ee80000300a00 */
[----:B------:R1:W-:Y:S04]  /*aedd0*/  STL.64 [R1+0x39b8], R8 ;  /* 0x0039b80801007387 */ /* 0x0003e80000100a00 */
[----:B-1----:R0:W4:Y:S04]  /*aede0*/  LDL.64 R8, [R1+0xfc8] ;  /* 0x000fc80001087983 */ /* 0x0021280000100a00 */
[----:B------:R1:W-:Y:S04]  /*aedf0*/  STL.64 [R1+0xfd8], R26 ;  /* 0x000fd81a01007387 */ /* 0x0003e80000100a00 */
[----:B-1----:R-:W5:Y:S01]  /*aee00*/  LDL.LU.64 R26, [R1+0x39c8] ;  /* 0x0039c800011a7983 */ /* 0x002f620000300a00 */
[----:B------:R-:W-:Y:S01]  /*aee10*/  SHF.R.S32.HI R5, RZ, 0x1f, R19 ;  /* 0x0000001fff057819 */ /* 0x000fe20000011413 */
[----:B------:R-:W-:Y:S01]  /*aee20*/  IMAD.X R7, R4, 0x1, R12, P4 ;  /* 0x0000000104077824 */ /* 0x000fe200020e060c */
[----:B------:R-:W-:-:S04]  /*aee30*/  IADD3 R18, P6, R19, R10, RZ ;  /* 0x0000000a13127210 */ /* 0x000fc80007fde0ff */
[----:B------:R1:W-:Y:S01]  /*aee40*/  STL.64 [R1+0xfd0], R6 ;  /* 0x000fd00601007387 */ /* 0x0003e20000100a00 */
[----:B------:R-:W-:-:S03]  /*aee50*/  IMAD.X R19, R5, 0x1, R12, P6 ;  /* 0x0000000105137824 */ /* 0x000fc600030e060c */
[----:B-1----:R-:W3:Y:S01]  /*aee60*/  LDL.LU.64 R6, [R1+0x39c0] ;  /* 0x0039c00001067983 */ /* 0x002ee20000300a00 */
[----:B----4-:R-:W-:-:S03]  /*aee70*/  IMAD.X R9, R5, 0x1, R11, P5 ;  /* 0x0000000105097824 */ /* 0x010fc600028e060b */
[----:B-----5:R1:W-:Y:S04]  /*aee80*/  STL.64 [R1+0x3998], R26 ;  /* 0x0039981a01007387 */ /* 0x0203e80000100a00 */
[----:B-1----:R-:W4:Y:S04]  /*aee90*/  LDL.LU R26, [R1+0x6c] ;  /* 0x00006c00011a7983 */ /* 0x002f280000300800 */
[----:B------:R1:W-:Y:S04]  /*aeea0*/  STL [R1+0xfcc], R9 ;  /* 0x000fcc0901007387 */ /* 0x0003e80000100800 */
[----:B-1----:R-:W5:Y:S04]  /*aeeb0*/  LDL.LU.64 R8, [R1+0x39b8] ;  /* 0x0039b80001087983 */ /* 0x002f680000300a00 */
[----:B------:R1:W-:Y:S04]  /*aeec0*/  STL.64 [R1+0xfc0], R18 ;  /* 0x000fc01201007387 */ /* 0x0003e80000100a00 */
[----:B-1----:R-:W2:Y:S04]  /*aeed0*/  LDL.LU.64 R18, [R1+0x39b0] ;  /* 0x0039b00001127983 */ /* 0x002ea80000300a00 */
[----:B------:R5:W-:Y:S01]  /*aeee0*/  STL.64 [R1+0x39a8], R12 ;  /* 0x0039a80c01007387 */ /* 0x000be20000100a00 */
[----:B----4-:R-:W-:-:S02]  /*aeef0*/  SHF.R.S32.HI R4, RZ, 0x1f, R26 ;  /* 0x0000001fff047819 */ /* 0x010fc4000001141a */
[C---:B-----5:R-:W-:Y:S02]  /*aef00*/  IADD3 R12, P3, R26.reuse, R9, RZ ;  /* 0x000000091a0c7210 */ /* 0x060fe40007f7e0ff */
[----:B------:R-:W-:-:S03]  /*aef10*/  IADD3 R26, P4, R26, R10, RZ ;  /* 0x0000000a1a1a7210 */ /* 0x000fc60007f9e0ff */
[----:B------:R-:W-:Y:S01]  /*aef20*/  IMAD.X R13, R4, 0x1, R11, P3 ;  /* 0x00000001040d7824 */ /* 0x000fe200018e060b */
[----:B--2---:R1:W-:Y:S04]  /*aef30*/  STL.64 [R1+0x3990], R18 ;  /* 0x0039901201007387 */ /* 0x0043e80000100a00 */
[----:B-1----:R-:W2:Y:S04]  /*aef40*/  LDL.LU R19, [R1+0x78] ;  /* 0x0000780001137983 */ /* 0x002ea80000300800 */
[----:B------:R-:W-:Y:S04]  /*aef50*/  STL [R1+0xfb0], R26 ;  /* 0x000fb01a01007387 */ /* 0x000fe80000100800 */
[----:B------:R-:W-:Y:S04]  /*aef60*/  STL.64 [R1+0x39a0], R20 ;  /* 0x0039a01401007387 */ /* 0x000fe80000100a00 */
[----:B------:R1:W-:Y:S04]  /*aef70*/  STL.64 [R1+0xfb8], R12 ;  /* 0x000fb80c01007387 */ /* 0x0003e80000100a00 */
[----:B-1----:R-:W4:Y:S01]  /*aef80*/  LDL.LU.64 R12, [R1+0x39a8] ;  /* 0x0039a800010c7983 */ /* 0x002f220000300a00 */
[----:B------:R-:W-:-:S02]  /*aef90*/  IMAD.MOV.U32 R20, RZ, RZ, R26 ;  /* 0x000000ffff147224 */ /* 0x000fc400078e001a */
[----:B------:R-:W-:Y:S01]  /*aefa0*/  IMAD.MOV.U32 R21, RZ, RZ, R27 ;  /* 0x000000ffff157224 */ /* 0x000fe200078e001b */
[----:B--2---:R-:W-:Y:S02]  /*aefb0*/  SHF.R.S32.HI R5, RZ, 0x1f, R19 ;  /* 0x0000001fff057819 */ /* 0x004fe40000011413 */
[----:B------:R-:W-:-:S05]  /*aefc0*/  IADD3 R26, P5, R19, R9, RZ ;  /* 0x00000009131a7210 */ /* 0x000fca0007fbe0ff */
[----:B------:R-:W-:Y:S02]  /*aefd0*/  IMAD.X R27, R5, 0x1, R11, P5 ;  /* 0x00000001051b7824 */ /* 0x000fe400028e060b */
[----:B----4-:R-:W-:-:S05]  /*aefe0*/  IMAD.X R21, R4, 0x1, R12, P4 ;  /* 0x0000000104157824 */ /* 0x010fca00020e060c */
[----:B------:R1:W-:Y:S04]  /*aeff0*/  STL [R1+0xfb4], R21 ;  /* 0x000fb41501007387 */ /* 0x0003e80000100800 */
[----:B-1----:R-:W2:Y:S04]  /*af000*/  LDL.LU.64 R20, [R1+0x39a0] ;  /* 0x0039a00001147983 */ /* 0x002ea80000300a00 */
[----:B------:R1:W-:Y:S04]  /*af010*/  STL.64 [R1+0xfa8], R26 ;  /* 0x000fa81a01007387 */ /* 0x0003e80000100a00 */
[----:B-1----:R-:W4:Y:S01]  /*af020*/  LDL.LU.64 R26, [R1+0x3998] ;  /* 0x00399800011a7983 */ /* 0x002f220000300a00 */
[----:B------:R-:W-:-:S05]  /*af030*/  IADD3 R18, P6, R19, R10, RZ ;  /* 0x0000000a13127210 */ /* 0x000fca0007fde0ff */
[----:B------:R-:W-:Y:S01]  /*af040*/  IMAD.X R19, R5, 0x1, R12, P6 ;  /* 0x0000000105137824 */ /* 0x000fe200030e060c */
[----:B----4-:R1:W-:Y:S04]  /*af050*/  STL.64 [R1+0x3980], R26 ;  /* 0x0039801a01007387 */ /* 0x0103e80000100a00 */
[----:B-1----:R-:W4:Y:S04]  /*af060*/  LDL.LU R27, [R1+0x74] ;  /* 0x00007400011b7983 */ /* 0x002f280000300800 */
[----:B------:R1:W-:Y:S04]  /*af070*/  STL.64 [R1+0xfa0], R18 ;  /* 0x000fa01201007387 */ /* 0x0003e80000100a00 */
[----:B-1----:R-:W5:Y:S04]  /*af080*/  LDL.LU.64 R18, [R1+0x3990] ;  /* 0x0039900001127983 */ /* 0x002f680000300a00 */
[----:B------:R1:W-:Y:S04]  /*af090*/  STL.64 [R1+0x3988], R12 ;  /* 0x0039880c01007387 */ /* 0x0003e80000100a00 */
[----:B-1----:R-:W2:Y:S04]  /*af0a0*/  LDL.LU R13, [R1+0x80] ;  /* 0x00008000010d7983 */ /* 0x002ea80000300800 */
[----:B------:R1:W-:Y:S04]  /*af0b0*/  STL.64 [R1+0x3970], R22 ;  /* 0x0039701601007387 */ /* 0x0003e80000100a00 */
[----:B-1----:R-:W5:Y:S04]  /*af0c0*/  LDL.LU R22, [R1+0x7c] ;  /* 0x00007c0001167983 */ /* 0x002f680000300800 */
[----:B---3--:R2:W-:Y:S01]  /*af0d0*/  STL.64 [R1+0x3978], R6 ;  /* 0x0039780601007387 */ /* 0x0085e20000100a00 */
[----:B----4-:R-:W-:-:S02]  /*af0e0*/  SHF.R.S32.HI R4, RZ, 0x1f, R27 ;  /* 0x0000001fff047819 */ /* 0x010fc4000001141b */
[-C--:B------:R-:W-:Y:S02]  /*af0f0*/  IADD3 R12, P3, R27, R9.reuse, RZ ;  /* 0x000000091b0c7210 */ /* 0x080fe40007f7e0ff */
[----:B--2---:R-:W-:Y:S02]  /*af100*/  IADD3 R6, P5, R13, R9, RZ ;  /* 0x000000090d067210 */ /* 0x004fe40007fbe0ff */
[----:B------:R-:W-:-:S03]  /*af110*/  SHF.R.S32.HI R5, RZ, 0x1f, R13 ;  /* 0x0000001fff057819 */ /* 0x000fc6000001140d */
[----:B------:R1:W-:Y:S02]  /*af120*/  STL [R1+0xf88], R6 ;  /* 0x000f880601007387 */ /* 0x0003e40000100800 */
[----:B-1----:R-:W-:Y:S01]  /*af130*/  IADD3 R6, P6, R13, R10, RZ ;  /* 0x0000000a0d067210 */ /* 0x002fe20007fde0ff */
[----:B------:R-:W-:-:S05]  /*af140*/  IMAD.X R13, R4, 0x1, R11, P3 ;  /* 0x00000001040d7824 */ /* 0x000fca00018e060b */
[----:B------:R1:W-:Y:S04]  /*af150*/  STL.64 [R1+0xf98], R12 ;  /* 0x000f980c01007387 */ /* 0x0003e80000100a00 */
[----:B-1----:R-:W2:Y:S01]  /*af160*/  LDL.LU.64 R12, [R1+0x3988] ;  /* 0x00398800010c7983 */ /* 0x002ea20000300a00 */
[----:B------:R-:W-:-:S05]  /*af170*/  IADD3 R26, P4, R27, R10, RZ ;  /* 0x0000000a1b1a7210 */ /* 0x000fca0007f9e0ff */
[----:B--2---:R-:W-:-:S05]  /*af180*/  IMAD.X R27, R4, 0x1, R12, P4 ;  /* 0x00000001041b7824 */ /* 0x004fca00020e060c */
[----:B------:R1:W-:Y:S04]  /*af190*/  STL.64 [R1+0xf90], R26 ;  /* 0x000f901a01007387 */ /* 0x0003e80000100a00 */
[----:B-1----:R-:W2:Y:S01]  /*af1a0*/  LDL.LU.64 R26, [R1+0x3980] ;  /* 0x00398000011a7983 */ /* 0x002ea20000300a00 */
[----:B------:R-:W-:-:S03]  /*af1b0*/  IMAD.X R7, R5, 0x1, R12, P6 ;  /* 0x0000000105077824 */ /* 0x000fc600030e060c */
[----:B--2---:R1:W-:Y:S04]  /*af1c0*/  STL.64 [R1+0x3968], R26 ;  /* 0x0039681a01007387 */ /* 0x0043e80000100a00 */
[----:B-1----:R-:W2:Y:S04]  /*af1d0*/  LDL.LU R26, [R1+0x88] ;  /* 0x00008800011a7983 */ /* 0x002ea80000300800 */
[----:B-----5:R1:W-:Y:S04]  /*af1e0*/  STL.64 [R1+0x3960], R18 ;  /* 0x0039601201007387 */ /* 0x0203e80000100a00 */
[----:B-1----:R0:W3:Y:S01]  /*af1f0*/  LDL.64 R18, [R1+0xf88] ;  /* 0x000f880001127983 */ /* 0x0020e20000100a00 */
[----:B------:R-:W-:-:S03]  /*af200*/  SHF.R.S32.HI R4, RZ, 0x1f, R22 ;  /* 0x0000001fff047819 */ /* 0x000fc60000011416 */
[----:B------:R1:W-:Y:S04]  /*af210*/  STL.64 [R1+0xf80], R6 ;  /* 0x000f800601007387 */ /* 0x0003e80000100a00 */
[----:B-1----:R-:W4:Y:S01]  /*af220*/  LDL.LU.64 R6, [R1+0x3978] ;  /* 0x0039780001067983 */ /* 0x002f220000300a00 */
[--C-:B---3--:R-:W-:Y:S01]  /*af230*/  IMAD.X R19, R5, 0x1, R11.reuse, P5 ;  /* 0x0000000105137824 */ /* 0x108fe200028e060b */
[CC--:B------:R-:W-:Y:S02]  /*af240*/  IADD3 R18, P3, R22.reuse, R9.reuse, RZ ;  /* 0x0000000916127210 */ /* 0x0c0fe40007f7e0ff */
[----:B------:R-:W-:Y:S02]  /*af250*/  IADD3 R22, P4, R22, R10, RZ ;  /* 0x0000000a16167210 */ /* 0x000fe40007f9e0ff */
[----:B------:R-:W-:Y:S04]  /*af260*/  STL [R1+0xf8c], R19 ;  /* 0x000f8c1301007387 */ /* 0x000fe80000100800 */
[----:B------:R1:W-:Y:S04]  /*af270*/  STL [R1+0xf70], R22 ;  /* 0x000f701601007387 */ /* 0x0003e80000100800 */
[----:B-1----:R-:W3:Y:S04]  /*af280*/  LDL.LU.64 R22, [R1+0x3970] ;  /* 0x0039700001167983 */ /* 0x002ee80000300a00 */
[----:B----4-:R1:W-:Y:S01]  /*af290*/  STL.64 [R1+0x3950], R6 ;  /* 0x0039500601007387 */ /* 0x0103e20000100a00 */
[----:B--2---:R-:W-:Y:S01]  /*af2a0*/  SHF.R.S32.HI R5, RZ, 0x1f, R26 ;  /* 0x0000001fff057819 */ /* 0x004fe2000001141a */
[----:B------:R-:W-:Y:S01]  /*af2b0*/  IMAD.X R19, R4, 0x1, R11, P3 ;  /* 0x0000000104137824 */ /* 0x000fe200018e060b */
[----:B-1----:R-:W-:-:S02]  /*af2c0*/  IADD3 R6, P5, R26, R9, RZ ;  /* 0x000000091a067210 */ /* 0x002fc40007fbe0ff */
[----:B------:R-:W-:Y:S01]  /*af2d0*/  IADD3 R26, P6, R26, R10, RZ ;  /* 0x0000000a1a1a7210 */ /* 0x000fe20007fde0ff */
[----:B---3--:R1:W-:Y:S04]  /*af2e0*/  STL.64 [R1+0x3958], R22 ;  /* 0x0039581601007387 */ /* 0x0083e80000100a00 */
[----:B-1----:R0:W2:Y:S04]  /*af2f0*/  LDL.64 R22, [R1+0xf70] ;  /* 0x000f700001167983 */ /* 0x0020a80000100a00 */
[----:B------:R1:W-:Y:S04]  /*af300*/  STL [R1+0xf60], R26 ;  /* 0x000f601a01007387 */ /* 0x0003e80000100800 */
[----:B-1----:R-:W3:Y:S04]  /*af310*/  LDL.LU.64 R26, [R1+0x3968] ;  /* 0x00396800011a7983 */ /* 0x002ee80000300a00 */
[----:B------:R1:W-:Y:S04]  /*af320*/  STL.64 [R1+0xf78], R18 ;  /* 0x000f781201007387 */ /* 0x0003e80000100a00 */
[----:B-1----:R-:W4:Y:S01]  /*af330*/  LDL.LU.64 R18, [R1+0x3960] ;  /* 0x0039600001127983 */ /* 0x002f220000300a00 */
[----:B------:R-:W-:-:S02]  /*af340*/  IMAD.X R7, R5, 0x1, R11, P5 ;  /* 0x0000000105077824 */ /* 0x000fc400028e060b */
[----:B--2---:R-:W-:Y:S01]  /*af350*/  IMAD.X R23, R4, 0x1, R12, P4 ;  /* 0x0000000104177824 */ /* 0x004fe200020e060c */
[----:B----4-:R1:W-:Y:S04]  /*af360*/  STL.64 [R1+0x3948], R18 ;  /* 0x0039481201007387 */ /* 0x0103e80000100a00 */
[----:B-1----:R-:W2:Y:S04]  /*af370*/  LDL.LU R18, [R1+0x90] ;  /* 0x0000900001127983 */ /* 0x002ea80000300800 */
[----:B------:R1:W-:Y:S04]  /*af380*/  STL.64 [R1+0x3938], R20 ;  /* 0x0039381401007387 */ /* 0x0003e80000100a00 */
[----:B-1----:R-:W4:Y:S04]  /*af390*/  LDL.LU R21, [R1+0x84] ;  /* 0x0000840001157983 */ /* 0x002f280000300800 */
[----:B------:R1:W-:Y:S04]  /*af3a0*/  STL [R1+0xf74], R23 ;  /* 0x000f741701007387 */ /* 0x0003e80000100800 */
[----:B-1----:R-:W5:Y:S04]  /*af3b0*/  LDL.LU.64 R22, [R1+0x3958] ;  /* 0x0039580001167983 */ /* 0x002f680000300a00 */
[----:B------:R1:W-:Y:S04]  /*af3c0*/  STL.64 [R1+0xf68], R6 ;  /* 0x000f680601007387 */ /* 0x0003e80000100a00 */
[----:B-1----:R-:W3:Y:S04]  /*af3d0*/  LDL.LU.64 R6, [R1+0x3950] ;  /* 0x0039500001067983 */ /* 0x002ee80000300a00 */
[----:B------:R1:W-:Y:S04]  /*af3e0*/  STL.64 [R1+0x3940], R24 ;  /* 0x0039401801007387 */ /* 0x0003e80000100a00 */
[----:B-1----:R0:W2:Y:S01]  /*af3f0*/  LDL.64 R24, [R1+0xf60] ;  /* 0x000f600001187983 */ /* 0x0020a20000100a00 */
[----:B----4-:R-:W-:-:S02]  /*af400*/  SHF.R.S32.HI R4, RZ, 0x1f, R21 ;  /* 0x0000001fff047819 */ /* 0x010fc40000011415 */
[----:B------:R-:W-:Y:S01]  /*af410*/  IADD3 R20, P4, R21, R10, RZ ;  /* 0x0000000a15147210 */ /* 0x000fe20007f9e0ff */
[----:B--2---:R-:W-:Y:S01]  /*af420*/  IMAD.X R25, R5, 0x1, R12, P6 ;  /* 0x0000000105197824 */ /* 0x004fe200030e060c */
[----:B------:R-:W-:Y:S02]  /*af430*/  IADD3 R24, P3, R21, R9, RZ ;  /* 0x0000000915187210 */ /* 0x000fe40007f7e0ff */
[----:B------:R-:W-:Y:S02]  /*af440*/  SHF.R.S32.HI R5, RZ, 0x1f, R18 ;  /* 0x0000001fff057819 */ /* 0x000fe40000011412 */
[----:B------:R1:W-:Y:S04]  /*af450*/  STL [R1+0xf64], R25 ;  /* 0x000f641901007387 */ /* 0x0003e80000100800 */
[----:B-----5:R2:W-:Y:S01]  /*af460*/  STL.64 [R1+0x3930], R22 ;  /* 0x0039301601007387 */ /* 0x0205e20000100a00 */
[----:B------:R-:W-:-:S02]  /*af470*/  IMAD.X R21, R4, 0x1, R12, P4 ;  /* 0x0000000104157824 */ /* 0x000fc400020e060c */
[----:B-1----:R-:W-:Y:S01]  /*af480*/  IMAD.X R25, R4, 0x1, R11, P3 ;  /* 0x0000000104197824 */ /* 0x002fe200018e060b */
[C---:B--2---:R-:W-:Y:S02]  /*af490*/  IADD3 R22, P5, R18.reuse, R9, RZ ;  /* 0x0000000912167210 */ /* 0x044fe40007fbe0ff */
[----:B------:R-:W-:-:S05]  /*af4a0*/  IADD3 R18, P6, R18, R10, RZ ;  /* 0x0000000a12127210 */ /* 0x000fca0007fde0ff */
[----:B------:R1:W-:Y:S04]  /*af4b0*/  STL [R1+0xf40], R18 ;  /* 0x000f401201007387 */ /* 0x0003e80000100800 */
[----:B-1----:R-:W2:Y:S04]  /*af4c0*/  LDL.LU.64 R18, [R1+0x3948] ;  /* 0x0039480001127983 */ /* 0x002ea80000300a00 */
[----:B------:R1:W-:Y:S04]  /*af4d0*/  STL.64 [R1+0xf58], R24 ;  /* 0x000f581801007387 */ /* 0x0003e80000100a00 */
[----:B-1----:R-:W4:Y:S04]  /*af4e0*/  LDL.LU.64 R24, [R1+0x3940] ;  /* 0x0039400001187983 */ /* 0x002f280000300a00 */
[----:B------:R1:W-:Y:S04]  /*af4f0*/  STL.64 [R1+0xf50], R20 ;  /* 0x000f501401007387 */ /* 0x0003e80000100a00 */
[----:B-1----:R-:W5:Y:S01]  /*af500*/  LDL.LU.64 R20, [R1+0x3938] ;  /* 0x0039380001147983 */ /* 0x002f620000300a00 */
[----:B------:R-:W-:-:S03]  /*af510*/  IMAD.X R23, R5, 0x1, R11, P5 ;  /* 0x0000000105177824 */ /* 0x000fc600028e060b */
[----:B-----5:R1:W-:Y:S04]  /*af520*/  STL.64 [R1+0x3920], R20 ;  /* 0x0039201401007387 */ /* 0x0203e80000100a00 */
[----:B-1----:R-:W5:Y:S04]  /*af530*/  LDL.LU R21, [R1+0x8c] ;  /* 0x00008c0001157983 */ /* 0x002f680000300800 */
[----:B----4-:R1:W-:Y:S04]  /*af540*/  STL.64 [R1+0x3928], R24 ;  /* 0x0039281801007387 */ /* 0x0103e80000100a00 */
[----:B-1----:R0:W4:Y:S04]  /*af550*/  LDL.64 R24, [R1+0xf40] ;  /* 0x000f400001187983 */ /* 0x0021280000100a00 */
[----:B------:R1:W-:Y:S04]  /*af560*/  STL.64 [R1+0xf48], R22 ;  /* 0x000f481601007387 */ /* 0x0003e80000100a00 */
[----:B-1----:R-:W3:Y:S01]  /*af570*/  LDL.LU.64 R22, [R1+0x3930] ;  /* 0x0039300001167983 */ /* 0x002ee20000300a00 */
[----:B----4-:R-:W-:-:S03]  /*af580*/  IMAD.X R25, R5, 0x1, R12, P6 ;  /* 0x0000000105197824 */ /* 0x010fc600030e060c */
[----:B---3--:R1:W-:Y:S04]  /*af590*/  STL.64 [R1+0x3910], R22 ;  /* 0x0039101601007387 */ /* 0x0083e80000100a00 */
[----:B------:R3:W-:Y:S04]  /*af5a0*/  STL [R1+0xf44], R25 ;  /* 0x000f441901007387 */ /* 0x0007e80000100800 */
[----:B-1----:R-:W4:Y:S01]  /*af5b0*/  LDL.LU R23, [R1+0x98] ;  /* 0x0000980001177983 */ /* 0x002f220000300800 */
[----:B-----5:R-:W-:Y:S02]  /*af5c0*/  SHF.R.S32.HI R4, RZ, 0x1f, R21 ;  /* 0x0000001fff047819 */ /* 0x020fe40000011415 */
[----:B------:R-:W-:-:S02]  /*af5d0*/  IADD3 R24, P3, R21, R9, RZ ;  /* 0x0000000915187210 */ /* 0x000fc40007f7e0ff */
[----:B------:R-:W-:Y:S01]  /*af5e0*/  IADD3 R20, P4, R21, R10, RZ ;  /* 0x0000000a15147210 */ /* 0x000fe20007f9e0ff */
[----:B------:R-:W-:Y:S02]  /*af5f0*/  STL.64 [R1+0x3918], R26 ;  /* 0x0039181a01007387 */ /* 0x000fe40000100a00 */
[C---:B---3--:R-:W-:Y:S02]  /*af600*/  IMAD.X R25, R4.reuse, 0x1, R11, P3 ;  /* 0x0000000104197824 */ /* 0x048fe400018e060b */
[----:B------:R-:W-:-:S03]  /*af610*/  IMAD.X R21, R4, 0x1, R12, P4 ;  /* 0x0000000104157824 */ /* 0x000fc600020e060c */
[----:B------:R1:W-:Y:S04]  /*af620*/  STL.64 [R1+0xf38], R24 ;  /* 0x000f381801007387 */ /* 0x0003e80000100a00 */
[----:B-1----:R-:W3:Y:S04]  /*af630*/  LDL.LU.64 R24, [R1+0x3928] ;  /* 0x0039280001187983 */ /* 0x002ee80000300a00 */
[----:B------:R1:W-:Y:S04]  /*af640*/  STL.64 [R1+0xf30], R20 ;  /* 0x000f301401007387 */ /* 0x0003e80000100a00 */
[----:B-1----:R-:W5:Y:S04]  /*af650*/  LDL.LU.64 R20, [R1+0x3920] ;  /* 0x0039200001147983 */ /* 0x002f680000300a00 */
[----:B------:R1:W-:Y:S04]  /*af660*/  STL.64 [R1+0x3900], R6 ;  /* 0x0039000601007387 */ /* 0x0003e80000100a00 */
[----:B-1----:R-:W2:Y:S01]  /*af670*/  LDL.LU R7, [R1+0x94] ;  /* 0x0000940001077983 */ /* 0x002ea20000300800 */
[----:B----4-:R-:W-:-:S02]  /*af680*/  SHF.R.S32.HI R5, RZ, 0x1f, R23 ;  /* 0x0000001fff057819 */ /* 0x010fc40000011417 */
[C---:B------:R-:W-:Y:S02]  /*af690*/  IADD3 R26, P5, R23.reuse, R9, RZ ;  /* 0x00000009171a7210 */ /* 0x040fe40007fbe0ff */
[----:B------:R-:W-:-:S03]  /*af6a0*/  IADD3 R22, P6, R23, R10, RZ ;  /* 0x0000000a17167210 */ /* 0x000fc60007fde0ff */
[C---:B------:R-:W-:Y:S02]  /*af6b0*/  IMAD.X R27, R5.reuse, 0x1, R11, P5 ;  /* 0x00000001051b7824 */ /* 0x040fe400028e060b */
[----:B------:R-:W-:-:S03]  /*af6c0*/  IMAD.X R23, R5, 0x1, R12, P6 ;  /* 0x0000000105177824 */ /* 0x000fc600030e060c */
[----:B------:R1:W-:Y:S04]  /*af6d0*/  STL.64 [R1+0xf28], R26 ;  /* 0x000f281a01007387 */ /* 0x0003e80000100a00 */
[----:B-1----:R-:W4:Y:S04]  /*af6e0*/  LDL.LU.64 R26, [R1+0x3918] ;  /* 0x00391800011a7983 */ /* 0x002f280000300a00 */
[----:B------:R1:W-:Y:S04]  /*af6f0*/  STL.64 [R1+0xf20], R22 ;  /* 0x000f201601007387 */ /* 0x0003e80000100a00 */
[----:B-1----:R-:W3:Y:S04]  /*af700*/  LDL.LU.64 R22, [R1+0x3910] ;  /* 0x0039100001167983 */ /* 0x002ee80000300a00 */
[----:B------:R1:W-:Y:S01]  /*af710*/  STL.64 [R1+0x3908], R12 ;  /* 0x0039080c01007387 */ /* 0x0003e20000100a00 */
[----:B--2---:R-:W-:-:S02]  /*af720*/  SHF.R.S32.HI R4, RZ, 0x1f, R7 ;  /* 0x0000001fff047819 */ /* 0x004fc40000011407 */
[----:B-1----:R-:W-:-:S05]  /*af730*/  IADD3 R12, P3, R7, R9, RZ ;  /* 0x00000009070c7210 */ /* 0x002fca0007f7e0ff */
[----:B------:R-:W-:Y:S01]  /*af740*/  IMAD.X R13, R4, 0x1, R11, P3 ;  /* 0x00000001040d7824 */ /* 0x000fe200018e060b */
[----:B---3--:R1:W-:Y:S04]  /*af750*/  STL.64 [R1+0x38f0], R22 ;  /* 0x0038f01601007387 */ /* 0x0083e80000100a00 */
[----:B-1----:R-:W2:Y:S04]  /*af760*/  LDL.LU R23, [R1+0xa0] ;  /* 0x0000a00001177983 */ /* 0x002ea80000300800 */
[----:B----4-:R-:W-:Y:S04]  /*af770*/  STL.64 [R1+0x38f8], R26 ;  /* 0x0038f81a01007387 */ /* 0x010fe80000100a00 */
[----:B------:R1:W-:Y:S04]  /*af780*/  STL.64 [R1+0xf18], R12 ;  /* 0x000f180c01007387 */ /* 0x0003e80000100a00 */
[----:B-1----:R-:W3:Y:S01]  /*af790*/  LDL.LU.64 R12, [R1+0x3908] ;  /* 0x00390800010c7983 */ /* 0x002ee20000300a00 */
[----:B------:R-:W-:-:S05]  /*af7a0*/  IADD3 R6, P4, R7, R10, RZ ;  /* 0x0000000a07067210 */ /* 0x000fca0007f9e0ff */
[----:B---3--:R-:W-:-:S05]  /*af7b0*/  IMAD.X R7, R4, 0x1, R12, P4 ;  /* 0x0000000104077824 */ /* 0x008fca00020e060c */
[----:B------:R1:W-:Y:S04]  /*af7c0*/  STL.64 [R1+0xf10], R6 ;  /* 0x000f100601007387 */ /* 0x0003e80000100a00 */
[----:B-1----:R-:W3:Y:S01]  /*af7d0*/  LDL.LU.64 R6, [R1+0x3900] ;  /* 0x0039000001067983 */ /* 0x002ee20000300a00 */
[----:B--2---:R-:W-:Y:S02]  /*af7e0*/  SHF.R.S32.HI R5, RZ, 0x1f, R23 ;  /* 0x0000001fff057819 */ /* 0x004fe40000011417 */
[C---:B------:R-:W-:Y:S02]  /*af7f0*/  IADD3 R26, P5, R23.reuse, R9, RZ ;  /* 0x00000009171a7210 */ /* 0x040fe40007fbe0ff */
[----:B------:R-:W-:-:S03]  /*af800*/  IADD3 R22, P6, R23, R10, RZ ;  /* 0x0000000a17167210 */ /* 0x000fc60007fde0ff */
[C---:B------:R-:W-:Y:S02]  /*af810*/  IMAD.X R27, R5.reuse, 0x1, R11, P5 ;  /* 0x00000001051b7824 */ /* 0x040fe400028e060b */
[----:B------:R-:W-:Y:S01]  /*af820*/  IMAD.X R23, R5, 0x1, R12, P6 ;  /* 0x0000000105177824 */ /* 0x000fe200030e060c */
[----:B---3--:R1:W-:Y:S04]  /*af830*/  STL.64 [R1+0x38e0], R6 ;  /* 0x0038e00601007387 */ /* 0x0083e80000100a00 */
[----:B-1----:R-:W2:Y:S04]  /*af840*/  LDL.LU R7, [R1+0x9c] ;  /* 0x00009c0001077983 */ /* 0x002ea80000300800 */
[----:B------:R1:W-:Y:S04]  /*af850*/  STL.64 [R1+0xf08], R26 ;  /* 0x000f081a01007387 */ /* 0x0003e80000100a00 */
[----:B-1----:R-:W3:Y:S04]  /*af860*/  LDL.LU.64 R26, [R1+0x38f8] ;  /* 0x0038f800011a7983 */ /* 0x002ee80000300a00 */
[----:B------:R1:W-:Y:S04]  /*af870*/  STL.64 [R1+0xf00], R22 ;  /* 0x000f001601007387 */ /* 0x0003e80000100a00 */
[----:B-1----:R-:W4:Y:S04]  /*af880*/  LDL.LU.64 R22, [R1+0x38f0] ;  /* 0x0038f00001167983 */ /* 0x002f280000300a00 */
[----:B------:R1:W-:Y:S01]  /*af890*/  STL.64 [R1+0x38e8], R12 ;  /* 0x0038e80c01007387 */ /* 0x0003e20000100a00 */
[----:B--2---:R-:W-:-:S02]  /*af8a0*/  SHF.R.S32.HI R4, RZ, 0x1f, R7 ;  /* 0x0000001fff047819 */ /* 0x004fc40000011407 */
[----:B-1----:R-:W-:-:S05]  /*af8b0*/  IADD3 R12, P3, R7, R9, RZ ;  /* 0x00000009070c7210 */ /* 0x002fca0007f7e0ff */
[----:B------:R-:W-:Y:S01]  /*af8c0*/  IMAD.X R13, R4, 0x1, R11, P3 ;  /* 0x00000001040d7824 */ /* 0x000fe200018e060b */
[----:B----4-:R1:W-:Y:S04]  /*af8d0*/  STL.64 [R1+0x38d0], R22 ;  /* 0x0038d01601007387 */ /* 0x0103e80000100a00 */
[----:B-1----:R-:W2:Y:S04]  /*af8e0*/  LDL.LU R23, [R1+0xa8] ;  /* 0x0000a80001177983 */ /* 0x002ea80000300800 */
[----:B---3--:R-:W-:Y:S04]  /*af8f0*/  STL.64 [R1+0x38d8], R26 ;  /* 0x0038d81a01007387 */ /* 0x008fe80000100a00 */
        /* <DEDUP_REMOVED lines=41> */
[----:B------:R1:W-:Y:S04]  /*afb90*/  STL.64 [R1+0x38a8], R12 ;  /* 0x0038a80c01007387 */ /* 0x0003e80000100a00 */
[----:B------:R0:W-:Y:S04]  /*afba0*/  STL.64 [R1+0x3898], R2 ;  /* 0x0038980201007387 */ /* 0x0001e80000100a00 */
[----:B-1----:R-:W5:Y:S04]  /*afbb0*/  LDL.LU R13, [R1+0xb8] ;  /* 0x0000b800010d7983 */ /* 0x002f680000300800 */
[----:B------:R1:W-:Y:S01]  /*afbc0*/  STL.64 [R1+0x3890], R8 ;  /* 0x0038900801007387 */ /* 0x0003e20000100a00 */
[----:B--2---:R-:W-:-:S02]  /*afbd0*/  SHF.R.S32.HI R4, RZ, 0x1f, R7 ;  /* 0x0000001fff047819 */ /* 0x004fc40000011407 */
[-C--:B------:R-:W-:Y:S02]  /*afbe0*/  IADD3 R12, P3, R7, R9.reuse, RZ ;  /* 0x00000009070c7210 */ /* 0x080fe40007f7e0ff */
[----:B-----5:R-:W-:Y:S02]  /*afbf0*/  SHF.R.S32.HI R5, RZ, 0x1f, R13 ;  /* 0x0000001fff057819 */ /* 0x020fe4000001140d */
[C---:B0-----:R-:W-:Y:S02]  /*afc00*/  IADD3 R2, P5, R13.reuse, R9, RZ ;  /* 0x000000090d027210 */ /* 0x041fe40007fbe0ff */
[----:B-1----:R-:W-:Y:S01]  /*afc10*/  IADD3 R8, P6, R13, R10, RZ ;  /* 0x0000000a0d087210 */ /* 0x002fe20007fde0ff */
[----:B------:R-:W-:-:S05]  /*afc20*/  IMAD.X R13, R4, 0x1, R11, P3 ;  /* 0x00000001040d7824 */ /* 0x000fca00018e060b */
[----:B------:R0:W-:Y:S04]  /*afc30*/  STL.64 [R1+0xeb8], R12 ;  /* 0x000eb80c01007387 */ /* 0x0001e80000100a00 */
[----:B0-----:R-:W2:Y:S01]  /*afc40*/  LDL.LU.64 R12, [R1+0x38a8] ;  /* 0x0038a800010c7983 */ /* 0x001ea20000300a00 */
[----:B------:R-:W-:-:S05]  /*afc50*/  IADD3 R6, P4, R7, R10, RZ ;  /* 0x0000000a07067210 */ /* 0x000fca0007f9e0ff */
[----:B--2---:R-:W-:-:S05]  /*afc60*/  IMAD.X R7, R4, 0x1, R12, P4 ;  /* 0x0000000104077824 */ /* 0x004fca00020e060c */
[----:B------:R0:W-:Y:S04]  /*afc70*/  STL.64 [R1+0xeb0], R6 ;  /* 0x000eb00601007387 */ /* 0x0001e80000100a00 */
[----:B0-----:R-:W2:Y:S01]  /*afc80*/  LDL.LU.64 R6, [R1+0x38a0] ;  /* 0x0038a00001067983 */ /* 0x001ea20000300a00 */
[----:B------:R-:W-:-:S03]  /*afc90*/  IMAD.X R3, R5, 0x1, R11, P5 ;  /* 0x0000000105037824 */ /* 0x000fc600028e060b */
[----:B--2---:R0:W-:Y:S04]  /*afca0*/  STL.64 [R1+0x3888], R6 ;  /* 0x0038880601007387 */ /* 0x0041e80000100a00 */
[----:B0-----:R-:W2:Y:S04]  /*afcb0*/  LDL.LU R6, [R1+0xc0] ;  /* 0x0000c00001067983 */ /* 0x001ea80000300800 */
[----:B------:R0:W-:Y:S04]  /*afcc0*/  STL.64 [R1+0xea8], R2 ;  /* 0x000ea80201007387 */ /* 0x0001e80000100a00 */
[----:B0-----:R-:W5:Y:S01]  /*afcd0*/  LDL.LU.64 R2, [R1+0x3898] ;  /* 0x0038980001027983 */ /* 0x001f620000300a00 */
[----:B------:R-:W-:-:S03]  /*afce0*/  IMAD.X R9, R5, 0x1, R12, P6 ;  /* 0x0000000105097824 */ /* 0x000fc600030e060c */
[----:B-----5:R0:W-:Y:S04]  /*afcf0*/  STL.64 [R1+0x3870], R2 ;  /* 0x0038700201007387 */ /* 0x0201e80000100a00 */
[----:B0-----:R-:W5:Y:S04]  /*afd00*/  LDL.LU R2, [R1+0xb4] ;  /* 0x0000b40001027983 */ /* 0x001f680000300800 */
[----:B------:R0:W-:Y:S04]  /*afd10*/  STL.64 [R1+0xea0], R8 ;  /* 0x000ea00801007387 */ /* 0x0001e80000100a00 */
[----:B0-----:R-:W3:Y:S04]  /*afd20*/  LDL.LU.64 R8, [R1+0x3890] ;  /* 0x0038900001087983 */ /* 0x001ee80000300a00 */
[----:B------:R3:W-:Y:S01]  /*afd30*/  STL.64 [R1+0x3880], R12 ;  /* 0x0038800c01007387 */ /* 0x0007e20000100a00 */
[----:B--2---:R-:W-:-:S02]  /*afd40*/  SHF.R.S32.HI R5, RZ, 0x1f, R6 ;  /* 0x0000001fff057819 */ /* 0x004fc40000011406 */
[----:B-----5:R-:W-:Y:S02]  /*afd50*/  SHF.R.S32.HI R4, RZ, 0x1f, R2 ;  /* 0x0000001fff047819 */ /* 0x020fe40000011402 */
[C---:B---3--:R-:W-:Y:S02]  /*afd60*/  IADD3 R12, P3, R2.reuse, R9, RZ ;  /* 0x00000009020c7210 */ /* 0x048fe40007f7e0ff */
[----:B------:R-:W-:-:S05]  /*afd70*/  IADD3 R2, P4, R2, R10, RZ ;  /* 0x0000000a02027210 */ /* 0x000fca0007f9e0ff */
[----:B------:R0:W-:Y:S04]  /*afd80*/  STL [R1+0xe90], R2 ;  /* 0x000e900201007387 */ /* 0x0001e80000100800 */
[----:B------:R1:W-:Y:S01]  /*afd90*/  STL.64 [R1+0x3878], R8 ;  /* 0x0038780801007387 */ /* 0x0003e20000100a00 */
[--C-:B------:R-:W-:Y:S01]  /*afda0*/  IMAD.X R13, R4, 0x1, R11.reuse, P3 ;  /* 0x00000001040d7824 */ /* 0x100fe200018e060b */
[C---:B0-----:R-:W-:Y:S02]  /*afdb0*/  IADD3 R2, P5, R6.reuse, R9, RZ ;  /* 0x0000000906027210 */ /* 0x041fe40007fbe0ff */
[----:B------:R-:W-:Y:S01]  /*afdc0*/  IADD3 R6, P6, R6, R10, RZ ;  /* 0x0000000a06067210 */ /* 0x000fe20007fde0ff */
[----:B-1----:R0:W2:Y:S04]  /*afdd0*/  LDL.64 R8, [R1+0xe90] ;  /* 0x000e900001087983 */ /* 0x0020a80000100a00 */
[----:B------:R1:W-:Y:S04]  /*afde0*/  STL [R1+0xe80], R6 ;  /* 0x000e800601007387 */ /* 0x0003e80000100800 */
[----:B-1----:R-:W3:Y:S04]  /*afdf0*/  LDL.LU.64 R6, [R1+0x3888] ;  /* 0x0038880001067983 */ /* 0x002ee80000300a00 */
[----:B------:R1:W-:Y:S04]  /*afe00*/  STL.64 [R1+0x3850], R20 ;  /* 0x0038501401007387 */ /* 0x0003e80000100a00 */
[----:B-1----:R-:W5:Y:S04]  /*afe10*/  LDL.LU R21, [R1+0xbc] ;  /* 0x0000bc0001157983 */ /* 0x002f680000300800 */
[----:B------:R1:W-:Y:S04]  /*afe20*/  STL.64 [R1+0xe98], R12 ;  /* 0x000e980c01007387 */ /* 0x0003e80000100a00 */
[----:B-1----:R-:W2:Y:S01]  /*afe30*/  LDL.LU.64 R12, [R1+0x3880] ;  /* 0x00388000010c7983 */ /* 0x002ea20000300a00 */
[----:B------:R-:W-:-:S02]  /*afe40*/  IMAD.X R3, R5, 0x1, R11, P5 ;  /* 0x0000000105037824 */ /* 0x000fc400028e060b */
[----:B--2---:R-:W-:-:S05]  /*afe50*/  IMAD.X R9, R4, 0x1, R12, P4 ;  /* 0x0000000104097824 */ /* 0x004fca00020e060c */
[----:B------:R1:W-:Y:S04]  /*afe60*/  STL [R1+0xe94], R9 ;  /* 0x000e940901007387 */ /* 0x0003e80000100800 */
[----:B-1----:R-:W2:Y:S04]  /*afe70*/  LDL.LU.64 R8, [R1+0x3878] ;  /* 0x0038780001087983 */ /* 0x002ea80000300a00 */
[----:B------:R1:W-:Y:S04]  /*afe80*/  STL.64 [R1+0xe88], R2 ;  /* 0x000e880201007387 */ /* 0x0003e80000100a00 */
[----:B-1----:R-:W4:Y:S04]  /*afe90*/  LDL.LU.64 R2, [R1+0x3870] ;  /* 0x0038700001027983 */ /* 0x002f280000300a00 */
[----:B----4-:R1:W-:Y:S04]  /*afea0*/  STL.64 [R1+0x3858], R2 ;  /* 0x0038580201007387 */ /* 0x0103e80000100a00 */
[----:B-1----:R0:W4:Y:S04]  /*afeb0*/  LDL.64 R2, [R1+0xe80] ;  /* 0x000e800001027983 */ /* 0x0021280000100a00 */
[----:B------:R1:W-:Y:S01]  /*afec0*/  STL.64 [R1+0x3860], R12 ;  /* 0x0038600c01007387 */ /* 0x0003e20000100a00 */
[----:B----4-:R-:W-:-:S03]  /*afed0*/  IMAD.X R3, R5, 0x1, R12, P6 ;  /* 0x0000000105037824 */ /* 0x010fc600030e060c */
[----:B-1----:R-:W2:Y:S04]  /*afee0*/  LDL.LU R12, [R1+0xc8] ;  /* 0x0000c800010c7983 */ /* 0x002ea80000300800 */
[----:B------:R-:W-:Y:S04]  /*afef0*/  STL [R1+0xe84], R3 ;  /* 0x000e840301007387 */ /* 0x000fe80000100800 */
[----:B------:R2:W-:Y:S02]  /*aff00*/  STL.64 [R1+0x3868], R24 ;  /* 0x0038681801007387 */ /* 0x0005e40000100a00 */
[----:B--2---:R-:W-:-:S02]  /*aff10*/  IADD3 R24, P5, R12, R9, RZ ;  /* 0x000000090c187210 */ /* 0x004fc40007fbe0ff */
[----:B------:R-:W-:Y:S02]  /*aff20*/  SHF.R.S32.HI R5, RZ, 0x1f, R12 ;  /* 0x0000001fff057819 */ /* 0x000fe4000001140c */
[----:B------:R-:W-:Y:S01]  /*aff30*/  IADD3 R12, P6, R12, R10, RZ ;  /* 0x0000000a0c0c7210 */ /* 0x000fe20007fde0ff */
[----:B------:R1:W-:Y:S04]  /*aff40*/  STL [R1+0xe68], R24 ;  /* 0x000e681801007387 */ /* 0x0003e80000100800 */
[----:B-1----:R-:W2:Y:S04]  /*aff50*/  LDL.LU.64 R24, [R1+0x3868] ;  /* 0x0038680001187983 */ /* 0x002ea80000300a00 */
[----:B------:R1:W-:Y:S04]  /*aff60*/  STL [R1+0xe60], R12 ;  /* 0x000e600c01007387 */ /* 0x0003e80000100800 */
[----:B-1----:R-:W4:Y:S01]  /*aff70*/  LDL.LU.64 R12, [R1+0x3860] ;  /* 0x00386000010c7983 */ /* 0x002f220000300a00 */
[----:B-----5:R-:W-:-:S02]  /*aff80*/  SHF.R.S32.HI R4, RZ, 0x1f, R21 ;  /* 0x0000001fff047819 */ /* 0x020fc40000011415 */
[C---:B------:R-:W-:Y:S02]  /*aff90*/  IADD3 R2, P3, R21.reuse, R9, RZ ;  /* 0x0000000915027210 */ /* 0x040fe40007f7e0ff */
[----:B------:R-:W-:-:S03]  /*affa0*/  IADD3 R20, P4, R21, R10, RZ ;  /* 0x0000000a15147210 */ /* 0x000fc60007f9e0ff */
[----:B------:R-:W-:-:S05]  /*affb0*/  IMAD.X R3, R4, 0x1, R11, P3 ;  /* 0x0000000104037824 */ /* 0x000fca00018e060b */
[----:B------:R1:W-:Y:S04]  /*affc0*/  STL.64 [R1+0xe78], R2 ;  /* 0x000e780201007387 */ /* 0x0003e80000100a00 */
[----:B-1----:R-:W5:Y:S01]  /*affd0*/  LDL.LU.64 R2, [R1+0x3858] ;  /* 0x0038580001027983 */ /* 0x002f620000300a00 */
[----:B----4-:R-:W-:-:S05]  /*affe0*/  IMAD.X R21, R4, 0x1, R12, P4 ;  /* 0x0000000104157824 */ /* 0x010fca00020e060c */
[----:B------:R1:W-:Y:S04]  /*afff0*/  STL.64 [R1+0xe70], R20 ;  /* 0x000e701401007387 */ /* 0x0003e80000100a00 */
[----:B-1----:R-:W4:Y:S04]  /*b0000*/  LDL.LU.64 R20, [R1+0x3850] ;  /* 0x0038500001147983 */ /* 0x002f280000300a00 */
[----:B----4-:R3:W-:Y:S02]  /*b0010*/  STL.64 [R1+0x3830], R20 ;  /* 0x0038301401007387 */ /* 0x0107e40000100a00 */
[----:B---3--:R-:W-:-:S02]  /*b0020*/  IMAD.MOV.U32 R20, RZ, RZ, R7 ;  /* 0x000000ffff147224 */ /* 0x008fc400078e0007 */
[----:B------:R-:W3:Y:S04]  /*b0030*/  LDL.LU R7, [R1+0x3848] ;  /* 0x0038480001077983 */ /* 0x000ee80000300800 */
[----:B------:R-:W4:Y:S04]  /*b0040*/  LDL.LU R21, [R1+0xc4] ;  /* 0x0000c40001157983 */ /* 0x000f280000300800 */
[----:B-----5:R1:W-:Y:S04]  /*b0050*/  STL.64 [R1+0x3828], R2 ;  /* 0x0038280201007387 */ /* 0x0203e80000100a00 */
[----:B-1----:R0:W5:Y:S04]  /*b0060*/  LDL.64 R2, [R1+0xe60] ;  /* 0x000e600001027983 */ /* 0x0021680000100a00 */
[----:B--2---:R1:W-:Y:S04]  /*b0070*/  STL.64 [R1+0x3838], R24 ;  /* 0x0038381801007387 */ /* 0x0043e80000100a00 */
[----:B-1----:R0:W2:Y:S04]  /*b0080*/  LDL.64 R24, [R1+0xe68] ;  /* 0x000e680001187983 */ /* 0x0020a80000100a00 */
[----:B------:R1:W-:Y:S04]  /*b0090*/  STL.64 [R1+0x3840], R16 ;  /* 0x0038401001007387 */ /* 0x0003e80000100a00 */
[----:B-1----:R-:W3:Y:S01]  /*b00a0*/  LDL.LU R16, [R1+0xd0] ;  /* 0x0000d00001107983 */ /* 0x002ee20000300800 */
[----:B-----5:R-:W-:-:S02]  /*b00b0*/  IMAD.X R3, R5, 0x1, R12, P6 ;  /* 0x0000000105037824 */ /* 0x020fc400030e060c */
[----:B--2---:R-:W-:-:S05]  /*b00c0*/  IMAD.X R25, R5, 0x1, R11, P5 ;  /* 0x0000000105197824 */ /* 0x004fca00028e060b */
[----:B------:R-:W-:Y:S04]  /*b00d0*/  STL [R1+0xe6c], R25 ;  /* 0x000e6c1901007387 */ /* 0x000fe80000100800 */
[----:B------:R-:W-:Y:S01]  /*b00e0*/  STL [R1+0xe64], R3 ;  /* 0x000e640301007387 */ /* 0x000fe20000100800 */
[----:B---3--:R-:W-:Y:S02]  /*b00f0*/  SHF.R.S32.HI R5, RZ, 0x1f, R16 ;  /* 0x0000001fff057819 */ /* 0x008fe40000011410 */
[C---:B------:R-:W-:Y:S02]  /*b0100*/  IADD3 R2, P5, R16.reuse, R9, RZ ;  /* 0x0000000910027210 */ /* 0x040fe40007fbe0ff */
[----:B------:R-:W-:-:S05]  /*b0110*/  IADD3 R16, P6, R16, R10, RZ ;  /* 0x0000000a10107210 */ /* 0x000fca0007fde0ff */
[----:B------:R1:W-:Y:S04]  /*b0120*/  STL [R1+0xe40], R16 ;  /* 0x000e401001007387 */ /* 0x0003e80000100800 */
[----:B-1----:R-:W2:Y:S01]  /*b0130*/  LDL.LU.64 R16, [R1+0x3840] ;  /* 0x0038400001107983 */ /* 0x002ea20000300a00 */
[----:B----4-:R-:W-:Y:S02]  /*b0140*/  SHF.R.S32.HI R4, RZ, 0x1f, R21 ;  /* 0x0000001fff047819 */ /* 0x010fe40000011415 */
[C---:B------:R-:W-:Y:S01]  /*b0150*/  IADD3 R24, P3, R21.reuse, R9, RZ ;  /* 0x0000000915187210 */ /* 0x040fe20007f7e0ff */
[----:B------:R-:W-:Y:S01]  /*b0160*/  IMAD.MOV.U32 R25, RZ, RZ, R20 ;  /* 0x000000ffff197224 */ /* 0x000fe200078e0014 */
[----:B------:R-:W-:-:S03]  /*b0170*/  IADD3 R20, P4, R21, R10, RZ ;  /* 0x0000000a15147210 */ /* 0x000fc60007f9e0ff */
[----:B------:R-:W-:Y:S02]  /*b0180*/  IMAD.MOV.U32 R3, RZ, RZ, R25 ;  /* 0x000000ffff037224 */ /* 0x000fe400078e0019 */
[C---:B------:R-:W-:Y:S02]  /*b0190*/  IMAD.X R25, R4.reuse, 0x1, R11, P3 ;  /* 0x0000000104197824 */ /* 0x040fe400018e060b */
[--C-:B------:R-:W-:Y:S02]  /*b01a0*/  IMAD.X R21, R4, 0x1, R12.reuse, P4 ;  /* 0x0000000104157824 */ /* 0x100fe400020e060c */
[----:B------:R-:W-:Y:S02]  /*b01b0*/  IMAD.MOV.U32 R4, RZ, RZ, R3 ;  /* 0x000000ffff047224 */ /* 0x000fe400078e0003 */
[C---:B------:R-:W-:Y:S01]  /*b01c0*/  IMAD.X R3, R5.reuse, 0x1, R11, P5 ;  /* 0x0000000105037824 */ /* 0x040fe200028e060b */
[----:B------:R1:W-:Y:S04]  /*b01d0*/  STL.64 [R1+0xe58], R24 ;  /* 0x000e581801007387 */ /* 0x0003e80000100a00 */
[----:B-1----:R-:W3:Y:S04]  /*b01e0*/  LDL.LU.64 R24, [R1+0x3838] ;  /* 0x0038380001187983 */ /* 0x002ee80000300a00 */
[----:B------:R1:W-:Y:S04]  /*b01f0*/  STL.64 [R1+0xe50], R20 ;  /* 0x000e501401007387 */ /* 0x0003e80000100a00 */
[----:B-1----:R-:W4:Y:S04]  /*b0200*/  LDL.LU.64 R20, [R1+0x3830] ;  /* 0x0038300001147983 */ /* 0x002f280000300a00 */
[----:B------:R1:W-:Y:S04]  /*b0210*/  STL.64 [R1+0xe48], R2 ;  /* 0x000e480201007387 */ /* 0x0003e80000100a00 */
[----:B-1----:R-:W5:Y:S04]  /*b0220*/  LDL.LU.64 R2, [R1+0x3828] ;  /* 0x0038280001027983 */ /* 0x002f680000300a00 */
[----:B--2---:R1:W-:Y:S04]  /*b0230*/  STL.64 [R1+0x3820], R16 ;  /* 0x0038201001007387 */ /* 0x0043e80000100a00 */
[----:B-1----:R0:W2:Y:S04]  /*b0240*/  LDL.64 R16, [R1+0xe40] ;  /* 0x000e400001107983 */ /* 0x0020a80000100a00 */
[----:B------:R1:W-:Y:S04]  /*b0250*/  STL.64 [R1+0x3810], R22 ;  /* 0x0038101601007387 */ /* 0x0003e80000100a00 */
[----:B-1----:R-:W3:Y:S04]  /*b0260*/  LDL.LU R22, [R1+0xcc] ;  /* 0x0000cc0001167983 */ /* 0x002ee80000300800 */
[----:B------:R1:W-:Y:S01]  /*b0270*/  STL.64 [R1+0x3808], R6 ;  /* 0x0038080601007387 */ /* 0x0003e20000100a00 */
[----:B--2---:R-:W-:-:S05]  /*b0280*/  IMAD.X R17, R5, 0x1, R12, P6 ;  /* 0x0000000105117824 */ /* 0x004fca00030e060c */
[----:B------:R-:W-:Y:S04]  /*b0290*/  STL [R1+0xe44], R17 ;  /* 0x000e441101007387 */ /* 0x000fe80000100800 */
[----:B-1----:R-:W2:Y:S01]  /*b02a0*/  LDL.LU R7, [R1+0xd8] ;  /* 0x0000d80001077983 */ /* 0x002ea20000300800 */
[----:B------:R-:W-:-:S03]  /*b02b0*/  IMAD.MOV.U32 R6, RZ, RZ, R4 ;  /* 0x000000ffff067224 */ /* 0x000fc600078e0004 */
[----:B------:R1:W-:Y:S01]  /*b02c0*/  STL.64 [R1+0x3818], R26 ;  /* 0x0038181a01007387 */ /* 0x0003e20000100a00 */
[----:B---3--:R-:W-:Y:S02]  /*b02d0*/  SHF.R.S32.HI R4, RZ, 0x1f, R22 ;  /* 0x0000001fff047819 */ /* 0x008fe40000011416 */
[C---:B------:R-:W-:Y:S02]  /*b02e0*/  IADD3 R16, P3, R22.reuse, R9, RZ ;  /* 0x0000000916107210 */ /* 0x040fe40007f7e0ff */
[----:B------:R-:W-:-:S05]  /*b02f0*/  IADD3 R22, P4, R22, R10, RZ ;  /* 0x0000000a16167210 */ /* 0x000fca0007f9e0ff */
[----:B------:R-:W-:Y:S01]  /*b0300*/  STL [R1+0xe30], R22 ;  /* 0x000e301601007387 */ /* 0x000fe20000100800 */
[----:B-1----:R-:W-:Y:S02]  /*b0310*/  IMAD.MOV.U32 R26, RZ, RZ, R22 ;  /* 0x000000ffff1a7224 */ /* 0x002fe400078e0016 */
[----:B------:R-:W-:Y:S02]  /*b0320*/  IMAD.MOV.U32 R27, RZ, RZ, R23 ;  /* 0x000000ffff1b7224 */ /* 0x000fe400078e0017 */
[----:B------:R-:W-:Y:S02]  /*b0330*/  IMAD.MOV.U32 R23, RZ, RZ, R6 ;  /* 0x000000ffff177224 */ /* 0x000fe400078e0006 */
[C---:B------:R-:W-:Y:S02]  /*b0340*/  IMAD.X R17, R4.reuse, 0x1, R11, P3 ;  /* 0x0000000104117824 */ /* 0x040fe400018e060b */
[----:B------:R-:W-:Y:S02]  /*b0350*/  IMAD.X R27, R4, 0x1, R12, P4 ;  /* 0x00000001041b7824 */ /* 0x000fe400020e060c */
[----:B------:R-:W-:Y:S01]  /*b0360*/  IMAD.MOV.U32 R4, RZ, RZ, R23 ;  /* 0x000000ffff047224 */ /* 0x000fe200078e0017 */
[----:B------:R1:W-:Y:S04]  /*b0370*/  STL.64 [R1+0xe38], R16 ;  /* 0x000e381001007387 */ /* 0x0003e80000100a00 */
[----:B-1----:R-:W3:Y:S04]  /*b0380*/  LDL.LU.64 R16, [R1+0x3820] ;  /* 0x0038200001107983 */ /* 0x002ee80000300a00 */
[----:B------:R1:W-:Y:S04]  /*b0390*/  STL [R1+0xe34], R27 ;  /* 0x000e341b01007387 */ /* 0x0003e80000100800 */
[----:B-1----:R-:W4:Y:S01]  /*b03a0*/  LDL.LU.64 R26, [R1+0x3818] ;  /* 0x00381800011a7983 */ /* 0x002f220000300a00 */
[----:B--2---:R-:W-:-:S02]  /*b03b0*/  SHF.R.S32.HI R5, RZ, 0x1f, R7 ;  /* 0x0000001fff057819 */ /* 0x004fc40000011407 */
[----:B------:R-:W-:-:S05]  /*b03c0*/  IADD3 R22, P5, R7, R9, RZ ;  /* 0x0000000907167210 */ /* 0x000fca0007fbe0ff */
[----:B------:R-:W-:-:S05]  /*b03d0*/  IMAD.X R23, R5, 0x1, R11, P5 ;  /* 0x0000000105177824 */ /* 0x000fca00028e060b */
[----:B------:R1:W-:Y:S04]  /*b03e0*/  STL.64 [R1+0xe28], R22 ;  /* 0x000e281601007387 */ /* 0x0003e80000100a00 */
[----:B-1----:R-:W2:Y:S01]  /*b03f0*/  LDL.LU.64 R22, [R1+0x3810] ;  /* 0x0038100001167983 */ /* 0x002ea20000300a00 */
[----:B------:R-:W-:-:S05]  /*b0400*/  IADD3 R6, P6, R7, R10, RZ ;  /* 0x0000000a07067210 */ /* 0x000fca0007fde0ff */
[----:B------:R-:W-:Y:S01]  /*b0410*/  IMAD.X R7, R5, 0x1, R12, P6 ;  /* 0x0000000105077824 */ /* 0x000fe200030e060c */
[----:B--2---:R1:W-:Y:S04]  /*b0420*/  STL.64 [R1+0x37f0], R22 ;  /* 0x0037f01601007387 */ /* 0x0043e80000100a00 */
[----:B-1----:R-:W2:Y:S01]  /*b0430*/  LDL.LU R22, [R1+0xd4] ;  /* 0x0000d40001167983 */ /* 0x002ea20000300800 */
[----:B------:R-:W-:-:S03]  /*b0440*/  IMAD.MOV.U32 R5, RZ, RZ, R4 ;  /* 0x000000ffff057224 */ /* 0x000fc600078e0004 */
[----:B------:R1:W-:Y:S04]  /*b0450*/  STL.64 [R1+0xe20], R6 ;  /* 0x000e200601007387 */ /* 0x0003e80000100a00 */
[----:B-1----:R-:W3:Y:S04]  /*b0460*/  LDL.LU.64 R6, [R1+0x3808] ;  /* 0x0038080001067983 */ /* 0x002ee80000300a00 */
[----:B------:R1:W-:Y:S02]  /*b0470*/  STL.64 [R1+0x3800], R12 ;  /* 0x0038000c01007387 */ /* 0x0003e40000100a00 */
[----:B-1----:R-:W-:-:S04]  /*b0480*/  IMAD.MOV.U32 R13, RZ, RZ, R5 ;  /* 0x000000ffff0d7224 */ /* 0x002fc800078e0005 */
[----:B------:R-:W-:Y:S01]  /*b0490*/  IMAD.MOV.U32 R23, RZ, RZ, R13 ;  /* 0x000000ffff177224 */ /* 0x000fe200078e000d */
[----:B--2---:R-:W-:Y:S02]  /*b04a0*/  SHF.R.S32.HI R4, RZ, 0x1f, R22 ;  /* 0x0000001fff047819 */ /* 0x004fe40000011416 */
[C---:B------:R-:W-:Y:S02]  /*b04b0*/  IADD3 R12, P3, R22.reuse, R9, RZ ;  /* 0x00000009160c7210 */ /* 0x040fe40007f7e0ff */
[----:B------:R-:W-:-:S03]  /*b04c0*/  IADD3 R22, P4, R22, R10, RZ ;  /* 0x0000000a16167210 */ /* 0x000fc60007f9e0ff */
[----:B------:R-:W-:Y:S02]  /*b04d0*/  IMAD.X R13, R4, 0x1, R11, P3 ;  /* 0x00000001040d7824 */ /* 0x000fe400018e060b */
[----:B------:R-:W-:Y:S04]  /*b04e0*/  STL [R1+0xe10], R22 ;  /* 0x000e101601007387 */ /* 0x000fe80000100800 */
[----:B----4-:R1:W-:Y:S04]  /*b04f0*/  STL.64 [R1+0x37f8], R26 ;  /* 0x0037f81a01007387 */ /* 0x0103e80000100a00 */
[----:B-1----:R0:W2:Y:S04]  /*b0500*/  LDL.64 R26, [R1+0xe10] ;  /* 0x000e1000011a7983 */ /* 0x0020a80000100a00 */
[----:B-----5:R-:W-:Y:S04]  /*b0510*/  STL.64 [R1+0x37e8], R2 ;  /* 0x0037e80201007387 */ /* 0x020fe80000100a00 */
[----:B------:R1:W-:Y:S04]  /*b0520*/  STL.64 [R1+0xe18], R12 ;  /* 0x000e180c01007387 */ /* 0x0003e80000100a00 */
[----:B-1----:R-:W2:Y:S01]  /*b0530*/  LDL.LU.64 R12, [R1+0x3800] ;  /* 0x00380000010c7983 */ /* 0x002ea20000300a00 */
[----:B---3--:R-:W-:-:S02]  /*b0540*/  SHF.R.S32.HI R5, RZ, 0x1f, R7 ;  /* 0x0000001fff057819 */ /* 0x008fc40000011407 */
[----:B------:R-:W-:Y:S01]  /*b0550*/  IADD3 R22, P5, R7, R9, RZ ;  /* 0x0000000907167210 */ /* 0x000fe20007fbe0ff */
[----:B--2---:R-:W-:Y:S02]  /*b0560*/  IMAD.X R27, R4, 0x1, R12, P4 ;  /* 0x00000001041b7824 */ /* 0x004fe400020e060c */
[----:B------:R-:W-:Y:S02]  /*b0570*/  IMAD.MOV.U32 R4, RZ, RZ, R23 ;  /* 0x000000ffff047224 */ /* 0x000fe400078e0017 */
[----:B------:R-:W-:Y:S01]  /*b0580*/  IMAD.X R23, R5, 0x1, R11, P5 ;  /* 0x0000000105177824 */ /* 0x000fe200028e060b */
[----:B------:R1:W-:Y:S04]  /*b0590*/  STL [R1+0xe14], R27 ;  /* 0x000e141b01007387 */ /* 0x0003e80000100800 */
[----:B-1----:R-:W2:Y:S04]  /*b05a0*/  LDL.LU.64 R26, [R1+0x37f8] ;  /* 0x0037f800011a7983 */ /* 0x002ea80000300a00 */
[----:B------:R1:W-:Y:S04]  /*b05b0*/  STL.64 [R1+0xe08], R22 ;  /* 0x000e081601007387 */ /* 0x0003e80000100a00 */
[----:B-1----:R-:W3:Y:S01]  /*b05c0*/  LDL.LU.64 R22, [R1+0x37f0] ;  /* 0x0037f00001167983 */ /* 0x002ee20000300a00 */
[----:B------:R-:W-:-:S05]  /*b05d0*/  IADD3 R2, P6, R7, R10, RZ ;  /* 0x0000000a07027210 */ /* 0x000fca0007fde0ff */
[----:B------:R-:W-:Y:S02]  /*b05e0*/  IMAD.X R3, R5, 0x1, R12, P6 ;  /* 0x0000000105037824 */ /* 0x000fe400030e060c */
[----:B------:R-:W-:Y:S01]  /*b05f0*/  IMAD.MOV.U32 R5, RZ, RZ, R4 ;  /* 0x000000ffff057224 */ /* 0x000fe200078e0004 */
[----:B------:R-:W-:Y:S01]  /*b0600*/  SHF.R.S32.HI R4, RZ, 0x1f, R8 ;  /* 0x0000001fff047819 */ /* 0x000fe20000011408 */
[----:B---3--:R-:W-:Y:S04]  /*b0610*/  STL.64 [R1+0x37d8], R22 ;  /* 0x0037d81601007387 */ /* 0x008fe80000100a00 */
[----:B------:R1:W-:Y:S04]  /*b0620*/  STL.64 [R1+0xe00], R2 ;  /* 0x000e000201007387 */ /* 0x0003e80000100a00 */
[----:B-1----:R-:W3:Y:S04]  /*b0630*/  LDL.LU.64 R2, [R1+0x37e8] ;  /* 0x0037e80001027983 */ /* 0x002ee80000300a00 */
[----:B------:R1:W-:Y:S04]  /*b0640*/  STL.64 [R1+0x37e0], R12 ;  /* 0x0037e00c01007387 */ /* 0x0003e80000100a00 */
[----:B------:R4:W-:Y:S01]  /*b0650*/  STL.64 [R1+0x37c8], R6 ;  /* 0x0037c80601007387 */ /* 0x0009e20000100a00 */
[----:B-1----:R-:W-:-:S03]  /*b0660*/  IADD3 R12, P3, R8, R9, RZ ;  /* 0x00000009080c7210 */ /* 0x002fc60007f7e0ff */
[----:B----4-:R-:W4:Y:S02]  /*b0670*/  LDL.LU R7, [R1+0xe0] ;  /* 0x0000e00001077983 */ /* 0x010f240000300800 */
[----:B------:R-:W-:Y:S02]  /*b0680*/  IMAD.X R13, R4, 0x1, R11, P3 ;  /* 0x00000001040d7824 */ /* 0x000fe400018e060b */
[----:B------:R-:W-:Y:S04]  /*b0690*/  STL.64 [R1+0x37d0], R20 ;  /* 0x0037d01401007387 */ /* 0x000fe80000100a00 */
[----:B------:R1:W-:Y:S04]  /*b06a0*/  STL.64 [R1+0xdf8], R12 ;  /* 0x000df80c01007387 */ /* 0x0003e80000100a00 */
[----:B-1----:R-:W5:Y:S01]  /*b06b0*/  LDL.LU.64 R12, [R1+0x37e0] ;  /* 0x0037e000010c7983 */ /* 0x002f620000300a00 */
[----:B------:R-:W-:Y:S01]  /*b06c0*/  IADD3 R22, P4, R8, R10, RZ ;  /* 0x0000000a08167210 */ /* 0x000fe20007f9e0ff */
[----:B------:R-:W-:-:S04]  /*b06d0*/  IMAD.MOV.U32 R8, RZ, RZ, R5 ;  /* 0x000000ffff087224 */ /* 0x000fc800078e0005 */
[----:B-----5:R-:W-:-:S05]  /*b06e0*/  IMAD.X R23, R4, 0x1, R12, P4 ;  /* 0x0000000104177824 */ /* 0x020fca00020e060c */
[----:B------:R1:W-:Y:S04]  /*b06f0*/  STL.64 [R1+0xdf0], R22 ;  /* 0x000df01601007387 */ /* 0x0003e80000100a00 */
[----:B-1----:R-:W5:Y:S01]  /*b0700*/  LDL.LU.64 R22, [R1+0x37d8] ;  /* 0x0037d80001167983 */ /* 0x002f620000300a00 */
[----:B----4-:R-:W-:Y:S02]  /*b0710*/  SHF.R.S32.HI R5, RZ, 0x1f, R7 ;  /* 0x0000001fff057819 */ /* 0x010fe40000011407 */
[C---:B------:R-:W-:Y:S02]  /*b0720*/  IADD3 R20, P5, R7.reuse, R9, RZ ;  /* 0x0000000907147210 */ /* 0x040fe40007fbe0ff */
[----:B------:R-:W-:-:S03]  /*b0730*/  IADD3 R6, P6, R7, R10, RZ ;  /* 0x0000000a07067210 */ /* 0x000fc60007fde0ff */
[C---:B------:R-:W-:Y:S02]  /*b0740*/  IMAD.X R21, R5.reuse, 0x1, R11, P5 ;  /* 0x0000000105157824 */ /* 0x040fe400028e060b */
[----:B------:R-:W-:Y:S01]  /*b0750*/  IMAD.X R7, R5, 0x1, R12, P6 ;  /* 0x0000000105077824 */ /* 0x000fe200030e060c */
[----:B-----5:R1:W-:Y:S04]  /*b0760*/  STL.64 [R1+0x37a8], R22 ;  /* 0x0037a81601007387 */ /* 0x0203e80000100a00 */
[----:B-1----:R-:W4:Y:S04]  /*b0770*/  LDL.LU R23, [R1+0xdc] ;  /* 0x0000dc0001177983 */ /* 0x002f280000300800 */
[----:B------:R1:W-:Y:S04]  /*b0780*/  STL.64 [R1+0xde8], R20 ;  /* 0x000de81401007387 */ /* 0x0003e80000100a00 */
[----:B-1----:R-:W5:Y:S04]  /*b0790*/  LDL.LU.64 R20, [R1+0x37d0] ;  /* 0x0037d00001147983 */ /* 0x002f680000300a00 */
[----:B------:R1:W-:Y:S04]  /*b07a0*/  STL.64 [R1+0xde0], R6 ;  /* 0x000de00601007387 */ /* 0x0003e80000100a00 */
[----:B-1----:R-:W5:Y:S04]  /*b07b0*/  LDL.LU.64 R6, [R1+0x37c8] ;  /* 0x0037c80001067983 */ /* 0x002f680000300a00 */
[----:B------:R-:W-:Y:S04]  /*b07c0*/  STL.64 [R1+0x37b8], R12 ;  /* 0x0037b80c01007387 */ /* 0x000fe80000100a00 */
[----:B--2---:R-:W-:Y:S04]  /*b07d0*/  STL.64 [R1+0x37b0], R26 ;  /* 0x0037b01a01007387 */ /* 0x004fe80000100a00 */
[----:B---3--:R1:W-:Y:S04]  /*b07e0*/  STL.64 [R1+0x37c0], R2 ;  /* 0x0037c00201007387 */ /* 0x0083e80000100a00 */
[----:B-1----:R-:W2:Y:S01]  /*b07f0*/  LDL.LU R2, [R1+0xe8] ;  /* 0x0000e80001027983 */ /* 0x002ea20000300800 */
[----:B----4-:R-:W-:-:S02]  /*b0800*/  SHF.R.S32.HI R4, RZ, 0x1f, R23 ;  /* 0x0000001fff047819 */ /* 0x010fc40000011417 */
[----:B------:R-:W-:-:S05]  /*b0810*/  IADD3 R12, P3, R23, R9, RZ ;  /* 0x00000009170c7210 */ /* 0x000fca0007f7e0ff */
[----:B------:R-:W-:Y:S01]  /*b0820*/  IMAD.X R13, R4, 0x1, R11, P3 ;  /* 0x00000001040d7824 */ /* 0x000fe200018e060b */
[----:B--2---:R-:W-:Y:S02]  /*b0830*/  SHF.R.S32.HI R5, RZ, 0x1f, R2 ;  /* 0x0000001fff057819 */ /* 0x004fe40000011402 */
[C---:B------:R-:W-:Y:S02]  /*b0840*/  IADD3 R22, P5, R2.reuse, R9, RZ ;  /* 0x0000000902167210 */ /* 0x040fe40007fbe0ff */
[----:B------:R-:W-:-:S05]  /*b0850*/  IADD3 R2, P6, R2, R10, RZ ;  /* 0x0000000a02027210 */ /* 0x000fca0007fde0ff */
        /* <DEDUP_REMOVED lines=12> */
[----:B-1----:R0:W4:Y:S04]  /*b0920*/  LDL.64 R22, [R1+0xdc0] ;  /* 0x000dc00001167983 */ /* 0x0021280000100a00 */
[----:B-----5:R1:W-:Y:S04]  /*b0930*/  STL.64 [R1+0x3790], R20 ;  /* 0x0037901401007387 */ /* 0x0203e80000100a00 */
[----:B-1----:R-:W5:Y:S04]  /*b0940*/  LDL.LU R20, [R1+0xe4] ;  /* 0x0000e40001147983 */ /* 0x002f680000300800 */
[----:B------:R1:W-:Y:S04]  /*b0950*/  STL.64 [R1+0x3788], R6 ;  /* 0x0037880601007387 */ /* 0x0003e80000100a00 */
[----:B-1----:R-:W2:Y:S01]  /*b0960*/  LDL.LU R7, [R1+0xf0] ;  /* 0x0000f00001077983 */ /* 0x002ea20000300800 */
[----:B----4-:R-:W-:-:S05]  /*b0970*/  IMAD.X R23, R5, 0x1, R12, P6 ;  /* 0x0000000105177824 */ /* 0x010fca00030e060c */
[----:B------:R-:W-:Y:S01]  /*b0980*/  STL [R1+0xdc4], R23 ;  /* 0x000dc41701007387 */ /* 0x000fe20000100800 */
[----:B-----5:R-:W-:Y:S02]  /*b0990*/  SHF.R.S32.HI R4, RZ, 0x1f, R20 ;  /* 0x0000001fff047819 */ /* 0x020fe40000011414 */
[C---:B------:R-:W-:Y:S02]  /*b09a0*/  IADD3 R22, P3, R20.reuse, R9, RZ ;  /* 0x0000000914167210 */ /* 0x040fe40007f7e0ff */
[----:B------:R-:W-:-:S05]  /*b09b0*/  IADD3 R20, P4, R20, R10, RZ ;  /* 0x0000000a14147210 */ /* 0x000fca0007f9e0ff */
[----:B------:R2:W-:Y:S02]  /*b09c0*/  STL [R1+0xdb0], R20 ;  /* 0x000db01401007387 */ /* 0x0005e40000100800 */
[----:B--2---:R-:W-:-:S05]  /*b09d0*/  IADD3 R20, P5, R7, R9, RZ ;  /* 0x0000000907147210 */ /* 0x004fca0007fbe0ff */
[----:B------:R1:W-:Y:S04]  /*b09e0*/  STL [R1+0x3798], R20 ;  /* 0x0037981401007387 */ /* 0x0003e80000100800 */
[----:B-1----:R0:W2:Y:S01]  /*b09f0*/  LDL.64 R20, [R1+0xdb0] ;  /* 0x000db00001147983 */ /* 0x0020a20000100a00 */
[----:B------:R-:W-:-:S05]  /*b0a00*/  IMAD.X R23, R4, 0x1, R11, P3 ;  /* 0x0000000104177824 */ /* 0x000fca00018e060b */
[----:B------:R1:W-:Y:S04]  /*b0a10*/  STL.64 [R1+0xdb8], R22 ;  /* 0x000db81601007387 */ /* 0x0003e80000100a00 */
[----:B-1----:R-:W4:Y:S01]  /*b0a20*/  LDL.LU.64 R22, [R1+0x37a0] ;  /* 0x0037a00001167983 */ /* 0x002f220000300a00 */
[----:B--2---:R-:W-:-:S05]  /*b0a30*/  IMAD.X R21, R4, 0x1, R12, P4 ;  /* 0x0000000104157824 */ /* 0x004fca00020e060c */
[----:B------:R1:W-:Y:S04]  /*b0a40*/  STL [R1+0xdb4], R21 ;  /* 0x000db41501007387 */ /* 0x0003e80000100800 */
[----:B------:R-:W2:Y:S01]  /*b0a50*/  LDL.LU R20, [R1+0x3798] ;  /* 0x0037980001147983 */ /* 0x000ea20000300800 */
[----:B------:R-:W-:-:S05]  /*b0a60*/  SHF.R.S32.HI R5, RZ, 0x1f, R7 ;  /* 0x0000001fff057819 */ /* 0x000fca0000011407 */
[----:B-1----:R-:W-:-:S05]  /*b0a70*/  IMAD.X R21, R5, 0x1, R11, P5 ;  /* 0x0000000105157824 */ /* 0x002fca00028e060b */
[----:B--2---:R1:W-:Y:S04]  /*b0a80*/  STL.64 [R1+0xda8], R20 ;  /* 0x000da81401007387 */ /* 0x0043e80000100a00 */
[----:B-1----:R-:W2:Y:S01]  /*b0a90*/  LDL.LU.64 R20, [R1+0x3790] ;  /* 0x0037900001147983 */ /* 0x002ea20000300a00 */
[----:B------:R-:W-:-:S05]  /*b0aa0*/  IADD3 R6, P6, R7, R10, RZ ;  /* 0x0000000a07067210 */ /* 0x000fca0007fde0ff */
[----:B------:R-:W-:Y:S01]  /*b0ab0*/  IMAD.X R7, R5, 0x1, R12, P6 ;  /* 0x0000000105077824 */ /* 0x000fe200030e060c */
[----:B--2---:R1:W-:Y:S04]  /*b0ac0*/  STL.64 [R1+0x3768], R20 ;  /* 0x0037681401007387 */ /* 0x0043e80000100a00 */
[----:B-1----:R-:W2:Y:S04]  /*b0ad0*/  LDL.LU R21, [R1+0xec] ;  /* 0x0000ec0001157983 */ /* 0x002ea80000300800 */
[----:B------:R1:W-:Y:S04]  /*b0ae0*/  STL.64 [R1+0xda0], R6 ;  /* 0x000da00601007387 */ /* 0x0003e80000100a00 */
[----:B-1----:R-:W5:Y:S04]  /*b0af0*/  LDL.LU.64 R6, [R1+0x3788] ;  /* 0x0037880001067983 */ /* 0x002f680000300a00 */
[----:B------:R-:W-:Y:S04]  /*b0b00*/  STL.64 [R1+0x3770], R12 ;  /* 0x0037700c01007387 */ /* 0x000fe80000100a00 */
[----:B-----5:R1:W-:Y:S04]  /*b0b10*/  STL.64 [R1+0x3778], R6 ;  /* 0x0037780601007387 */ /* 0x0203e80000100a00 */
[----:B-1----:R-:W5:Y:S01]  /*b0b20*/  LDL.LU R6, [R1+0xf8] ;  /* 0x0000f80001067983 */ /* 0x002f620000300800 */
[----:B--2---:R-:W-:-:S05]  /*b0b30*/  IADD3 R12, P3, R21, R9, RZ ;  /* 0x00000009150c7210 */ /* 0x004fca0007f7e0ff */
[----:B------:R5:W-:Y:S02]  /*b0b40*/  STL [R1+0x3780], R12 ;  /* 0x0037800c01007387 */ /* 0x000be40000100800 */
[----:B-----5:R-:W-:-:S05]  /*b0b50*/  IADD3 R12, P5, R6, R9, RZ ;  /* 0x00000009060c7210 */ /* 0x020fca0007fbe0ff */
[----:B------:R1:W-:Y:S04]  /*b0b60*/  STL [R1+0xd88], R12 ;  /* 0x000d880c01007387 */ /* 0x0003e80000100800 */
[----:B-1----:R-:W2:Y:S01]  /*b0b70*/  LDL.LU R12, [R1+0x3780] ;  /* 0x00378000010c7983 */ /* 0x002ea20000300800 */
[----:B------:R-:W-:Y:S02]  /*b0b80*/  SHF.R.S32.HI R4, RZ, 0x1f, R21 ;  /* 0x0000001fff047819 */ /* 0x000fe40000011415 */
[----:B------:R-:W-:Y:S02]  /*b0b90*/  SHF.R.S32.HI R5, RZ, 0x1f, R6 ;  /* 0x0000001fff057819 */ /* 0x000fe40000011406 */
[----:B------:R-:W-:Y:S01]  /*b0ba0*/  IADD3 R6, P6, R6, R10, RZ ;  /* 0x0000000a06067210 */ /* 0x000fe20007fde0ff */
[----:B------:R-:W-:-:S04]  /*b0bb0*/  IMAD.X R13, R4, 0x1, R11, P3 ;  /* 0x00000001040d7824 */ /* 0x000fc800018e060b */
[----:B------:R1:W-:Y:S04]  /*b0bc0*/  STL [R1+0xd80], R6 ;  /* 0x000d800601007387 */ /* 0x0003e80000100800 */
[----:B-1----:R-:W5:Y:S04]  /*b0bd0*/  LDL.LU.64 R6, [R1+0x3778] ;  /* 0x0037780001067983 */ /* 0x002f680000300a00 */
[----:B------:R1:W-:Y:S04]  /*b0be0*/  STL.64 [R1+0x3760], R28 ;  /* 0x0037601c01007387 */ /* 0x0003e80000100a00 */
[----:B-1----:R0:W3:Y:S04]  /*b0bf0*/  LDL.64 R28, [R1+0xd88] ;  /* 0x000d8800011c7983 */ /* 0x0020e80000100a00 */
[----:B--2---:R1:W-:Y:S04]  /*b0c00*/  STL.64 [R1+0xd98], R12 ;  /* 0x000d980c01007387 */ /* 0x0043e80000100a00 */
[----:B-1----:R-:W2:Y:S01]  /*b0c10*/  LDL.LU.64 R12, [R1+0x3770] ;  /* 0x00377000010c7983 */ /* 0x002ea20000300a00 */
[----:B------:R-:W-:-:S05]  /*b0c20*/  IADD3 R20, P4, R21, R10, RZ ;  /* 0x0000000a15147210 */ /* 0x000fca0007f9e0ff */
[----:B--2---:R-:W-:-:S05]  /*b0c30*/  IMAD.X R21, R4, 0x1, R12, P4 ;  /* 0x0000000104157824 */ /* 0x004fca00020e060c */
[----:B------:R1:W-:Y:S04]  /*b0c40*/  STL.64 [R1+0xd90], R20 ;  /* 0x000d901401007387 */ /* 0x0003e80000100a00 */
[----:B-1----:R-:W2:Y:S04]  /*b0c50*/  LDL.LU.64 R20, [R1+0x3768] ;  /* 0x0037680001147983 */ /* 0x002ea80000300a00 */
[----:B--2---:R1:W-:Y:S04]  /*b0c60*/  STL.64 [R1+0x3740], R20 ;  /* 0x0037401401007387 */ /* 0x0043e80000100a00 */
[----:B-1----:R0:W2:Y:S04]  /*b0c70*/  LDL.64 R20, [R1+0xd80] ;  /* 0x000d800001147983 */ /* 0x0020a80000100a00 */
[----:B-----5:R1:W-:Y:S04]  /*b0c80*/  STL.64 [R1+0x3748], R6 ;  /* 0x0037480601007387 */ /* 0x0203e80000100a00 */
[----:B-1----:R-:W5:Y:S01]  /*b0c90*/  LDL.LU R6, [R1+0x100] ;  /* 0x0001000001067983 */ /* 0x002f620000300800 */
[----:B---3--:R-:W-:-:S03]  /*b0ca0*/  IMAD.X R29, R5, 0x1, R11, P5 ;  /* 0x00000001051d7824 */ /* 0x008fc600028e060b */
[----:B-----5:R1:W-:Y:S04]  /*b0cb0*/  STL.64 [R1+0x3758], R6 ;  /* 0x0037580601007387 */ /* 0x0203e80000100a00 */
[----:B-1----:R-:W3:Y:S01]  /*b0cc0*/  LDL.LU R6, [R1+0xf4] ;  /* 0x0000f40001067983 */ /* 0x002ee20000300800 */
[----:B--2---:R-:W-:-:S03]  /*b0cd0*/  IMAD.X R21, R5, 0x1, R12, P6 ;  /* 0x0000000105157824 */ /* 0x004fc600030e060c */
[----:B----4-:R-:W-:Y:S04]  /*b0ce0*/  STL.64 [R1+0x3750], R22 ;  /* 0x0037501601007387 */ /* 0x010fe80000100a00 */
[----:B------:R1:W-:Y:S04]  /*b0cf0*/  STL [R1+0xd8c], R29 ;  /* 0x000d8c1d01007387 */ /* 0x0003e80000100800 */
[----:B-1----:R-:W2:Y:S04]  /*b0d00*/  LDL.LU.64 R28, [R1+0x3760] ;  /* 0x00376000011c7983 */ /* 0x002ea80000300a00 */
[----:B------:R-:W-:Y:S01]  /*b0d10*/  STL [R1+0xd84], R21 ;  /* 0x000d841501007387 */ /* 0x000fe20000100800 */
[----:B---3--:R-:W-:-:S02]  /*b0d20*/  SHF.R.S32.HI R4, RZ, 0x1f, R6 ;  /* 0x0000001fff047819 */ /* 0x008fc40000011406 */
[C---:B------:R-:W-:Y:S02]  /*b0d30*/  IADD3 R20, P3, R6.reuse, R9, RZ ;  /* 0x0000000906147210 */ /* 0x040fe40007f7e0ff */
[----:B------:R-:W-:-:S05]  /*b0d40*/  IADD3 R6, P4, R6, R10, RZ ;  /* 0x0000000a06067210 */ /* 0x000fca0007f9e0ff */
[----:B------:R1:W-:Y:S04]  /*b0d50*/  STL [R1+0xd70], R6 ;  /* 0x000d700601007387 */ /* 0x0003e80000100800 */
[----:B-1----:R-:W3:Y:S01]  /*b0d60*/  LDL.LU.64 R6, [R1+0x3758] ;  /* 0x0037580001067983 */ /* 0x002ee20000300a00 */
[----:B------:R-:W-:Y:S01]  /*b0d70*/  IMAD.X R21, R4, 0x1, R11, P3 ;  /* 0x0000000104157824 */ /* 0x000fe200018e060b */
[C---:B---3--:R-:W-:Y:S02]  /*b0d80*/  IADD3 R22, P5, R6.reuse, R9, RZ ;  /* 0x0000000906167210 */ /* 0x048fe40007fbe0ff */
[----:B------:R-:W-:Y:S02]  /*b0d90*/  SHF.R.S32.HI R5, RZ, 0x1f, R6 ;  /* 0x0000001fff057819 */ /* 0x000fe40000011406 */
[----:B------:R-:W-:Y:S01]  /*b0da0*/  IADD3 R6, P6, R6, R10, RZ ;  /* 0x0000000a06067210 */ /* 0x000fe20007fde0ff */
[----:B------:R1:W-:Y:S04]  /*b0db0*/  STL [R1+0xd68], R22 ;  /* 0x000d681601007387 */ /* 0x0003e80000100800 */
[----:B-1----:R-:W3:Y:S04]  /*b0dc0*/  LDL.LU.64 R22, [R1+0x3750] ;  /* 0x0037500001167983 */ /* 0x002ee80000300a00 */
[----:B------:R1:W-:Y:S04]  /*b0dd0*/  STL [R1+0xd60], R6 ;  /* 0x000d600601007387 */ /* 0x0003e80000100800 */
[----:B-1----:R-:W4:Y:S04]  /*b0de0*/  LDL.LU.64 R6, [R1+0x3748] ;  /* 0x0037480001067983 */ /* 0x002f280000300a00 */
[----:B------:R1:W-:Y:S04]  /*b0df0*/  STL.64 [R1+0xd78], R20 ;  /* 0x000d781401007387 */ /* 0x0003e80000100a00 */
[----:B-1----:R-:W5:Y:S04]  /*b0e00*/  LDL.LU.64 R20, [R1+0x3740] ;  /* 0x0037400001147983 */ /* 0x002f680000300a00 */
[----:B------:R1:W-:Y:S04]  /*b0e10*/  STL.64 [R1+0x3738], R10 ;  /* 0x0037380a01007387 */ /* 0x0003e80000100a00 */
[----:B-1----:R0:W2:Y:S04]  /*b0e20*/  LDL.64 R10, [R1+0xd70] ;  /* 0x000d7000010a7983 */ /* 0x0020a80000100a00 */
[----:B------:R1:W-:Y:S04]  /*b0e30*/  STL.64 [R1+0x3720], R2 ;  /* 0x0037200201007387 */ /* 0x0003e80000100a00 */
[----:B-1----:R0:W3:Y:S04]  /*b0e40*/  LDL.64 R2, [R1+0xd60] ;  /* 0x000d600001027983 */ /* 0x0020e80000100a00 */
[----:B------:R1:W-:Y:S04]  /*b0e50*/  STL.64 [R1+0x3728], R18 ;  /* 0x0037281201007387 */ /* 0x0003e80000100a00 */
[----:B-1----:R-:W4:Y:S04]  /*b0e60*/  LDL.LU R18, [R1+0x108] ;  /* 0x0001080001127983 */ /* 0x002f280000300800 */
[----:B------:R1:W-:Y:S04]  /*b0e70*/  STL.64 [R1+0x3730], R26 ;  /* 0x0037301a01007387 */ /* 0x0003e80000100a00 */
[----:B-1----:R-:W5:Y:S04]  /*b0e80*/  LDL.LU R26, [R1+0xfc] ;  /* 0x0000fc00011a7983 */ /* 0x002f680000300800 */
[----:B------:R1:W-:Y:S04]  /*b0e90*/  STL.64 [R1+0x3718], R16 ;  /* 0x0037181001007387 */ /* 0x0003e80000100a00 */
[----:B-1----:R0:W4:Y:S01]  /*b0ea0*/  LDL.64 R16, [R1+0xd68] ;  /* 0x000d680001107983 */ /* 0x0021220000100a00 */
[----:B--2---:R-:W-:-:S05]  /*b0eb0*/  IMAD.X R11, R4, 0x1, R12, P4 ;  /* 0x00000001040b7824 */ /* 0x004fca00020e060c */
[----:B------:R1:W-:Y:S04]  /*b0ec0*/  STL [R1+0xd74], R11 ;  /* 0x000d740b01007387 */ /* 0x0003e80000100800 */
[----:B-1----:R-:W4:Y:S01]  /*b0ed0*/  LDL.LU.64 R10, [R1+0x3738] ;  /* 0x00373800010a7983 */ /* 0x002f220000300a00 */
[C---:B---3--:R-:W-:Y:S01]  /*b0ee0*/  IMAD.X R3, R5.reuse, 0x1, R12, P6 ;  /* 0x0000000105037824 */ /* 0x048fe200030e060c */
[----:B-----5:R-:W-:Y:S02]  /*b0ef0*/  SHF.R.S32.HI R4, RZ, 0x1f, R26 ;  /* 0x0000001fff047819 */ /* 0x020fe4000001141a */
[C---:B------:R-:W-:Y:S01]  /*b0f00*/  IADD3 R2, P3, R26.reuse, R9, RZ ;  /* 0x000000091a027210 */ /* 0x040fe20007f7e0ff */
[----:B----4-:R-:W-:Y:S01]  /*b0f10*/  IMAD.X R17, R5, 0x1, R11, P5 ;  /* 0x0000000105117824 */ /* 0x010fe200028e060b */
[----:B------:R-:W-:-:S02]  /*b0f20*/  IADD3 R16, P4, R26, R10, RZ ;  /* 0x0000000a1a107210 */ /* 0x000fc40007f9e0ff */
[C---:B------:R-:W-:Y:S02]  /*b0f30*/  IADD3 R26, P5, R18.reuse, R9, RZ ;  /* 0x00000009121a7210 */ /* 0x040fe40007fbe0ff */
[----:B------:R-:W-:Y:S02]  /*b0f40*/  SHF.R.S32.HI R5, RZ, 0x1f, R18 ;  /* 0x0000001fff057819 */ /* 0x000fe40000011412 */
[----:B------:R-:W-:Y:S01]  /*b0f50*/  IADD3 R18, P6, R18, R10, RZ ;  /* 0x0000000a12127210 */ /* 0x000fe20007fde0ff */
[----:B------:R-:W-:Y:S04]  /*b0f60*/  STL [R1+0xd6c], R17 ;  /* 0x000d6c1101007387 */ /* 0x000fe80000100800 */
[----:B------:R1:W-:Y:S04]  /*b0f70*/  STL [R1+0xd64], R3 ;  /* 0x000d640301007387 */ /* 0x0003e80000100800 */
[----:B------:R2:W-:Y:S01]  /*b0f80*/  STL [R1+0xd48], R26 ;  /* 0x000d481a01007387 */ /* 0x0005e20000100800 */
[----:B-1----:R-:W-:-:S03]  /*b0f90*/  IMAD.X R3, R4, 0x1, R11, P3 ;  /* 0x0000000104037824 */ /* 0x002fc600018e060b */
[----:B--2---:R-:W2:Y:S01]  /*b0fa0*/  LDL.LU.64 R26, [R1+0x3730] ;  /* 0x00373000011a7983 */ /* 0x004ea20000300a00 */
[----:B------:R-:W-:-:S03]  /*b0fb0*/  IMAD.X R17, R4, 0x1, R12, P4 ;  /* 0x0000000104117824 */ /* 0x000fc600020e060c */
[----:B------:R1:W-:Y:S04]  /*b0fc0*/  STL [R1+0xd40], R18 ;  /* 0x000d401201007387 */ /* 0x0003e80000100800 */
[----:B-1----:R-:W3:Y:S04]  /*b0fd0*/  LDL.LU.64 R18, [R1+0x3728] ;  /* 0x0037280001127983 */ /* 0x002ee80000300a00 */
[----:B------:R1:W-:Y:S04]  /*b0fe0*/  STL.64 [R1+0xd58], R2 ;  /* 0x000d580201007387 */ /* 0x0003e80000100a00 */
[----:B-1----:R-:W4:Y:S04]  /*b0ff0*/  LDL.LU.64 R2, [R1+0x3720] ;  /* 0x0037200001027983 */ /* 0x002f280000300a00 */
[----:B------:R1:W-:Y:S04]  /*b1000*/  STL.64 [R1+0xd50], R16 ;  /* 0x000d501001007387 */ /* 0x0003e80000100a00 */
[----:B-1----:R-:W5:Y:S04]  /*b1010*/  LDL.LU.64 R16, [R1+0x3718] ;  /* 0x0037180001107983 */ /* 0x002f680000300a00 */
[----:B-----5:R1:W-:Y:S04]  /*b1020*/  STL.64 [R1+0x3700], R16 ;  /* 0x0037001001007387 */ /* 0x0203e80000100a00 */
[----:B-1----:R-:W5:Y:S04]  /*b1030*/  LDL.LU R17, [R1+0x104] ;  /* 0x0001040001117983 */ /* 0x002f680000300800 */
[----:B------:R1:W-:Y:S04]  /*b1040*/  STL.64 [R1+0x3708], R24 ;  /* 0x0037081801007387 */ /* 0x0003e80000100a00 */
[----:B-1----:R0:W2:Y:S04]  /*b1050*/  LDL.64 R24, [R1+0xd40] ;  /* 0x000d400001187983 */ /* 0x0020a80000100a00 */
[----:B------:R1:W-:Y:S04]  /*b1060*/  STL.64 [R1+0x3710], R28 ;  /* 0x0037101c01007387 */ /* 0x0003e80000100a00 */
[----:B-1----:R-:W3:Y:S04]  /*b1070*/  LDL.LU R28, [R1+0x110] ;  /* 0x00011000011c7983 */ /* 0x002ee80000300800 */
[----:B------:R1:W-:Y:S04]  /*b1080*/  STL.64 [R1+0x36f8], R20 ;  /* 0x0036f81401007387 */ /* 0x0003e80000100a00 */
[----:B-1----:R0:W4:Y:S01]  /*b1090*/  LDL.64 R20, [R1+0xd48] ;  /* 0x000d480001147983 */ /* 0x0021220000100a00 */
[----:B-----5:R-:W-:-:S02]  /*b10a0*/  SHF.R.S32.HI R4, RZ, 0x1f, R17 ;  /* 0x0000001fff047819 */ /* 0x020fc40000011411 */
[----:B------:R-:W-:Y:S01]  /*b10b0*/  IADD3 R16, P4, R17, R10, RZ ;  /* 0x0000000a11107210 */ /* 0x000fe20007f9e0ff */
[----:B--2---:R-:W-:Y:S01]  /*b10c0*/  IMAD.X R25, R5, 0x1, R12, P6 ;  /* 0x0000000105197824 */ /* 0x004fe200030e060c */
[----:B------:R-:W-:-:S03]  /*b10d0*/  IADD3 R24, P3, R17, R9, RZ ;  /* 0x0000000911187210 */ /* 0x000fc60007f7e0ff */
[----:B------:R-:W-:Y:S02]  /*b10e0*/  IMAD.X R17, R4, 0x1, R12, P4 ;  /* 0x0000000104117824 */ /* 0x000fe400020e060c */
[--C-:B----4-:R-:W-:Y:S01]  /*b10f0*/  IMAD.X R21, R5, 0x1, R11.reuse, P5 ;  /* 0x0000000105157824 */ /* 0x110fe200028e060b */
[----:B---3--:R-:W-:Y:S02]  /*b1100*/  SHF.R.S32.HI R5, RZ, 0x1f, R28 ;  /* 0x0000001fff057819 */ /* 0x008fe4000001141c */
[C---:B------:R-:W-:Y:S02]  /*b1110*/  IADD3 R20, P5, R28.reuse, R9, RZ ;  /* 0x000000091c147210 */ /* 0x040fe40007fbe0ff */
[----:B------:R-:W-:Y:S01]  /*b1120*/  IADD3 R28, P6, R28, R10, RZ ;  /* 0x0000000a1c1c7210 */ /* 0x000fe20007fde0ff */
[----:B------:R-:W-:Y:S04]  /*b1130*/  STL [R1+0xd4c], R21 ;  /* 0x000d4c1501007387 */ /* 0x000fe80000100800 */
[----:B------:R1:W-:Y:S04]  /*b1140*/  STL [R1+0xd44], R25 ;  /* 0x000d441901007387 */ /* 0x0003e80000100800 */
[----:B------:R2:W-:Y:S01]  /*b1150*/  STL [R1+0xd10], R28 ;  /* 0x000d101c01007387 */ /* 0x0005e20000100800 */
[----:B-1----:R-:W-:-:S03]  /*b1160*/  IMAD.X R25, R4, 0x1, R11, P3 ;  /* 0x0000000104197824 */ /* 0x002fc600018e060b */
[----:B--2---:R-:W2:Y:S01]  /*b1170*/  LDL.LU.64 R28, [R1+0x3710] ;  /* 0x00371000011c7983 */ /* 0x004ea20000300a00 */
[----:B------:R-:W-:-:S03]  /*b1180*/  IMAD.X R21, R5, 0x1, R11, P5 ;  /* 0x0000000105157824 */ /* 0x000fc600028e060b */
[----:B------:R1:W-:Y:S04]  /*b1190*/  STL.64 [R1+0xd28], R24 ;  /* 0x000d281801007387 */ /* 0x0003e80000100a00 */
[----:B-1----:R-:W3:Y:S04]  /*b11a0*/  LDL.LU.64 R24, [R1+0x3708] ;  /* 0x0037080001187983 */ /* 0x002ee80000300a00 */
[----:B------:R1:W-:Y:S04]  /*b11b0*/  STL.64 [R1+0xd20], R16 ;  /* 0x000d201001007387 */ /* 0x0003e80000100a00 */
[----:B-1----:R-:W4:Y:S04]  /*b11c0*/  LDL.LU.64 R16, [R1+0x3700] ;  /* 0x0037000001107983 */ /* 0x002f280000300a00 */
[----:B------:R1:W-:Y:S04]  /*b11d0*/  STL.64 [R1+0xd18], R20 ;  /* 0x000d181401007387 */ /* 0x0003e80000100a00 */
[----:B-1----:R-:W5:Y:S04]  /*b11e0*/  LDL.LU.64 R20, [R1+0x36f8] ;  /* 0x0036f80001147983 */ /* 0x002f680000300a00 */
[----:B-----5:R1:W-:Y:S04]  /*b11f0*/  STL.64 [R1+0x36f0], R20 ;  /* 0x0036f01401007387 */ /* 0x0203e80000100a00 */
[----:B-1----:R0:W5:Y:S02]  /*b1200*/  LDL.64 R20, [R1+0xd10] ;  /* 0x000d100001147983 */ /* 0x0021640000100a00 */
[----:B-----5:R-:W-:-:S02]  /*b1210*/  IMAD.X R21, R5, 0x1, R12, P6 ;  /* 0x0000000105157824 */ /* 0x020fc400030e060c */
[----:B------:R-:W5:Y:S04]  /*b1220*/  LDL.LU R5, [R1+0x10c] ;  /* 0x00010c0001057983 */ /* 0x000f680000300800 */
[----:B------:R1:W-:Y:S04]  /*b1230*/  STL.64 [R1+0x36d8], R6 ;  /* 0x0036d80601007387 */ /* 0x0003e80000100a00 */
[----:B------:R-:W-:Y:S04]  /*b1240*/  STL [R1+0xd14], R21 ;  /* 0x000d141501007387 */ /* 0x000fe80000100800 */
[----:B-1----:R-:W2:Y:S04]  /*b1250*/  LDL.LU R7, [R1+0x118] ;  /* 0x0001180001077983 */ /* 0x002ea80000300800 */
[----:B------:R-:W-:Y:S04]  /*b1260*/  STL.64 [R1+0x36e0], R22 ;  /* 0x0036e01601007387 */ /* 0x000fe80000100a00 */
[----:B------:R1:W-:Y:S02]  /*b1270*/  STL.64 [R1+0x36e8], R2 ;  /* 0x0036e80201007387 */ /* 0x0003e40000100a00 */
[----:B-1----:R-:W-:Y:S01]  /*b1280*/  IMAD.MOV.U32 R3, RZ, RZ, R23 ;  /* 0x000000ffff037224 */ /* 0x002fe200078e0017 */
[----:B-----5:R-:W-:-:S02]  /*b1290*/  IADD3 R22, P4, R5, R10, RZ ;  /* 0x0000000a05167210 */ /* 0x020fc40007f9e0ff */
[----:B------:R-:W-:Y:S02]  /*b12a0*/  SHF.R.S32.HI R4, RZ, 0x1f, R5 ;  /* 0x0000001fff047819 */ /* 0x000fe40000011405 */
[----:B------:R-:W-:Y:S01]  /*b12b0*/  IADD3 R20, P3, R5, R9, RZ ;  /* 0x0000000905147210 */ /* 0x000fe20007f7e0ff */
[----:B------:R1:W-:Y:S01]  /*b12c0*/  STL [R1+0xd00], R22 ;  /* 0x000d001601007387 */ /* 0x0003e20000100800 */
[----:B------:R-:W-:-:S03]  /*b12d0*/  IMAD.MOV.U32 R2, RZ, RZ, R22 ;  /* 0x000000ffff027224 */ /* 0x000fc600078e0016 */
[C---:B------:R-:W-:Y:S02]  /*b12e0*/  IMAD.X R21, R4.reuse, 0x1, R11, P3 ;  /* 0x0000000104157824 */ /* 0x040fe400018e060b */
[----:B------:R-:W-:Y:S01]  /*b12f0*/  IMAD.X R3, R4, 0x1, R12, P4 ;  /* 0x0000000104037824 */ /* 0x000fe200020e060c */
[----:B--2---:R-:W-:Y:S02]  /*b1300*/  SHF.R.S32.HI R5, RZ, 0x1f, R7 ;  /* 0x0000001fff057819 */ /* 0x004fe40000011407 */
[C---:B-1----:R-:W-:Y:S02]  /*b1310*/  IADD3 R22, P5, R7.reuse, R9, RZ ;  /* 0x0000000907167210 */ /* 0x042fe40007fbe0ff */
[----:B------:R-:W-:Y:S01]  /*b1320*/  IADD3 R6, P6, R7, R10, RZ ;  /* 0x0000000a07067210 */ /* 0x000fe20007fde0ff */
[----:B------:R1:W-:Y:S02]  /*b1330*/  STL.64 [R1+0xd08], R20 ;  /* 0x000d081401007387 */ /* 0x0003e40000100a00 */
[----:B------:R-:W-:-:S02]  /*b1340*/  IMAD.X R23, R5, 0x1, R11, P5 ;  /* 0x0000000105177824 */ /* 0x000fc400028e060b */
[----:B------:R-:W-:Y:S01]  /*b1350*/  IMAD.X R7, R5, 0x1, R12, P6 ;  /* 0x0000000105077824 */ /* 0x000fe200030e060c */
[----:B-1----:R-:W2:Y:S04]  /*b1360*/  LDL.LU.64 R20, [R1+0x36f0] ;  /* 0x0036f00001147983 */ /* 0x002ea80000300a00 */
[----:B------:R1:W-:Y:S04]  /*b1370*/  STL [R1+0xd04], R3 ;  /* 0x000d040301007387 */ /* 0x0003e80000100800 */
[----:B-1----:R-:W5:Y:S04]  /*b1380*/  LDL.LU.64 R2, [R1+0x36e8] ;  /* 0x0036e80001027983 */ /* 0x002f680000300a00 */
[----:B------:R1:W-:Y:S04]  /*b1390*/  STL.64 [R1+0xcf8], R22 ;  /* 0x000cf81601007387 */ /* 0x0003e80000100a00 */
[----:B-1----:R-:W4:Y:S04]  /*b13a0*/  LDL.LU.64 R22, [R1+0x36e0] ;  /* 0x0036e00001167983 */ /* 0x002f280000300a00 */
[----:B------:R1:W-:Y:S04]  /*b13b0*/  STL.64 [R1+0xcf0], R6 ;  /* 0x000cf00601007387 */ /* 0x0003e80000100a00 */
[----:B-1----:R-:W3:Y:S04]  /*b13c0*/  LDL.LU.64 R6, [R1+0x36d8] ;  /* 0x0036d80001067983 */ /* 0x002ee80000300a00 */
[----:B------:R-:W2:Y:S04]  /*b13d0*/  LDL.LU R5, [R1+0x114] ;  /* 0x0001140001057983 */ /* 0x000ea80000300800 */
[----:B------:R1:W-:Y:S01]  /*b13e0*/  STL.64 [R1+0x36d0], R12 ;  /* 0x0036d00c01007387 */ /* 0x0003e20000100a00 */
[----:B--2---:R-:W-:-:S02]  /*b13f0*/  SHF.R.S32.HI R4, RZ, 0x1f, R5 ;  /* 0x0000001fff047819 */ /* 0x004fc40000011405 */
[C---:B-1----:R-:W-:Y:S01]  /*b1400*/  IADD3 R12, P3, R5.reuse, R9, RZ ;  /* 0x00000009050c7210 */ /* 0x042fe20007f7e0ff */
[----:B---3--:R1:W-:Y:S04]  /*b1410*/  STL.64 [R1+0x36b8], R6 ;  /* 0x0036b80601007387 */ /* 0x0083e80000100a00 */
[----:B------:R-:W-:Y:S01]  /*b1420*/  IMAD.X R13, R4, 0x1, R11, P3 ;  /* 0x00000001040d7824 */ /* 0x000fe200018e060b */
[----:B-1----:R-:W2:Y:S04]  /*b1430*/  LDL.LU R7, [R1+0x120] ;  /* 0x0001200001077983 */ /* 0x002ea80000300800 */
[----:B-----5:R-:W-:Y:S04]  /*b1440*/  STL.64 [R1+0x36c0], R2 ;  /* 0x0036c00201007387 */ /* 0x020fe80000100a00 */
[----:B------:R-:W-:Y:S04]  /*b1450*/  STL.64 [R1+0x36c8], R18 ;  /* 0x0036c81201007387 */ /* 0x000fe80000100a00 */
[----:B------:R1:W-:Y:S04]  /*b1460*/  STL.64 [R1+0xce8], R12 ;  /* 0x000ce80c01007387 */ /* 0x0003e80000100a00 */
[----:B-1----:R-:W3:Y:S01]  /*b1470*/  LDL.LU.64 R12, [R1+0x36d0] ;  /* 0x0036d000010c7983 */ /* 0x002ee20000300a00 */
[----:B------:R-:W-:-:S02]  /*b1480*/  IADD3 R18, P4, R5, R10, RZ ;  /* 0x0000000a05127210 */ /* 0x000fc40007f9e0ff */
[----:B--2---:R-:W-:Y:S02]  /*b1490*/  SHF.R.S32.HI R5, RZ, 0x1f, R7 ;  /* 0x0000001fff057819 */ /* 0x004fe40000011407 */
[C---:B------:R-:W-:Y:S02]  /*b14a0*/  IADD3 R2, P5, R7.reuse, R9, RZ ;  /* 0x0000000907027210 */ /* 0x040fe40007fbe0ff */
[----:B------:R-:W-:-:S03]  /*b14b0*/  IADD3 R6, P6, R7, R10, RZ ;  /* 0x0000000a07067210 */ /* 0x000fc60007fde0ff */
[C---:B------:R-:W-:Y:S02]  /*b14c0*/  IMAD.X R3, R5.reuse, 0x1, R11, P5 ;  /* 0x0000000105037824 */ /* 0x040fe400028e060b */
[--C-:B---3--:R-:W-:Y:S02]  /*b14d0*/  IMAD.X R19, R4, 0x1, R12.reuse, P4 ;  /* 0x0000000104137824 */ /* 0x108fe400020e060c */
[----:B------:R-:W-:-:S03]  /*b14e0*/  IMAD.X R7, R5, 0x1, R12, P6 ;  /* 0x0000000105077824 */ /* 0x000fc600030e060c */
[----:B------:R1:W-:Y:S04]  /*b14f0*/  STL.64 [R1+0xce0], R18 ;  /* 0x000ce01201007387 */ /* 0x0003e80000100a00 */
[----:B-1----:R-:W2:Y:S04]  /*b1500*/  LDL.LU.64 R18, [R1+0x36c8] ;  /* 0x0036c80001127983 */ /* 0x002ea80000300a00 */
[----:B------:R1:W-:Y:S04]  /*b1510*/  STL.64 [R1+0xcd8], R2 ;  /* 0x000cd80201007387 */ /* 0x0003e80000100a00 */
[----:B-1----:R-:W3:Y:S04]  /*b1520*/  LDL.LU.64 R2, [R1+0x36c0] ;  /* 0x0036c00001027983 */ /* 0x002ee80000300a00 */
[----:B------:R1:W-:Y:S04]  /*b1530*/  STL.64 [R1+0xcd0], R6 ;  /* 0x000cd00601007387 */ /* 0x0003e80000100a00 */
[----:B-1----:R-:W5:Y:S04]  /*b1540*/  LDL.LU.64 R6, [R1+0x36b8] ;  /* 0x0036b80001067983 */ /* 0x002f680000300a00 */
[----:B------:R-:W4:Y:S04]  /*b1550*/  LDL.LU R5, [R1+0x11c] ;  /* 0x00011c0001057983 */ /* 0x000f280000300800 */
[----:B------:R1:W-:Y:S04]  /*b1560*/  STL.64 [R1+0x36b0], R12 ;  /* 0x0036b00c01007387 */ /* 0x0003e80000100a00 */
[----:B------:R0:W-:Y:S04]  /*b1570*/  STL.64 [R1+0x36a8], R28 ;  /* 0x0036a81c01007387 */ /* 0x0001e80000100a00 */
[----:B-1----:R-:W2:Y:S04]  /*b1580*/  LDL.LU R13, [R1+0x128] ;  /* 0x00012800010d7983 */ /* 0x002ea80000300800 */
[----:B------:R2:W-:Y:S04]  /*b1590*/  STL.64 [R1+0x3698], R20 ;  /* 0x0036981401007387 */ /* 0x0005e80000100a00 */
[----:B------:R1:W-:Y:S01]  /*b15a0*/  STL.64 [R1+0x36a0], R8 ;  /* 0x0036a00801007387 */ /* 0x0003e20000100a00 */
[----:B----4-:R-:W-:-:S02]  /*b15b0*/  SHF.R.S32.HI R4, RZ, 0x1f, R5 ;  /* 0x0000001fff047819 */ /* 0x010fc40000011405 */
[CC--:B------:R-:W-:Y:S02]  /*b15c0*/  IADD3 R12, P3, R5.reuse, R9.reuse, RZ ;  /* 0x00000009050c7210 */ /* 0x0c0fe40007f7e0ff */
[----:B0-----:R-:W-:Y:S02]  /*b15d0*/  IADD3 R28, P4, R5, R10, RZ ;  /* 0x0000000a051c7210 */ /* 0x001fe40007f9e0ff */
[----:B--2---:R-:W-:Y:S02]  /*b15e0*/  IADD3 R20, P5, R13, R9, RZ ;  /* 0x000000090d147210 */ /* 0x004fe40007fbe0ff */
[----:B------:R-:W-:-:S03]  /*b15f0*/  SHF.R.S32.HI R5, RZ, 0x1f, R13 ;  /* 0x0000001fff057819 */ /* 0x000fc6000001140d */
[----:B------:R0:W-:Y:S01]  /*b1600*/  STL [R1+0xcb8], R20 ;  /* 0x000cb81401007387 */ /* 0x0001e20000100800 */
[----:B-1----:R-:W-:Y:S01]  /*b1610*/  IMAD.MOV.U32 R8, RZ, RZ, R20 ;  /* 0x000000ffff087224 */ /* 0x002fe200078e0014 */
[----:B0-----:R-:W-:Y:S01]  /*b1620*/  IADD3 R20, P6, R13, R10, RZ ;  /* 0x0000000a0d147210 */ /* 0x001fe20007fde0ff */
[----:B------:R-:W-:-:S05]  /*b1630*/  IMAD.X R13, R4, 0x1, R11, P3 ;  /* 0x00000001040d7824 */ /* 0x000fca00018e060b */
[----:B------:R0:W-:Y:S04]  /*b1640*/  STL.64 [R1+0xcc8], R12 ;  /* 0x000cc80c01007387 */ /* 0x0001e80000100a00 */
[----:B0-----:R-:W2:Y:S02]  /*b1650*/  LDL.LU.64 R12, [R1+0x36b0] ;  /* 0x0036b000010c7983 */ /* 0x001ea40000300a00 */
[----:B--2---:R-:W-:-:S05]  /*b1660*/  IMAD.X R29, R4, 0x1, R12, P4 ;  /* 0x00000001041d7824 */ /* 0x004fca00020e060c */
[----:B------:R0:W-:Y:S04]  /*b1670*/  STL.64 [R1+0xcc0], R28 ;  /* 0x000cc01c01007387 */ /* 0x0001e80000100a00 */
[----:B0-----:R-:W2:Y:S01]  /*b1680*/  LDL.LU.64 R28, [R1+0x36a8] ;  /* 0x0036a800011c7983 */ /* 0x001ea20000300a00 */
[----:B------:R-:W-:Y:S02]  /*b1690*/  IMAD.MOV.U32 R9, RZ, RZ, R21 ;  /* 0x000000ffff097224 */ /* 0x000fe400078e0015 */
[C---:B------:R-:W-:Y:S02]  /*b16a0*/  IMAD.X R9, R5.reuse, 0x1, R11, P5 ;  /* 0x0000000105097824 */ /* 0x040fe400028e060b */
[----:B------:R-:W-:Y:S01]  /*b16b0*/  IMAD.X R21, R5, 0x1, R12, P6 ;  /* 0x0000000105157824 */ /* 0x000fe200030e060c */
[----:B--2---:R0:W-:Y:S04]  /*b16c0*/  STL.64 [R1+0x3680], R28 ;  /* 0x0036801c01007387 */ /* 0x0041e80000100a00 */
[----:B0-----:R-:W2:Y:S04]  /*b16d0*/  LDL.LU R29, [R1+0x124] ;  /* 0x00012400011d7983 */ /* 0x001ea80000300800 */
[----:B------:R0:W-:Y:S04]  /*b16e0*/  STL [R1+0xcbc], R9 ;  /* 0x000cbc0901007387 */ /* 0x0001e80000100800 */
[----:B0-----:R-:W4:Y:S04]  /*b16f0*/  LDL.LU.64 R8, [R1+0x36a0] ;  /* 0x0036a00001087983 */ /* 0x001f280000300a00 */
[----:B------:R0:W-:Y:S04]  /*b1700*/  STL.64 [R1+0xcb0], R20 ;  /* 0x000cb01401007387 */ /* 0x0001e80000100a00 */
[----:B0-----:R-:W3:Y:S04]  /*b1710*/  LDL.LU.64 R20, [R1+0x3698] ;  /* 0x0036980001147983 */ /* 0x001ee80000300a00 */
[----:B------:R-:W-:Y:S04]  /*b1720*/  STL.64 [R1+0x3688], R12 ;  /* 0x0036880c01007387 */ /* 0x000fe80000100a00 */
[----:B------:R0:W-:Y:S04]  /*b1730*/  STL.64 [R1+0x3690], R24 ;  /* 0x0036901801007387 */ /* 0x0001e80000100a00 */
[----:B0-----:R-:W3:Y:S04]  /*b1740*/  LDL.LU R24, [R1+0x134] ;  /* 0x0001340001187983 */ /* 0x001ee80000300800 */
[----:B-----5:R0:W-:Y:S01]  /*b1750*/  STL.64 [R1+0x3678], R6 ;  /* 0x0036780601007387 */ /* 0x0201e20000100a00 */
[----:B--2---:R-:W-:-:S02]  /*b1760*/  SHF.R.S32.HI R4, RZ, 0x1f, R29 ;  /* 0x0000001fff047819 */ /* 0x004fc4000001141d */
[----:B----4-:R-:W-:-:S05]  /*b1770*/  IADD3 R12, P3, R29, R9, RZ ;  /* 0x000000091d0c7210 */ /* 0x010fca0007f7e0ff */
[----:B------:R-:W-:Y:S01]  /*b1780*/  IMAD.X R13, R4, 0x1, R11, P3 ;  /* 0x00000001040d7824 */ /* 0x000fe200018e060b */
[----:B---3--:R-:W-:Y:S02]  /*b1790*/  SHF.R.S32.HI R5, RZ, 0x1f, R24 ;  /* 0x0000001fff057819 */ /* 0x008fe40000011418 */
[C---:B0-----:R-:W-:Y:S02]  /*b17a0*/  IADD3 R6, P5, R24.reuse, R9, RZ ;  /* 0x0000000918067210 */ /* 0x041fe40007fbe0ff */
[----:B------:R-:W-:-:S05]  /*b17b0*/  IADD3 R24, P6, R24, R10, RZ ;  /* 0x0000000a18187210 */ /* 0x000fca0007fde0ff */
[----:B------:R0:W-:Y:S04]  /*b17c0*/  STL [R1+0xc90], R24 ;  /* 0x000c901801007387 */ /* 0x0001e80000100800 */
[----:B0-----:R-:W2:Y:S04]  /*b17d0*/  LDL.LU.64 R24, [R1+0x3690] ;  /* 0x0036900001187983 */ /* 0x001ea80000300a00 */
[----:B------:R0:W-:Y:S04]  /*b17e0*/  STL.64 [R1+0xca8], R12 ;  /* 0x000ca80c01007387 */ /* 0x0001e80000100a00 */
[----:B0-----:R-:W3:Y:S01]  /*b17f0*/  LDL.LU.64 R12, [R1+0x3688] ;  /* 0x00368800010c7983 */ /* 0x001ee20000300a00 */
[----:B------:R-:W-:-:S05]  /*b1800*/  IADD3 R28, P4, R29, R10, RZ ;  /* 0x0000000a1d1c7210 */ /* 0x000fca0007f9e0ff */
[----:B---3--:R-:W-:-:S05]  /*b1810*/  IMAD.X R29, R4, 0x1, R12, P4 ;  /* 0x00000001041d7824 */ /* 0x008fca00020e060c */
[----:B------:R0:W-:Y:S04]  /*b1820*/  STL.64 [R1+0xca0], R28 ;  /* 0x000ca01c01007387 */ /* 0x0001e80000100a00 */
[----:B0-----:R-:W3:Y:S01]  /*b1830*/  LDL.LU.64 R28, [R1+0x3680] ;  /* 0x00368000011c7983 */ /* 0x001ee20000300a00 */
[----:B------:R-:W-:-:S03]  /*b1840*/  IMAD.X R7, R5, 0x1, R11, P5 ;  /* 0x0000000105077824 */ /* 0x000fc600028e060b */
[----:B---3--:R0:W-:Y:S04]  /*b1850*/  STL.64 [R1+0x3668], R28 ;  /* 0x0036681c01007387 */ /* 0x0081e80000100a00 */
[----:B0-----:R0:W3:Y:S04]  /*b1860*/  LDL.64 R28, [R1+0xc90] ;  /* 0x000c9000011c7983 */ /* 0x0010e80000100a00 */
[----:B------:R1:W-:Y:S04]  /*b1870*/  STL.64 [R1+0x3658], R20 ;  /* 0x0036581401007387 */ /* 0x0003e80000100a00 */
[----:B-1----:R-:W4:Y:S04]  /*b1880*/  LDL.LU R21, [R1+0x130] ;  /* 0x0001300001157983 */ /* 0x002f280000300800 */
[----:B------:R1:W-:Y:S04]  /*b1890*/  STL.64 [R1+0xc98], R6 ;  /* 0x000c980601007387 */ /* 0x0003e80000100a00 */
[----:B-1----:R-:W5:Y:S04]  /*b18a0*/  LDL.LU.64 R6, [R1+0x3678] ;  /* 0x0036780001067983 */ /* 0x002f680000300a00 */
[----:B------:R1:W-:Y:S01]  /*b18b0*/  STL.64 [R1+0x3670], R12 ;  /* 0x0036700c01007387 */ /* 0x0003e20000100a00 */
[----:B---3--:R-:W-:-:S03]  /*b18c0*/  IMAD.X R29, R5, 0x1, R12, P6 ;  /* 0x00000001051d7824 */ /* 0x008fc600030e060c */
[----:B-1----:R-:W3:Y:S04]  /*b18d0*/  LDL.LU R12, [R1+0x13c] ;  /* 0x00013c00010c7983 */ /* 0x002ee80000300800 */
[----:B------:R-:W-:Y:S04]  /*b18e0*/  STL [R1+0xc94], R29 ;  /* 0x000c941d01007387 */ /* 0x000fe80000100800 */
[----:B-----5:R-:W-:Y:S01]  /*b18f0*/  STL.64 [R1+0x3660], R6 ;  /* 0x0036600601007387 */ /* 0x020fe20000100a00 */
[----:B---3--:R-:W-:Y:S02]  /*b1900*/  SHF.R.S32.HI R5, RZ, 0x1f, R12 ;  /* 0x0000001fff057819 */ /* 0x008fe4000001140c */
[----:B------:R-:W-:-:S02]  /*b1910*/  IADD3 R20, P5, R12, R9, RZ ;  /* 0x000000090c147210 */ /* 0x000fc40007fbe0ff */
[----:B------:R-:W-:-:S05]  /*b1920*/  IADD3 R12, P6, R12, R10, RZ ;  /* 0x0000000a0c0c7210 */ /* 0x000fca0007fde0ff */
[----:B------:R1:W-:Y:S04]  /*b1930*/  STL [R1+0xc70], R12 ;  /* 0x000c700c01007387 */ /* 0x0003e80000100800 */
[----:B-1----:R-:W3:Y:S01]  /*b1940*/  LDL.LU.64 R12, [R1+0x3670] ;  /* 0x00367000010c7983 */ /* 0x002ee20000300a00 */
[----:B----4-:R-:W-:Y:S02]  /*b1950*/  SHF.R.S32.HI R4, RZ, 0x1f, R21 ;  /* 0x0000001fff047819 */ /* 0x010fe40000011415 */
[C---:B------:R-:W-:Y:S02]  /*b1960*/  IADD3 R28, P3, R21.reuse, R9, RZ ;  /* 0x00000009151c7210 */ /* 0x040fe40007f7e0ff */
[----:B------:R-:W-:-:S03]  /*b1970*/  IADD3 R6, P4, R21, R10, RZ ;  /* 0x0000000a15067210 */ /* 0x000fc60007f9e0ff */
[--C-:B------:R-:W-:Y:S02]  /*b1980*/  IMAD.X R29, R4, 0x1, R11.reuse, P3 ;  /* 0x00000001041d7824 */ /* 0x100fe400018e060b */
[----:B------:R-:W-:-:S03]  /*b1990*/  IMAD.X R21, R5, 0x1, R11, P5 ;  /* 0x0000000105157824 */ /* 0x000fc600028e060b */
[----:B------:R1:W-:Y:S04]  /*b19a0*/  STL.64 [R1+0xc88], R28 ;  /* 0x000c881c01007387 */ /* 0x0003e80000100a00 */
[----:B-1----:R-:W4:Y:S01]  /*b19b0*/  LDL.LU.64 R28, [R1+0x3668] ;  /* 0x00366800011c7983 */ /* 0x002f220000300a00 */
[----:B---3--:R-:W-:-:S05]  /*b19c0*/  IMAD.X R7, R4, 0x1, R12, P4 ;  /* 0x0000000104077824 */ /* 0x008fca00020e060c */
[----:B------:R1:W-:Y:S04]  /*b19d0*/  STL.64 [R1+0xc80], R6 ;  /* 0x000c800601007387 */ /* 0x0003e80000100a00 */
[----:B-1----:R-:W3:Y:S04]  /*b19e0*/  LDL.LU.64 R6, [R1+0x3660] ;  /* 0x0036600001067983 */ /* 0x002ee80000300a00 */
[----:B------:R1:W-:Y:S04]  /*b19f0*/  STL.64 [R1+0xc78], R20 ;  /* 0x000c781401007387 */ /* 0x0003e80000100a00 */
[----:B-1----:R-:W5:Y:S04]  /*b1a00*/  LDL.LU.64 R20, [R1+0x3658] ;  /* 0x0036580001147983 */ /* 0x002f680000300a00 */
[----:B-----5:R1:W-:Y:S04]  /*b1a10*/  STL.64 [R1+0x3650], R20 ;  /* 0x0036501401007387 */ /* 0x0203e80000100a00 */
[----:B-1----:R0:W5:Y:S02]  /*b1a20*/  LDL.64 R20, [R1+0xc70] ;  /* 0x000c700001147983 */ /* 0x0021640000100a00 */
[----:B-----5:R-:W-:-:S02]  /*b1a30*/  IMAD.X R21, R5, 0x1, R12, P6 ;  /* 0x0000000105157824 */ /* 0x020fc400030e060c */
[----:B------:R-:W5:Y:S04]  /*b1a40*/  LDL.LU R5, [R1+0x138] ;  /* 0x0001380001057983 */ /* 0x000f680000300800 */
[----:B------:R-:W-:Y:S04]  /*b1a50*/  STL [R1+0xc74], R21 ;  /* 0x000c741501007387 */ /* 0x000fe80000100800 */
[----:B---3--:R1:W-:Y:S04]  /*b1a60*/  STL.64 [R1+0x3638], R6 ;  /* 0x0036380601007387 */ /* 0x0083e80000100a00 */
[----:B-1----:R-:W3:Y:S04]  /*b1a70*/  LDL.LU R7, [R1+0x144] ;  /* 0x0001440001077983 */ /* 0x002ee80000300800 */
[----:B------:R-:W-:Y:S04]  /*b1a80*/  STL.64 [R1+0x3640], R18 ;  /* 0x0036401201007387 */ /* 0x000fe80000100a00 */
[----:B------:R1:W-:Y:S01]  /*b1a90*/  STL.64 [R1+0x3648], R16 ;  /* 0x0036481001007387 */ /* 0x0003e20000100a00 */
[----:B-----5:R-:W-:-:S02]  /*b1aa0*/  SHF.R.S32.HI R4, RZ, 0x1f, R5 ;  /* 0x0000001fff047819 */ /* 0x020fc40000011405 */
[C---:B------:R-:W-:Y:S02]  /*b1ab0*/  IADD3 R20, P3, R5.reuse, R9, RZ ;  /* 0x0000000905147210 */ /* 0x040fe40007f7e0ff */
[----:B-1----:R-:W-:-:S03]  /*b1ac0*/  IADD3 R16, P4, R5, R10, RZ ;  /* 0x0000000a05107210 */ /* 0x002fc60007f9e0ff */
[C---:B------:R-:W-:Y:S02]  /*b1ad0*/  IMAD.X R21, R4.reuse, 0x1, R11, P3 ;  /* 0x0000000104157824 */ /* 0x040fe400018e060b */
[----:B------:R-:W-:Y:S01]  /*b1ae0*/  IMAD.X R17, R4, 0x1, R12, P4 ;  /* 0x0000000104117824 */ /* 0x000fe200020e060c */
[----:B---3--:R-:W-:Y:S02]  /*b1af0*/  SHF.R.S32.HI R5, RZ, 0x1f, R7 ;  /* 0x0000001fff057819 */ /* 0x008fe40000011407 */
[C---:B------:R-:W-:Y:S02]  /*b1b00*/  IADD3 R18, P5, R7.reuse, R9, RZ ;  /* 0x0000000907127210 */ /* 0x040fe40007fbe0ff */
[----:B------:R-:W-:Y:S01]  /*b1b10*/  IADD3 R6, P6, R7, R10, RZ ;  /* 0x0000000a07067210 */ /* 0x000fe20007fde0ff */
[----:B------:R1:W-:Y:S02]  /*b1b20*/  STL.64 [R1+0xc68], R20 ;  /* 0x000c681401007387 */ /* 0x0003e40000100a00 */
[----:B------:R-:W-:-:S02]  /*b1b30*/  IMAD.X R19, R5, 0x1, R11, P5 ;  /* 0x0000000105137824 */ /* 0x000fc400028e060b */
[----:B------:R-:W-:Y:S01]  /*b1b40*/  IMAD.X R7, R5, 0x1, R12, P6 ;  /* 0x0000000105077824 */ /* 0x000fe200030e060c */
[----:B-1----:R-:W3:Y:S04]  /*b1b50*/  LDL.LU.64 R20, [R1+0x3650] ;  /* 0x0036500001147983 */ /* 0x002ee80000300a00 */
[----:B------:R1:W-:Y:S04]  /*b1b60*/  STL.64 [R1+0xc60], R16 ;  /* 0x000c601001007387 */ /* 0x0003e80000100a00 */
[----:B-1----:R-:W5:Y:S04]  /*b1b70*/  LDL.LU.64 R16, [R1+0x3648] ;  /* 0x0036480001107983 */ /* 0x002f680000300a00 */
[----:B------:R1:W-:Y:S04]  /*b1b80*/  STL.64 [R1+0xc58], R18 ;  /* 0x000c581201007387 */ /* 0x0003e80000100a00 */
[----:B-1----:R-:W5:Y:S04]  /*b1b90*/  LDL.LU.64 R18, [R1+0x3640] ;  /* 0x0036400001127983 */ /* 0x002f680000300a00 */
[----:B------:R1:W-:Y:S04]  /*b1ba0*/  STL.64 [R1+0xc50], R6 ;  /* 0x000c500601007387 */ /* 0x0003e80000100a00 */
[----:B-1----:R-:W2:Y:S04]  /*b1bb0*/  LDL.LU.64 R6, [R1+0x3638] ;  /* 0x0036380001067983 */ /* 0x002ea80000300a00 */
[----:B------:R-:W4:Y:S04]  /*b1bc0*/  LDL.LU R5, [R1+0x140] ;  /* 0x0001400001057983 */ /* 0x000f280000300800 */
[----:B------:R1:W-:Y:S01]  /*b1bd0*/  STL.64 [R1+0x3630], R12 ;  /* 0x0036300c01007387 */ /* 0x0003e20000100a00 */
[----:B----4-:R-:W-:-:S02]  /*b1be0*/  SHF.R.S32.HI R4, RZ, 0x1f, R5 ;  /* 0x0000001fff047819 */ /* 0x010fc40000011405 */
[C---:B-1----:R-:W-:Y:S01]  /*b1bf0*/  IADD3 R12, P3, R5.reuse, R9, RZ ;  /* 0x00000009050c7210 */ /* 0x042fe20007f7e0ff */
[----:B--2---:R1:W-:Y:S04]  /*b1c00*/  STL.64 [R1+0x3618], R6 ;  /* 0x0036180601007387 */ /* 0x0043e80000100a00 */
[----:B------:R-:W-:Y:S01]  /*b1c10*/  IMAD.X R13, R4, 0x1, R11, P3 ;  /* 0x00000001040d7824 */ /* 0x000fe200018e060b */
[----:B-1----:R-:W2:Y:S04]  /*b1c20*/  LDL.LU R7, [R1+0x14c] ;  /* 0x00014c0001077983 */ /* 0x002ea80000300800 */
[----:B------:R-:W-:Y:S04]  /*b1c30*/  STL.64 [R1+0x3620], R28 ;  /* 0x0036201c01007387 */ /* 0x000fe80000100a00 */
[----:B------:R-:W-:Y:S04]  /*b1c40*/  STL.64 [R1+0x3628], R24 ;  /* 0x0036281801007387 */ /* 0x000fe80000100a00 */
[----:B---3--:R1:W-:Y:S04]  /*b1c50*/  STL.64 [R1+0x3610], R20 ;  /* 0x0036101401007387 */ /* 0x0083e80000100a00 */
[----:B-1----:R-:W3:Y:S04]  /*b1c60*/  LDL.LU R20, [R1+0x148] ;  /* 0x0001480001147983 */ /* 0x002ee80000300800 */
[----:B------:R1:W-:Y:S04]  /*b1c70*/  STL.64 [R1+0xc48], R12 ;  /* 0x000c480c01007387 */ /* 0x0003e80000100a00 */
[----:B-1----:R-:W4:Y:S01]  /*b1c80*/  LDL.LU.64 R12, [R1+0x3630] ;  /* 0x00363000010c7983 */ /* 0x002f220000300a00 */
[----:B------:R-:W-:-:S02]  /*b1c90*/  IADD3 R24, P4, R5, R10, RZ ;  /* 0x0000000a05187210 */ /* 0x000fc40007f9e0ff */
[----:B--2---:R-:W-:Y:S02]  /*b1ca0*/  SHF.R.S32.HI R5, RZ, 0x1f, R7 ;  /* 0x0000001fff057819 */ /* 0x004fe40000011407 */
[C---:B------:R-:W-:Y:S02]  /*b1cb0*/  IADD3 R28, P5, R7.reuse, R9, RZ ;  /* 0x00000009071c7210 */ /* 0x040fe40007fbe0ff */
[----:B------:R-:W-:-:S03]  /*b1cc0*/  IADD3 R6, P6, R7, R10, RZ ;  /* 0x0000000a07067210 */ /* 0x000fc60007fde0ff */
[C---:B------:R-:W-:Y:S02]  /*b1cd0*/  IMAD.X R29, R5.reuse, 0x1, R11, P5 ;  /* 0x00000001051d7824 */ /* 0x040fe400028e060b */
[--C-:B----4-:R-:W-:Y:S02]  /*b1ce0*/  IMAD.X R25, R4, 0x1, R12.reuse, P4 ;  /* 0x0000000104197824 */ /* 0x110fe400020e060c */
[----:B------:R-:W-:-:S03]  /*b1cf0*/  IMAD.X R7, R5, 0x1, R12, P6 ;  /* 0x0000000105077824 */ /* 0x000fc600030e060c */
[----:B------:R1:W-:Y:S04]  /*b1d00*/  STL.64 [R1+0xc40], R24 ;  /* 0x000c401801007387 */ /* 0x0003e80000100a00 */
[----:B-1----:R-:W2:Y:S04]  /*b1d10*/  LDL.LU.64 R24, [R1+0x3628] ;  /* 0x0036280001187983 */ /* 0x002ea80000300a00 */
[----:B------:R1:W-:Y:S04]  /*b1d20*/  STL.64 [R1+0xc38], R28 ;  /* 0x000c381c01007387 */ /* 0x0003e80000100a00 */
[----:B-1----:R-:W4:Y:S04]  /*b1d30*/  LDL.LU.64 R28, [R1+0x3620] ;  /* 0x00362000011c7983 */ /* 0x002f280000300a00 */
[----:B------:R1:W-:Y:S04]  /*b1d40*/  STL.64 [R1+0xc30], R6 ;  /* 0x000c300601007387 */ /* 0x0003e80000100a00 */
[----:B-1----:R-:W5:Y:S04]  /*b1d50*/  LDL.LU.64 R6, [R1+0x3618] ;  /* 0x0036180001067983 */ /* 0x002f680000300a00 */
[----:B------:R1:W-:Y:S01]  /*b1d60*/  STL.64 [R1+0x3608], R12 ;  /* 0x0036080c01007387 */ /* 0x0003e20000100a00 */
[----:B---3--:R-:W-:-:S02]  /*b1d70*/  SHF.R.S32.HI R4, RZ, 0x1f, R20 ;  /* 0x0000001fff047819 */ /* 0x008fc40000011414 */
[C---:B-1----:R-:W-:Y:S02]  /*b1d80*/  IADD3 R12, P3, R20.reuse, R9, RZ ;  /* 0x00000009140c7210 */ /* 0x042fe40007f7e0ff */
[----:B------:R-:W-:Y:S01]  /*b1d90*/  IADD3 R20, P4, R20, R10, RZ ;  /* 0x0000000a14147210 */ /* 0x000fe20007f9e0ff */
[----:B-----5:R1:W-:Y:S04]  /*b1da0*/  STL.64 [R1+0x35f0], R6 ;  /* 0x0035f00601007387 */ /* 0x0203e80000100a00 */
[----:B-1----:R-:W3:Y:S04]  /*b1db0*/  LDL.LU R7, [R1+0x154] ;  /* 0x0001540001077983 */ /* 0x002ee80000300800 */
[----:B------:R1:W-:Y:S04]  /*b1dc0*/  STL [R1+0xc20], R20 ;  /* 0x000c201401007387 */ /* 0x0003e80000100800 */
[----:B-1----:R-:W5:Y:S01]  /*b1dd0*/  LDL.LU.64 R20, [R1+0x3610] ;  /* 0x0036100001147983 */ /* 0x002f620000300a00 */
[----:B------:R-:W-:-:S03]  /*b1de0*/  IMAD.X R13, R4, 0x1, R11, P3 ;  /* 0x00000001040d7824 */ /* 0x000fc600018e060b */
[----:B-----5:R-:W-:Y:S04]  /*b1df0*/  STL.64 [R1+0x35f8], R20 ;  /* 0x0035f81401007387 */ /* 0x020fe80000100a00 */
[----:B------:R1:W-:Y:S04]  /*b1e00*/  STL.64 [R1+0x3600], R14 ;  /* 0x0036000e01007387 */ /* 0x0003e80000100a00 */
[----:B-1----:R0:W5:Y:S04]  /*b1e10*/  LDL.64 R14, [R1+0xc20] ;  /* 0x000c2000010e7983 */ /* 0x0021680000100a00 */
[----:B------:R1:W-:Y:S04]  /*b1e20*/  STL.64 [R1+0xc28], R12 ;  /* 0x000c280c01007387 */ /* 0x0003e80000100a00 */
[----:B-1----:R-:W5:Y:S01]  /*b1e30*/  LDL.LU.64 R12, [R1+0x3608] ;  /* 0x00360800010c7983 */ /* 0x002f620000300a00 */
[----:B---3--:R-:W-:-:S02]  /*b1e40*/  SHF.R.S32.HI R5, RZ, 0x1f, R7 ;  /* 0x0000001fff057819 */ /* 0x008fc40000011407 */
[C---:B------:R-:W-:Y:S02]  /*b1e50*/  IADD3 R20, P5, R7.reuse, R9, RZ ;  /* 0x0000000907147210 */ /* 0x040fe40007fbe0ff */
[----:B------:R-:W-:-:S03]  /*b1e60*/  IADD3 R6, P6, R7, R10, RZ ;  /* 0x0000000a07067210 */ /* 0x000fc60007fde0ff */
[C---:B------:R-:W-:Y:S02]  /*b1e70*/  IMAD.X R21, R5.reuse, 0x1, R11, P5 ;  /* 0x0000000105157824 */ /* 0x040fe400028e060b */
[--C-:B-----5:R-:W-:Y:S02]  /*b1e80*/  IMAD.X R15, R4, 0x1, R12.reuse, P4 ;  /* 0x00000001040f7824 */ /* 0x120fe400020e060c */
[----:B------:R-:W-:-:S03]  /*b1e90*/  IMAD.X R7, R5, 0x1, R12, P6 ;  /* 0x0000000105077824 */ /* 0x000fc600030e060c */
[----:B------:R1:W-:Y:S04]  /*b1ea0*/  STL [R1+0xc24], R15 ;  /* 0x000c240f01007387 */ /* 0x0003e80000100800 */
[----:B-1----:R-:W3:Y:S04]  /*b1eb0*/  LDL.LU.64 R14, [R1+0x3600] ;  /* 0x00360000010e7983 */ /* 0x002ee80000300a00 */
        /* <DEDUP_REMOVED lines=11> */
[----:B-----5:R-:W-:Y:S04]  /*b1f70*/  STL.64 [R1+0x35d8], R20 ;  /* 0x0035d81401007387 */ /* 0x020fe80000100a00 */
[----:B---3--:R-:W-:Y:S04]  /*b1f80*/  STL.64 [R1+0x35e0], R14 ;  /* 0x0035e00e01007387 */ /* 0x008fe80000100a00 */
        /* <DEDUP_REMOVED lines=14> */
[----:B-1----:R-:W4:Y:S04]  /*b2070*/  LDL.LU.64 R6, [R1+0x35d0] ;  /* 0x0035d00001067983 */ /* 0x002f280000300a00 */
[----:B------:R-:W5:Y:S04]  /*b2080*/  LDL.LU R5, [R1+0x158] ;  /* 0x0001580001057983 */ /* 0x000f680000300800 */
[----:B------:R-:W-:Y:S04]  /*b2090*/  STL.64 [R1+0x35c0], R12 ;  /* 0x0035c00c01007387 */ /* 0x000fe80000100a00 */
[----:B---3--:R-:W-:Y:S04]  /*b20a0*/  STL.64 [R1+0x35c8], R20 ;  /* 0x0035c81401007387 */ /* 0x008fe80000100a00 */
[----:B----4-:R-:W-:Y:S04]  /*b20b0*/  STL.64 [R1+0x35b8], R6 ;  /* 0x0035b80601007387 */ /* 0x010fe80000100a00 */
[----:B------:R1:W-:Y:S04]  /*b20c0*/  STL.64 [R1+0x35a8], R28 ;  /* 0x0035a81c01007387 */ /* 0x0003e80000100a00 */
[----:B-1----:R-:W3:Y:S01]  /*b20d0*/  LDL.LU R29, [R1+0x164] ;  /* 0x00016400011d7983 */ /* 0x002ee20000300800 */
[----:B-----5:R-:W-:-:S02]  /*b20e0*/  SHF.R.S32.HI R4, RZ, 0x1f, R5 ;  /* 0x0000001fff047819 */ /* 0x020fc40000011405 */
[C---:B------:R-:W-:Y:S02]  /*b20f0*/  IADD3 R12, P3, R5.reuse, R9, RZ ;  /* 0x00000009050c7210 */ /* 0x040fe40007f7e0ff */
[----:B------:R-:W-:-:S03]  /*b2100*/  IADD3 R6, P4, R5, R10, RZ ;  /* 0x0000000a05067210 */ /* 0x000fc60007f9e0ff */
[C---:B------:R-:W-:Y:S01]  /*b2110*/  IMAD.X R13, R4.reuse, 0x1, R11, P3 ;  /* 0x00000001040d7824 */ /* 0x040fe200018e060b */
[C---:B---3--:R-:W-:Y:S02]  /*b2120*/  IADD3 R20, P5, R29.reuse, R9, RZ ;  /* 0x000000091d147210 */ /* 0x048fe40007fbe0ff */
[----:B------:R-:W-:Y:S02]  /*b2130*/  IADD3 R28, P6, R29, R10, RZ ;  /* 0x0000000a1d1c7210 */ /* 0x000fe40007fde0ff */
[----:B------:R-:W-:Y:S01]  /*b2140*/  SHF.R.S32.HI R5, RZ, 0x1f, R29 ;  /* 0x0000001fff057819 */ /* 0x000fe2000001141d */
[----:B------:R1:W-:Y:S04]  /*b2150*/  STL [R1+0xbd8], R20 ;  /* 0x000bd81401007387 */ /* 0x0003e80000100800 */
[----:B-1----:R-:W3:Y:S04]  /*b2160*/  LDL.LU.64 R20, [R1+0x35c8] ;  /* 0x0035c80001147983 */ /* 0x002ee80000300a00 */
[----:B------:R1:W-:Y:S04]  /*b2170*/  STL [R1+0x35b0], R28 ;  /* 0x0035b01c01007387 */ /* 0x0003e80000100800 */
[----:B-1----:R0:W4:Y:S04]  /*b2180*/  LDL.64 R28, [R1+0xbd8] ;  /* 0x000bd800011c7983 */ /* 0x0021280000100a00 */
[----:B------:R1:W-:Y:S04]  /*b2190*/  STL.64 [R1+0xbe8], R12 ;  /* 0x000be80c01007387 */ /* 0x0003e80000100a00 */
[----:B-1----:R-:W5:Y:S02]  /*b21a0*/  LDL.LU.64 R12, [R1+0x35c0] ;  /* 0x0035c000010c7983 */ /* 0x002f640000300a00 */
[----:B-----5:R-:W-:-:S05]  /*b21b0*/  IMAD.X R7, R4, 0x1, R12, P4 ;  /* 0x0000000104077824 */ /* 0x020fca00020e060c */
[----:B------:R1:W-:Y:S04]  /*b21c0*/  STL.64 [R1+0xbe0], R6 ;  /* 0x000be00601007387 */ /* 0x0003e80000100a00 */
[----:B-1----:R-:W5:Y:S01]  /*b21d0*/  LDL.LU.64 R6, [R1+0x35b8] ;  /* 0x0035b80001067983 */ /* 0x002f620000300a00 */
[----:B----4-:R-:W-:-:S03]  /*b21e0*/  IMAD.X R29, R5, 0x1, R11, P5 ;  /* 0x00000001051d7824 */ /* 0x010fc600028e060b */
[----:B-----5:R1:W-:Y:S04]  /*b21f0*/  STL.64 [R1+0x3588], R6 ;  /* 0x0035880601007387 */ /* 0x0203e80000100a00 */
[----:B-1----:R-:W4:Y:S04]  /*b2200*/  LDL.LU R7, [R1+0x160] ;  /* 0x0001600001077983 */ /* 0x002f280000300800 */
[----:B------:R1:W-:Y:S04]  /*b2210*/  STL [R1+0xbdc], R29 ;  /* 0x000bdc1d01007387 */ /* 0x0003e80000100800 */
[----:B------:R-:W5:Y:S01]  /*b2220*/  LDL.LU R28, [R1+0x35b0] ;  /* 0x0035b000011c7983 */ /* 0x000f620000300800 */
[----:B-1----:R-:W-:-:S05]  /*b2230*/  IMAD.X R29, R5, 0x1, R12, P6 ;  /* 0x00000001051d7824 */ /* 0x002fca00030e060c */
[----:B-----5:R1:W-:Y:S04]  /*b2240*/  STL.64 [R1+0xbd0], R28 ;  /* 0x000bd01c01007387 */ /* 0x0203e80000100a00 */
[----:B-1----:R-:W5:Y:S04]  /*b2250*/  LDL.LU.64 R28, [R1+0x35a8] ;  /* 0x0035a800011c7983 */ /* 0x002f680000300a00 */
[----:B------:R4:W-:Y:S02]  /*b2260*/  STL.64 [R1+0x3598], R12 ;  /* 0x0035980c01007387 */ /* 0x0009e40000100a00 */
[----:B----4-:R-:W-:-:S02]  /*b2270*/  IADD3 R12, P3, R7, R9, RZ ;  /* 0x00000009070c7210 */ /* 0x010fc40007f7e0ff */
[----:B-----5:R-:W-:Y:S04]  /*b2280*/  STL.64 [R1+0x3590], R28 ;  /* 0x0035901c01007387 */ /* 0x020fe80000100a00 */
[----:B------:R1:W-:Y:S04]  /*b2290*/  STL [R1+0x35a0], R12 ;  /* 0x0035a00c01007387 */ /* 0x0003e80000100800 */
[----:B-1----:R-:W4:Y:S01]  /*b22a0*/  LDL.LU R12, [R1+0x16c] ;  /* 0x00016c00010c7983 */ /* 0x002f220000300800 */
[----:B------:R-:W-:Y:S02]  /*b22b0*/  SHF.R.S32.HI R4, RZ, 0x1f, R7 ;  /* 0x0000001fff047819 */ /* 0x000fe40000011407 */
[----:B----4-:R-:W-:-:S02]  /*b22c0*/  SHF.R.S32.HI R5, RZ, 0x1f, R12 ;  /* 0x0000001fff057819 */ /* 0x010fc4000001140c */
[C---:B------:R-:W-:Y:S02]  /*b22d0*/  IADD3 R6, P5, R12.reuse, R9, RZ ;  /* 0x000000090c067210 */ /* 0x040fe40007fbe0ff */
[----:B------:R-:W-:-:S05]  /*b22e0*/  IADD3 R12, P6, R12, R10, RZ ;  /* 0x0000000a0c0c7210 */ /* 0x000fca0007fde0ff */
[----:B------:R1:W-:Y:S04]  /*b22f0*/  STL [R1+0xbb0], R12 ;  /* 0x000bb00c01007387 */ /* 0x0003e80000100800 */
[----:B-1----:R-:W4:Y:S01]  /*b2300*/  LDL.LU R12, [R1+0x35a0] ;  /* 0x0035a000010c7983 */ /* 0x002f220000300800 */
[----:B------:R-:W-:Y:S01]  /*b2310*/  IMAD.X R13, R4, 0x1, R11, P3 ;  /* 0x00000001040d7824 */ /* 0x000fe200018e060b */
[----:B------:R-:W-:-:S04]  /*b2320*/  IADD3 R28, P4, R7, R10, RZ ;  /* 0x0000000a071c7210 */ /* 0x000fc80007f9e0ff */
[----:B----4-:R1:W-:Y:S04]  /*b2330*/  STL.64 [R1+0xbc8], R12 ;  /* 0x000bc80c01007387 */ /* 0x0103e80000100a00 */
[----:B-1----:R-:W4:Y:S01]  /*b2340*/  LDL.LU.64 R12, [R1+0x3598] ;  /* 0x00359800010c7983 */ /* 0x002f220000300a00 */
[----:B------:R-:W-:Y:S02]  /*b2350*/  IMAD.X R7, R5, 0x1, R11, P5 ;  /* 0x0000000105077824 */ /* 0x000fe400028e060b */
[----:B----4-:R-:W-:-:S05]  /*b2360*/  IMAD.X R29, R4, 0x1, R12, P4 ;  /* 0x00000001041d7824 */ /* 0x010fca00020e060c */
[----:B------:R1:W-:Y:S04]  /*b2370*/  STL.64 [R1+0xbc0], R28 ;  /* 0x000bc01c01007387 */ /* 0x0003e80000100a00 */
[----:B-1----:R-:W4:Y:S04]  /*b2380*/  LDL.LU.64 R28, [R1+0x3590] ;  /* 0x00359000011c7983 */ /* 0x002f280000300a00 */
[----:B------:R1:W-:Y:S04]  /*b2390*/  STL.64 [R1+0xbb8], R6 ;  /* 0x000bb80601007387 */ /* 0x0003e80000100a00 */
[----:B-1----:R-:W5:Y:S04]  /*b23a0*/  LDL.LU.64 R6, [R1+0x3588] ;  /* 0x0035880001067983 */ /* 0x002f680000300a00 */
[----:B-----5:R1:W-:Y:S04]  /*b23b0*/  STL.64 [R1+0x3570], R6 ;  /* 0x0035700601007387 */ /* 0x0203e80000100a00 */
[----:B-1----:R0:W5:Y:S04]  /*b23c0*/  LDL.64 R6, [R1+0xbb0] ;  /* 0x000bb00001067983 */ /* 0x0021680000100a00 */
[----:B----4-:R1:W-:Y:S04]  /*b23d0*/  STL.64 [R1+0x3578], R28 ;  /* 0x0035781c01007387 */ /* 0x0103e80000100a00 */
[----:B-1----:R-:W4:Y:S04]  /*b23e0*/  LDL.LU R28, [R1+0x174] ;  /* 0x00017400011c7983 */ /* 0x002f280000300800 */
[----:B----4-:R1:W-:Y:S04]  /*b23f0*/  STL.64 [R1+0x3580], R28 ;  /* 0x0035801c01007387 */ /* 0x0103e80000100a00 */
[----:B-1----:R-:W4:Y:S01]  /*b2400*/  LDL.LU R28, [R1+0x168] ;  /* 0x00016800011c7983 */ /* 0x002f220000300800 */
[----:B-----5:R-:W-:-:S05]  /*b2410*/  IMAD.X R7, R5, 0x1, R12, P6 ;  /* 0x0000000105077824 */ /* 0x020fca00030e060c */
[----:B------:R-:W-:Y:S01]  /*b2420*/  STL [R1+0xbb4], R7 ;  /* 0x000bb40701007387 */ /* 0x000fe20000100800 */
[----:B----4-:R-:W-:Y:S02]  /*b2430*/  SHF.R.S32.HI R4, RZ, 0x1f, R28 ;  /* 0x0000001fff047819 */ /* 0x010fe4000001141c */
[C---:B------:R-:W-:Y:S02]  /*b2440*/  IADD3 R6, P3, R28.reuse, R9, RZ ;  /* 0x000000091c067210 */ /* 0x040fe40007f7e0ff */
[----:B------:R-:W-:-:S05]  /*b2450*/  IADD3 R28, P4, R28, R10, RZ ;  /* 0x0000000a1c1c7210 */ /* 0x000fca0007f9e0ff */
[----:B------:R1:W-:Y:S04]  /*b2460*/  STL [R1+0xba0], R28 ;  /* 0x000ba01c01007387 */ /* 0x0003e80000100800 */
[----:B-1----:R-:W4:Y:S04]  /*b2470*/  LDL.LU.64 R28, [R1+0x3580] ;  /* 0x00358000011c7983 */ /* 0x002f280000300a00 */
[----:B------:R4:W-:Y:S02]  /*b2480*/  STL.64 [R1+0x3560], R22 ;  /* 0x0035601601007387 */ /* 0x0009e40000100a00 */
[----:B----4-:R-:W-:-:S05]  /*b2490*/  IADD3 R22, P5, R28, R9, RZ ;  /* 0x000000091c167210 */ /* 0x010fca0007fbe0ff */
[----:B------:R1:W-:Y:S04]  /*b24a0*/  STL [R1+0x3568], R22 ;  /* 0x0035681601007387 */ /* 0x0003e80000100800 */
[----:B-1----:R0:W4:Y:S01]  /*b24b0*/  LDL.64 R22, [R1+0xba0] ;  /* 0x000ba00001167983 */ /* 0x0021220000100a00 */
[----:B------:R-:W-:Y:S02]  /*b24c0*/  SHF.R.S32.HI R5, RZ, 0x1f, R28 ;  /* 0x0000001fff057819 */ /* 0x000fe4000001141c */
[----:B------:R-:W-:Y:S01]  /*b24d0*/  IADD3 R28, P6, R28, R10, RZ ;  /* 0x0000000a1c1c7210 */ /* 0x000fe20007fde0ff */
[----:B------:R-:W-:-:S04]  /*b24e0*/  IMAD.X R7, R4, 0x1, R11, P3 ;  /* 0x0000000104077824 */ /* 0x000fc800018e060b */
[----:B------:R1:W-:Y:S04]  /*b24f0*/  STL [R1+0xb90], R28 ;  /* 0x000b901c01007387 */ /* 0x0003e80000100800 */
[----:B-1----:R-:W5:Y:S04]  /*b2500*/  LDL.LU.64 R28, [R1+0x3578] ;  /* 0x00357800011c7983 */ /* 0x002f680000300a00 */
[----:B------:R1:W-:Y:S04]  /*b2510*/  STL.64 [R1+0xba8], R6 ;  /* 0x000ba80601007387 */ /* 0x0003e80000100a00 */
[----:B-1----:R-:W3:Y:S04]  /*b2520*/  LDL.LU.64 R6, [R1+0x3570] ;  /* 0x0035700001067983 */ /* 0x002ee80000300a00 */
[----:B------:R1:W-:Y:S04]  /*b2530*/  STL.64 [R1+0x3540], R26 ;  /* 0x0035401a01007387 */ /* 0x0003e80000100a00 */
[----:B-1----:R-:W2:Y:S01]  /*b2540*/  LDL.LU R27, [R1+0x170] ;  /* 0x00017000011b7983 */ /* 0x002ea20000300800 */
[----:B----4-:R-:W-:-:S05]  /*b2550*/  IMAD.X R23, R4, 0x1, R12, P4 ;  /* 0x0000000104177824 */ /* 0x010fca00020e060c */
[----:B------:R1:W-:Y:S04]  /*b2560*/  STL [R1+0xba4], R23 ;  /* 0x000ba41701007387 */ /* 0x0003e80000100800 */
[----:B------:R-:W4:Y:S01]  /*b2570*/  LDL.LU R22, [R1+0x3568] ;  /* 0x0035680001167983 */ /* 0x000f220000300800 */
[----:B-1----:R-:W-:-:S05]  /*b2580*/  IMAD.X R23, R5, 0x1, R11, P5 ;  /* 0x0000000105177824 */ /* 0x002fca00028e060b */
[----:B----4-:R1:W-:Y:S04]  /*b2590*/  STL.64 [R1+0xb98], R22 ;  /* 0x000b981601007387 */ /* 0x0103e80000100a00 */
[----:B-1----:R-:W4:Y:S04]  /*b25a0*/  LDL.LU.64 R22, [R1+0x3560] ;  /* 0x0035600001167983 */ /* 0x002f280000300a00 */
[----:B------:R1:W-:Y:S04]  /*b25b0*/  STL.64 [R1+0x3548], R16 ;  /* 0x0035481001007387 */ /* 0x0003e80000100a00 */
[----:B-1----:R0:W5:Y:S04]  /*b25c0*/  LDL.64 R16, [R1+0xb90] ;  /* 0x000b900001107983 */ /* 0x0021680000100a00 */
[----:B------:R1:W-:Y:S01]  /*b25d0*/  STL.64 [R1+0x3550], R12 ;  /* 0x0035500c01007387 */ /* 0x0003e20000100a00 */
[----:B-----5:R-:W-:-:S03]  /*b25e0*/  IMAD.X R17, R5, 0x1, R12, P6 ;  /* 0x0000000105117824 */ /* 0x020fc600030e060c */
[----:B-1----:R-:W5:Y:S04]  /*b25f0*/  LDL.LU R12, [R1+0x17c] ;  /* 0x00017c00010c7983 */ /* 0x002f680000300800 */
[----:B------:R-:W-:Y:S04]  /*b2600*/  STL [R1+0xb94], R17 ;  /* 0x000b941101007387 */ /* 0x000fe80000100800 */
[----:B----4-:R5:W-:Y:S02]  /*b2610*/  STL.64 [R1+0x3558], R22 ;  /* 0x0035581601007387 */ /* 0x010be40000100a00 */
[----:B-----5:R-:W-:-:S02]  /*b2620*/  IADD3 R22, P5, R12, R9, RZ ;  /* 0x000000090c167210 */ /* 0x020fc40007fbe0ff */
[----:B------:R-:W-:Y:S02]  /*b2630*/  SHF.R.S32.HI R5, RZ, 0x1f, R12 ;  /* 0x0000001fff057819 */ /* 0x000fe4000001140c */
[----:B------:R-:W-:Y:S01]  /*b2640*/  IADD3 R12, P6, R12, R10, RZ ;  /* 0x0000000a0c0c7210 */ /* 0x000fe20007fde0ff */
[----:B------:R1:W-:Y:S04]  /*b2650*/  STL [R1+0xb78], R22 ;  /* 0x000b781601007387 */ /* 0x0003e80000100800 */
[----:B-1----:R-:W4:Y:S04]  /*b2660*/  LDL.LU.64 R22, [R1+0x3558] ;  /* 0x0035580001167983 */ /* 0x002f280000300a00 */
[----:B------:R1:W-:Y:S04]  /*b2670*/  STL [R1+0xb70], R12 ;  /* 0x000b700c01007387 */ /* 0x0003e80000100800 */
[----:B-1----:R-:W5:Y:S01]  /*b2680*/  LDL.LU.64 R12, [R1+0x3550] ;  /* 0x00355000010c7983 */ /* 0x002f620000300a00 */
[----:B--2---:R-:W-:-:S02]  /*b2690*/  SHF.R.S32.HI R4, RZ, 0x1f, R27 ;  /* 0x0000001fff047819 */ /* 0x004fc4000001141b */
[C---:B------:R-:W-:Y:S02]  /*b26a0*/  IADD3 R16, P3, R27.reuse, R9, RZ ;  /* 0x000000091b107210 */ /* 0x040fe40007f7e0ff */
[----:B------:R-:W-:-:S03]  /*b26b0*/  IADD3 R26, P4, R27, R10, RZ ;  /* 0x0000000a1b1a7210 */ /* 0x000fc60007f9e0ff */
[----:B------:R-:W-:-:S05]  /*b26c0*/  IMAD.X R17, R4, 0x1, R11, P3 ;  /* 0x0000000104117824 */ /* 0x000fca00018e060b */
[----:B------:R1:W-:Y:S04]  /*b26d0*/  STL.64 [R1+0xb88], R16 ;  /* 0x000b881001007387 */ /* 0x0003e80000100a00 */
[----:B-1----:R-:W2:Y:S01]  /*b26e0*/  LDL.LU.64 R16, [R1+0x3548] ;  /* 0x0035480001107983 */ /* 0x002ea20000300a00 */
[----:B-----5:R-:W-:-:S05]  /*b26f0*/  IMAD.X R27, R4, 0x1, R12, P4 ;  /* 0x00000001041b7824 */ /* 0x020fca00020e060c */
[----:B------:R1:W-:Y:S04]  /*b2700*/  STL.64 [R1+0xb80], R26 ;  /* 0x000b801a01007387 */ /* 0x0003e80000100a00 */
[----:B-1----:R-:W5:Y:S04]  /*b2710*/  LDL.LU.64 R26, [R1+0x3540] ;  /* 0x00354000011a7983 */ /* 0x002f680000300a00 */
[----:B-----5:R1:W-:Y:S04]  /*b2720*/  STL.64 [R1+0x3520], R26 ;  /* 0x0035201a01007387 */ /* 0x0203e80000100a00 */
[----:B-1----:R-:W5:Y:S04]  /*b2730*/  LDL.LU R27, [R1+0x178] ;  /* 0x00017800011b7983 */ /* 0x002f680000300800 */
[----:B--2---:R1:W-:Y:S04]  /*b2740*/  STL.64 [R1+0x3528], R16 ;  /* 0x0035281001007387 */ /* 0x0043e80000100a00 */
[----:B-1----:R0:W2:Y:S04]  /*b2750*/  LDL.64 R16, [R1+0xb70] ;  /* 0x000b700001107983 */ /* 0x0020a80000100a00 */
[----:B----4-:R1:W-:Y:S04]  /*b2760*/  STL.64 [R1+0x3530], R22 ;  /* 0x0035301601007387 */ /* 0x0103e80000100a00 */
[----:B-1----:R0:W4:Y:S04]  /*b2770*/  LDL.64 R22, [R1+0xb78] ;  /* 0x000b780001167983 */ /* 0x0021280000100a00 */
[----:B------:R1:W-:Y:S04]  /*b2780*/  STL.64 [R1+0x3538], R14 ;  /* 0x0035380e01007387 */ /* 0x0003e80000100a00 */
[----:B-1----:R-:W3:Y:S01]  /*b2790*/  LDL.LU R14, [R1+0x184] ;  /* 0x00018400010e7983 */ /* 0x002ee20000300800 */
[----:B-----5:R-:W-:Y:S01]  /*b27a0*/  SHF.R.S32.HI R4, RZ, 0x1f, R27 ;  /* 0x0000001fff047819 */ /* 0x020fe2000001141b */
[----:B--2---:R-:W-:Y:S01]  /*b27b0*/  IMAD.X R17, R5, 0x1, R12, P6 ;  /* 0x0000000105117824 */ /* 0x004fe200030e060c */
[----:B------:R-:W-:Y:S01]  /*b27c0*/  IADD3 R16, P4, R27, R10, RZ ;  /* 0x0000000a1b107210 */ /* 0x000fe20007f9e0ff */
[----:B----4-:R-:W-:Y:S01]  /*b27d0*/  IMAD.X R23, R5, 0x1, R11, P5 ;  /* 0x0000000105177824 */ /* 0x010fe200028e060b */
[----:B------:R-:W-:-:S04]  /*b27e0*/  IADD3 R22, P3, R27, R9, RZ ;  /* 0x000000091b167210 */ /* 0x000fc80007f7e0ff */
[----:B------:R1:W-:Y:S04]  /*b27f0*/  STL [R1+0xb7c], R23 ;  /* 0x000b7c1701007387 */ /* 0x0003e80000100800 */
[----:B------:R2:W-:Y:S01]  /*b2800*/  STL [R1+0xb74], R17 ;  /* 0x000b741101007387 */ /* 0x0005e20000100800 */
[----:B---3--:R-:W-:Y:S02]  /*b2810*/  SHF.R.S32.HI R5, RZ, 0x1f, R14 ;  /* 0x0000001fff057819 */ /* 0x008fe4000001140e */
[C---:B------:R-:W-:Y:S02]  /*b2820*/  IADD3 R26, P5, R14.reuse, R9, RZ ;  /* 0x000000090e1a7210 */ /* 0x040fe40007fbe0ff */
[----:B------:R-:W-:Y:S01]  /*b2830*/  IADD3 R14, P6, R14, R10, RZ ;  /* 0x0000000a0e0e7210 */ /* 0x000fe20007fde0ff */
[----:B-1----:R-:W-:-:S02]  /*b2840*/  IMAD.X R23, R4, 0x1, R11, P3 ;  /* 0x0000000104177824 */ /* 0x002fc400018e060b */
[--C-:B--2---:R-:W-:Y:S02]  /*b2850*/  IMAD.X R17, R4, 0x1, R12.reuse, P4 ;  /* 0x0000000104117824 */ /* 0x104fe400020e060c */
[C---:B------:R-:W-:Y:S01]  /*b2860*/  IMAD.X R27, R5.reuse, 0x1, R11, P5 ;  /* 0x00000001051b7824 */ /* 0x040fe200028e060b */
[----:B------:R1:W-:Y:S04]  /*b2870*/  STL [R1+0xb50], R14 ;  /* 0x000b500e01007387 */ /* 0x0003e80000100800 */
[----:B-1----:R-:W2:Y:S04]  /*b2880*/  LDL.LU.64 R14, [R1+0x3538] ;  /* 0x00353800010e7983 */ /* 0x002ea80000300a00 */
[----:B------:R1:W-:Y:S04]  /*b2890*/  STL.64 [R1+0xb68], R22 ;  /* 0x000b681601007387 */ /* 0x0003e80000100a00 */
[----:B-1----:R-:W3:Y:S04]  /*b28a0*/  LDL.LU.64 R22, [R1+0x3530] ;  /* 0x0035300001167983 */ /* 0x002ee80000300a00 */
[----:B------:R1:W-:Y:S04]  /*b28b0*/  STL.64 [R1+0xb60], R16 ;  /* 0x000b601001007387 */ /* 0x0003e80000100a00 */
[----:B-1----:R-:W4:Y:S04]  /*b28c0*/  LDL.LU.64 R16, [R1+0x3528] ;  /* 0x0035280001107983 */ /* 0x002f280000300a00 */
[----:B------:R1:W-:Y:S04]  /*b28d0*/  STL.64 [R1+0xb58], R26 ;  /* 0x000b581a01007387 */ /* 0x0003e80000100a00 */
[----:B-1----:R-:W5:Y:S04]  /*b28e0*/  LDL.LU.64 R26, [R1+0x3520] ;  /* 0x00352000011a7983 */ /* 0x002f680000300a00 */
[----:B------:R1:W-:Y:S04]  /*b28f0*/  STL.64 [R1+0x3518], R28 ;  /* 0x0035181c01007387 */ /* 0x0003e80000100a00 */
[----:B-1----:R0:W2:Y:S04]  /*b2900*/  LDL.64 R28, [R1+0xb50] ;  /* 0x000b5000011c7983 */ /* 0x0020a80000100a00 */
[----:B------:R1:W-:Y:S04]  /*b2910*/  STL.64 [R1+0x3508], R2 ;  /* 0x0035080201007387 */ /* 0x0003e80000100a00 */
[----:B-1----:R-:W3:Y:S04]  /*b2920*/  LDL.LU R2, [R1+0x180] ;  /* 0x0001800001027983 */ /* 0x002ee80000300800 */
[----:B------:R1:W-:Y:S04]  /*b2930*/  STL.64 [R1+0x3500], R6 ;  /* 0x0035000601007387 */ /* 0x0003e80000100a00 */
[----:B-1----:R-:W4:Y:S01]  /*b2940*/  LDL.LU R7, [R1+0x18c] ;  /* 0x00018c0001077983 */ /* 0x002f220000300800 */
[----:B--2---:R-:W-:-:S05]  /*b2950*/  IMAD.X R29, R5, 0x1, R12, P6 ;  /* 0x00000001051d7824 */ /* 0x004fca00030e060c */
[----:B------:R-:W-:Y:S01]  /*b2960*/  STL [R1+0xb54], R29 ;  /* 0x000b541d01007387 */ /* 0x000fe20000100800 */
[----:B---3--:R-:W-:Y:S02]  /*b2970*/  SHF.R.S32.HI R4, RZ, 0x1f, R2 ;  /* 0x0000001fff047819 */ /* 0x008fe40000011402 */
[C---:B------:R-:W-:Y:S02]  /*b2980*/  IADD3 R28, P3, R2.reuse, R9, RZ ;  /* 0x00000009021c7210 */ /* 0x040fe40007f7e0ff */
[----:B------:R-:W-:-:S05]  /*b2990*/  IADD3 R2, P4, R2, R10, RZ ;  /* 0x0000000a02027210 */ /* 0x000fca0007f9e0ff */
[----:B------:R4:W-:Y:S04]  /*b29a0*/  STL [R1+0xb40], R2 ;  /* 0x000b400201007387 */ /* 0x0009e80000100800 */
[----:B------:R1:W-:Y:S01]  /*b29b0*/  STL.64 [R1+0x3510], R8 ;  /* 0x0035100801007387 */ /* 0x0003e20000100a00 */
[----:B----4-:R-:W-:-:S03]  /*b29c0*/  IADD3 R2, P5, R7, R9, RZ ;  /* 0x0000000907027210 */ /* 0x010fc60007fbe0ff */
[----:B-1----:R0:W2:Y:S01]  /*b29d0*/  LDL.64 R8, [R1+0xb40] ;  /* 0x000b400001087983 */ /* 0x0020a20000100a00 */
[----:B------:R-:W-:Y:S01]  /*b29e0*/  SHF.R.S32.HI R5, RZ, 0x1f, R7 ;  /* 0x0000001fff057819 */ /* 0x000fe20000011407 */
[----:B------:R-:W-:-:S04]  /*b29f0*/  IMAD.X R29, R4, 0x1, R11, P3 ;  /* 0x00000001041d7824 */ /* 0x000fc800018e060b */
[----:B------:R-:W-:Y:S01]  /*b2a00*/  IMAD.X R3, R5, 0x1, R11, P5 ;  /* 0x0000000105037824 */ /* 0x000fe200028e060b */
[----:B------:R1:W-:Y:S04]  /*b2a10*/  STL.64 [R1+0xb48], R28 ;  /* 0x000b481c01007387 */ /* 0x0003e80000100a00 */
[----:B-1----:R-:W3:Y:S01]  /*b2a20*/  LDL.LU.64 R28, [R1+0x3518] ;  /* 0x00351800011c7983 */ /* 0x002ee20000300a00 */
[----:B--2---:R-:W-:-:S05]  /*b2a30*/  IMAD.X R9, R4, 0x1, R12, P4 ;  /* 0x0000000104097824 */ /* 0x004fca00020e060c */
        /* <DEDUP_REMOVED lines=10> */
[----:B------:R2:W-:Y:S01]  /*b2ae0*/  STL.64 [R1+0x34f8], R12 ;  /* 0x0034f80c01007387 */ /* 0x0005e20000100a00 */
[----:B----4-:R-:W-:-:S02]  /*b2af0*/  SHF.R.S32.HI R4, RZ, 0x1f, R3 ;  /* 0x0000001fff047819 */ /* 0x010fc40000011403 */
[----:B--2---:R-:W-:-:S05]  /*b2b00*/  IADD3 R12, P3, R3, R9, RZ ;  /* 0x00000009030c7210 */ /* 0x004fca0007f7e0ff */
[----:B------:R-:W-:Y:S01]  /*b2b10*/  IMAD.X R13, R4, 0x1, R11, P3 ;  /* 0x00000001040d7824 */ /* 0x000fe200018e060b */
[----:B-----5:R1:W-:Y:S04]  /*b2b20*/  STL.64 [R1+0x34e0], R6 ;  /* 0x0034e00601007387 */ /* 0x0203e80000100a00 */
[----:B-1----:R-:W2:Y:S04]  /*b2b30*/  LDL.LU R7, [R1+0x194] ;  /* 0x0001940001077983 */ /* 0x002ea80000300800 */
[----:B------:R-:W-:Y:S04]  /*b2b40*/  STL.64 [R1+0x34e8], R16 ;  /* 0x0034e81001007387 */ /* 0x000fe80000100a00 */
[----:B------:R1:W-:Y:S04]  /*b2b50*/  STL.64 [R1+0xb28], R12 ;  /* 0x000b280c01007387 */ /* 0x0003e80000100a00 */
[----:B-1----:R-:W4:Y:S01]  /*b2b60*/  LDL.LU.64 R12, [R1+0x34f8] ;  /* 0x0034f800010c7983 */ /* 0x002f220000300a00 */
[----:B------:R-:W-:-:S05]  /*b2b70*/  IADD3 R2, P4, R3, R10, RZ ;  /* 0x0000000a03027210 */ /* 0x000fca0007f9e0ff */
[----:B----4-:R-:W-:-:S05]  /*b2b80*/  IMAD.X R3, R4, 0x1, R12, P4 ;  /* 0x0000000104037824 */ /* 0x010fca00020e060c */
[----:B------:R1:W-:Y:S04]  /*b2b90*/  STL.64 [R1+0xb20], R2 ;  /* 0x000b200201007387 */ /* 0x0003e80000100a00 */
[----:B-1----:R-:W4:Y:S01]  /*b2ba0*/  LDL.LU.64 R2, [R1+0x34f0] ;  /* 0x0034f00001027983 */ /* 0x002f220000300a00 */
[----:B--2---:R-:W-:Y:S02]  /*b2bb0*/  SHF.R.S32.HI R5, RZ, 0x1f, R7 ;  /* 0x0000001fff057819 */ /* 0x004fe40000011407 */
[C---:B------:R-:W-:Y:S02]  /*b2bc0*/  IADD3 R16, P5, R7.reuse, R9, RZ ;  /* 0x0000000907107210 */ /* 0x040fe40007fbe0ff */
[----:B------:R-:W-:-:S03]  /*b2bd0*/  IADD3 R6, P6, R7, R10, RZ ;  /* 0x0000000a07067210 */ /* 0x000fc60007fde0ff */
[C---:B------:R-:W-:Y:S02]  /*b2be0*/  IMAD.X R17, R5.reuse, 0x1, R11, P5 ;  /* 0x0000000105117824 */ /* 0x040fe400028e060b */
[----:B------:R-:W-:Y:S01]  /*b2bf0*/  IMAD.X R7, R5, 0x1, R12, P6 ;  /* 0x0000000105077824 */ /* 0x000fe200030e060c */
[----:B----4-:R1:W-:Y:S04]  /*b2c00*/  STL.64 [R1+0x34d0], R2 ;  /* 0x0034d00201007387 */ /* 0x0103e80000100a00 */
[----:B-1----:R-:W2:Y:S04]  /*b2c10*/  LDL.LU R3, [R1+0x190] ;  /* 0x0001900001037983 */ /* 0x002ea80000300800 */
[----:B------:R1:W-:Y:S04]  /*b2c20*/  STL.64 [R1+0xb18], R16 ;  /* 0x000b181001007387 */ /* 0x0003e80000100a00 */
[----:B-1----:R-:W4:Y:S04]  /*b2c30*/  LDL.LU.64 R16, [R1+0x34e8] ;  /* 0x0034e80001107983 */ /* 0x002f280000300a00 */
[----:B------:R1:W-:Y:S04]  /*b2c40*/  STL.64 [R1+0xb10], R6 ;  /* 0x000b100601007387 */ /* 0x0003e80000100a00 */
[----:B-1----:R-:W5:Y:S04]  /*b2c50*/  LDL.LU.64 R6, [R1+0x34e0] ;  /* 0x0034e00001067983 */ /* 0x002f680000300a00 */
[----:B------:R1:W-:Y:S04]  /*b2c60*/  STL.64 [R1+0x34d8], R12 ;  /* 0x0034d80c01007387 */ /* 0x0003e80000100a00 */
[----:B-1----:R-:W3:Y:S04]  /*b2c70*/  LDL.LU R13, [R1+0x19c] ;  /* 0x00019c00010d7983 */ /* 0x002ee80000300800 */
[----:B------:R3:W-:Y:S01]  /*b2c80*/  STL.64 [R1+0x34c8], R14 ;  /* 0x0034c80e01007387 */ /* 0x0007e20000100a00 */
[----:B--2---:R-:W-:-:S02]  /*b2c90*/  SHF.R.S32.HI R4, RZ, 0x1f, R3 ;  /* 0x0000001fff047819 */ /* 0x004fc40000011403 */
[-C--:B------:R-:W-:Y:S02]  /*b2ca0*/  IADD3 R12, P3, R3, R9.reuse, RZ ;  /* 0x00000009030c7210 */ /* 0x080fe40007f7e0ff */
[----:B---3--:R-:W-:Y:S02]  /*b2cb0*/  IADD3 R14, P5, R13, R9, RZ ;  /* 0x000000090d0e7210 */ /* 0x008fe40007fbe0ff */
        /* <DEDUP_REMOVED lines=12> */
[----:B-1----:R0:W2:Y:S04]  /*b2d80*/  LDL.64 R2, [R1+0xaf8] ;  /* 0x000af80001027983 */ /* 0x0020a80000100a00 */
[----:B-----5:R1:W-:Y:S04]  /*b2d90*/  STL.64 [R1+0x34a8], R6 ;  /* 0x0034a80601007387 */ /* 0x0203e80000100a00 */
[----:B-1----:R-:W3:Y:S04]  /*b2da0*/  LDL.LU R7, [R1+0x198] ;  /* 0x0001980001077983 */ /* 0x002ee80000300800 */
[----:B------:R1:W-:Y:S04]  /*b2db0*/  STL.64 [R1+0xaf0], R14 ;  /* 0x000af00e01007387 */ /* 0x0003e80000100a00 */
[----:B-1----:R-:W5:Y:S01]  /*b2dc0*/  LDL.LU.64 R14, [R1+0x34c8] ;  /* 0x0034c800010e7983 */ /* 0x002f620000300a00 */
[----:B--2---:R-:W-:-:S05]  /*b2dd0*/  IMAD.X R3, R5, 0x1, R11, P5 ;  /* 0x0000000105037824 */ /* 0x004fca00028e060b */
[----:B------:R-:W-:Y:S04]  /*b2de0*/  STL [R1+0xafc], R3 ;  /* 0x000afc0301007387 */ /* 0x000fe80000100800 */
[----:B------:R1:W-:Y:S04]  /*b2df0*/  STL.64 [R1+0x34c0], R12 ;  /* 0x0034c00c01007387 */ /* 0x0003e80000100a00 */
[----:B-1----:R-:W2:Y:S04]  /*b2e00*/  LDL.LU R12, [R1+0x1a4] ;  /* 0x0001a400010c7983 */ /* 0x002ea80000300800 */
[----:B------:R-:W-:Y:S01]  /*b2e10*/  STL.64 [R1+0x34b0], R22 ;  /* 0x0034b01601007387 */ /* 0x000fe20000100a00 */
[----:B--2---:R-:W-:-:S02]  /*b2e20*/  SHF.R.S32.HI R5, RZ, 0x1f, R12 ;  /* 0x0000001fff057819 */ /* 0x004fc4000001140c */
[C---:B------:R-:W-:Y:S02]  /*b2e30*/  IADD3 R6, P5, R12.reuse, R9, RZ ;  /* 0x000000090c067210 */ /* 0x040fe40007fbe0ff */
[----:B------:R-:W-:-:S05]  /*b2e40*/  IADD3 R12, P6, R12, R10, RZ ;  /* 0x0000000a0c0c7210 */ /* 0x000fca0007fde0ff */
[----:B------:R1:W-:Y:S04]  /*b2e50*/  STL [R1+0xad0], R12 ;  /* 0x000ad00c01007387 */ /* 0x0003e80000100800 */
[----:B-1----:R-:W2:Y:S01]  /*b2e60*/  LDL.LU.64 R12, [R1+0x34c0] ;  /* 0x0034c000010c7983 */ /* 0x002ea20000300a00 */
[----:B---3--:R-:W-:Y:S02]  /*b2e70*/  SHF.R.S32.HI R4, RZ, 0x1f, R7 ;  /* 0x0000001fff047819 */ /* 0x008fe40000011407 */
[C---:B------:R-:W-:Y:S02]  /*b2e80*/  IADD3 R2, P3, R7.reuse, R9, RZ ;  /* 0x0000000907027210 */ /* 0x040fe40007f7e0ff */
[----:B------:R-:W-:-:S03]  /*b2e90*/  IADD3 R22, P4, R7, R10, RZ ;  /* 0x0000000a07167210 */ /* 0x000fc60007f9e0ff */
[--C-:B------:R-:W-:Y:S02]  /*b2ea0*/  IMAD.X R3, R4, 0x1, R11.reuse, P3 ;  /* 0x0000000104037824 */ /* 0x100fe400018e060b */
[----:B------:R-:W-:-:S03]  /*b2eb0*/  IMAD.X R7, R5, 0x1, R11, P5 ;  /* 0x0000000105077824 */ /* 0x000fc600028e060b */
[----:B------:R1:W-:Y:S04]  /*b2ec0*/  STL.64 [R1+0xae8], R2 ;  /* 0x000ae80201007387 */ /* 0x0003e80000100a00 */
[----:B-1----:R-:W3:Y:S01]  /*b2ed0*/  LDL.LU.64 R2, [R1+0x34b8] ;  /* 0x0034b80001027983 */ /* 0x002ee20000300a00 */
[----:B--2---:R-:W-:-:S05]  /*b2ee0*/  IMAD.X R23, R4, 0x1, R12, P4 ;  /* 0x0000000104177824 */ /* 0x004fca00020e060c */
[----:B------:R1:W-:Y:S04]  /*b2ef0*/  STL.64 [R1+0xae0], R22 ;  /* 0x000ae01601007387 */ /* 0x0003e80000100a00 */
[----:B-1----:R-:W2:Y:S04]  /*b2f00*/  LDL.LU.64 R22, [R1+0x34b0] ;  /* 0x0034b00001167983 */ /* 0x002ea80000300a00 */
[----:B------:R1:W-:Y:S04]  /*b2f10*/  STL.64 [R1+0xad8], R6 ;  /* 0x000ad80601007387 */ /* 0x0003e80000100a00 */
[----:B-1----:R-:W4:Y:S04]  /*b2f20*/  LDL.LU.64 R6, [R1+0x34a8] ;  /* 0x0034a80001067983 */ /* 0x002f280000300a00 */
[----:B----4-:R1:W-:Y:S04]  /*b2f30*/  STL.64 [R1+0x34a0], R6 ;  /* 0x0034a00601007387 */ /* 0x0103e80000100a00 */
[----:B-1----:R0:W4:Y:S04]  /*b2f40*/  LDL.64 R6, [R1+0xad0] ;  /* 0x000ad00001067983 */ /* 0x0021280000100a00 */
[----:B--2---:R1:W-:Y:S04]  /*b2f50*/  STL.64 [R1+0x3498], R22 ;  /* 0x0034981601007387 */ /* 0x0043e80000100a00 */
[----:B-1----:R-:W2:Y:S01]  /*b2f60*/  LDL.LU R23, [R1+0x1a0] ;  /* 0x0001a00001177983 */ /* 0x002ea20000300800 */
[----:B----4-:R-:W-:-:S05]  /*b2f70*/  IMAD.X R7, R5, 0x1, R12, P6 ;  /* 0x0000000105077824 */ /* 0x010fca00030e060c */
[----:B------:R-:W-:Y:S04]  /*b2f80*/  STL [R1+0xad4], R7 ;  /* 0x000ad40701007387 */ /* 0x000fe80000100800 */
[----:B------:R1:W-:Y:S04]  /*b2f90*/  STL.64 [R1+0x3488], R28 ;  /* 0x0034881c01007387 */ /* 0x0003e80000100a00 */
[----:B-1----:R-:W4:Y:S01]  /*b2fa0*/  LDL.LU R29, [R1+0x1ac] ;  /* 0x0001ac00011d7983 */ /* 0x002f220000300800 */
[----:B--2---:R-:W-:Y:S02]  /*b2fb0*/  SHF.R.S32.HI R4, RZ, 0x1f, R23 ;  /* 0x0000001fff047819 */ /* 0x004fe40000011417 */
[----:B------:R-:W-:-:S02]  /*b2fc0*/  IADD3 R6, P3, R23, R9, RZ ;  /* 0x0000000917067210 */ /* 0x000fc40007f7e0ff */
[----:B------:R-:W-:Y:S01]  /*b2fd0*/  IADD3 R22, P4, R23, R10, RZ ;  /* 0x0000000a17167210 */ /* 0x000fe20007f9e0ff */
[----:B------:R-:W-:Y:S02]  /*b2fe0*/  STL.64 [R1+0x3490], R20 ;  /* 0x0034901401007387 */ /* 0x000fe40000100a00 */
[C---:B------:R-:W-:Y:S02]  /*b2ff0*/  IMAD.X R7, R4.reuse, 0x1, R11, P3 ;  /* 0x0000000104077824 */ /* 0x040fe400018e060b */
[----:B------:R-:W-:-:S03]  /*b3000*/  IMAD.X R23, R4, 0x1, R12, P4 ;  /* 0x0000000104177824 */ /* 0x000fc600020e060c */
[----:B------:R1:W-:Y:S04]  /*b3010*/  STL.64 [R1+0xac8], R6 ;  /* 0x000ac80601007387 */ /* 0x0003e80000100a00 */
[----:B-1----:R-:W2:Y:S04]  /*b3020*/  LDL.LU.64 R6, [R1+0x34a0] ;  /* 0x0034a00001067983 */ /* 0x002ea80000300a00 */
[----:B------:R1:W-:Y:S04]  /*b3030*/  STL.64 [R1+0xac0], R22 ;  /* 0x000ac01601007387 */ /* 0x0003e80000100a00 */
[----:B-1----:R-:W5:Y:S01]  /*b3040*/  LDL.LU.64 R22, [R1+0x3498] ;  /* 0x0034980001167983 */ /* 0x002f620000300a00 */
        /* <DEDUP_REMOVED lines=9> */
[----:B------:R-:W2:Y:S04]  /*b30e0*/  LDL.LU R5, [R1+0x1a8] ;  /* 0x0001a80001057983 */ /* 0x000ea80000300800 */
[----:B------:R1:W-:Y:S04]  /*b30f0*/  STL.64 [R1+0x3480], R12 ;  /* 0x0034800c01007387 */ /* 0x0003e80000100a00 */
[----:B----4-:R-:W-:Y:S04]  /*b3100*/  STL.64 [R1+0x3470], R20 ;  /* 0x0034701401007387 */ /* 0x010fe80000100a00 */
[----:B---3--:R3:W-:Y:S04]  /*b3110*/  STL.64 [R1+0x3478], R28 ;  /* 0x0034781c01007387 */ /* 0x0087e80000100a00 */
[----:B-1----:R-:W4:Y:S01]  /*b3120*/  LDL.LU R13, [R1+0x1b4] ;  /* 0x0001b400010d7983 */ /* 0x002f220000300800 */
[----:B--2---:R-:W-:-:S02]  /*b3130*/  SHF.R.S32.HI R4, RZ, 0x1f, R5 ;  /* 0x0000001fff047819 */ /* 0x004fc40000011405 */
[CC--:B------:R-:W-:Y:S01]  /*b3140*/  IADD3 R12, P3, R5.reuse, R9.reuse, RZ ;  /* 0x00000009050c7210 */ /* 0x0c0fe20007f7e0ff */
[----:B------:R1:W-:Y:S04]  /*b3150*/  STL.64 [R1+0x3468], R2 ;  /* 0x0034680201007387 */ /* 0x0003e80000100a00 */
[----:B------:R-:W-:Y:S01]  /*b3160*/  STL.64 [R1+0x3460], R6 ;  /* 0x0034600601007387 */ /* 0x000fe20000100a00 */
[----:B---3--:R-:W-:Y:S02]  /*b3170*/  IADD3 R28, P4, R5, R10, RZ ;  /* 0x0000000a051c7210 */ /* 0x008fe40007f9e0ff */
[----:B----4-:R-:W-:Y:S02]  /*b3180*/  SHF.R.S32.HI R5, RZ, 0x1f, R13 ;  /* 0x0000001fff057819 */ /* 0x010fe4000001140d */
[----:B------:R-:W-:-:S02]  /*b3190*/  IADD3 R20, P5, R13, R9, RZ ;  /* 0x000000090d147210 */ /* 0x000fc40007fbe0ff */
[----:B-1----:R-:W-:Y:S01]  /*b31a0*/  IADD3 R2, P6, R13, R10, RZ ;  /* 0x0000000a0d027210 */ /* 0x002fe20007fde0ff */
[----:B------:R-:W-:-:S05]  /*b31b0*/  IMAD.X R13, R4, 0x1, R11, P3 ;  /* 0x00000001040d7824 */ /* 0x000fca00018e060b */
[----:B------:R1:W-:Y:S04]  /*b31c0*/  STL.64 [R1+0xaa8], R12 ;  /* 0x000aa80c01007387 */ /* 0x0003e80000100a00 */
[----:B-1----:R-:W2:Y:S01]  /*b31d0*/  LDL.LU.64 R12, [R1+0x3480] ;  /* 0x00348000010c7983 */ /* 0x002ea20000300a00 */
[C---:B------:R-:W-:Y:S02]  /*b31e0*/  IMAD.X R21, R5.reuse, 0x1, R11, P5 ;  /* 0x0000000105157824 */ /* 0x040fe400028e060b */
[--C-:B--2---:R-:W-:Y:S02]  /*b31f0*/  IMAD.X R29, R4, 0x1, R12.reuse, P4 ;  /* 0x00000001041d7824 */ /* 0x104fe400020e060c */
[----:B------:R-:W-:Y:S01]  /*b3200*/  IMAD.X R3, R5, 0x1, R12, P6 ;  /* 0x0000000105037824 */ /* 0x000fe200030e060c */
[----:B------:R-:W-:-:S02]  /*b3210*/  IADD3 R6, P4, R8, R10, RZ ;  /* 0x0000000a08067210 */ /* 0x000fc40007f9e0ff */
[----:B------:R1:W-:Y:S04]  /*b3220*/  STL.64 [R1+0xaa0], R28 ;  /* 0x000aa01c01007387 */ /* 0x0003e80000100a00 */
[----:B-1----:R-:W2:Y:S04]  /*b3230*/  LDL.LU.64 R28, [R1+0x3478] ;  /* 0x00347800011c7983 */ /* 0x002ea80000300a00 */
[----:B------:R1:W-:Y:S04]  /*b3240*/  STL.64 [R1+0xa98], R20 ;  /* 0x000a981401007387 */ /* 0x0003e80000100a00 */
[----:B-1----:R-:W3:Y:S04]  /*b3250*/  LDL.LU.64 R20, [R1+0x3470] ;  /* 0x0034700001147983 */ /* 0x002ee80000300a00 */
[----:B------:R1:W-:Y:S04]  /*b3260*/  STL.64 [R1+0xa90], R2 ;  /* 0x000a900201007387 */ /* 0x0003e80000100a00 */
[----:B-1----:R-:W4:Y:S04]  /*b3270*/  LDL.LU.64 R2, [R1+0x3468] ;  /* 0x0034680001027983 */ /* 0x002f280000300a00 */
[----:B------:R1:W-:Y:S04]  /*b3280*/  STL.64 [R1+0x3458], R12 ;  /* 0x0034580c01007387 */ /* 0x0003e80000100a00 */
[----:B-1----:R-:W5:Y:S04]  /*b3290*/  LDL.LU R13, [R1+0x1bc] ;  /* 0x0001bc00010d7983 */ /* 0x002f680000300800 */
[----:B------:R1:W-:Y:S04]  /*b32a0*/  STL [R1+0xa80], R6 ;  /* 0x000a800601007387 */ /* 0x0003e80000100800 */
[----:B-1----:R-:W2:Y:S01]  /*b32b0*/  LDL.LU.64 R6, [R1+0x3460] ;  /* 0x0034600001067983 */ /* 0x002ea20000300a00 */
[----:B------:R-:W-:-:S02]  /*b32c0*/  SHF.R.S32.HI R4, RZ, 0x1f, R8 ;  /* 0x0000001fff047819 */ /* 0x000fc40000011408 */
[-C--:B------:R-:W-:Y:S02]  /*b32d0*/  IADD3 R12, P3, R8, R9.reuse, RZ ;  /* 0x00000009080c7210 */ /* 0x080fe40007f7e0ff */
[----:B-----5:R-:W-:Y:S01]  /*b32e0*/  SHF.R.S32.HI R5, RZ, 0x1f, R13 ;  /* 0x0000001fff057819 */ /* 0x020fe2000001140d */
[----:B--2---:R1:W-:Y:S04]  /*b32f0*/  STL.64 [R1+0x3450], R6 ;  /* 0x0034500601007387 */ /* 0x0043e80000100a00 */
[----:B-1----:R0:W2:Y:S04]  /*b3300*/  LDL.64 R6, [R1+0xa80] ;  /* 0x000a800001067983 */ /* 0x0020a80000100a00 */
[----:B------:R1:W-:Y:S04]  /*b3310*/  STL.64 [R1+0x3448], R24 ;  /* 0x0034481801007387 */ /* 0x0003e80000100a00 */
[----:B------:R-:W5:Y:S01]  /*b3320*/  LDL.LU R8, [R1+0x1c4] ;  /* 0x0001c40001087983 */ /* 0x000f620000300800 */
[----:B-1----:R-:W-:-:S05]  /*b3330*/  IADD3 R24, P5, R13, R9, RZ ;  /* 0x000000090d187210 */ /* 0x002fca0007fbe0ff */
[----:B------:R1:W-:Y:S02]  /*b3340*/  STL [R1+0xa78], R24 ;  /* 0x000a781801007387 */ /* 0x0003e40000100800 */
[----:B-1----:R-:W-:Y:S01]  /*b3350*/  IADD3 R24, P6, R13, R10, RZ ;  /* 0x0000000a0d187210 */ /* 0x002fe20007fde0ff */
[----:B------:R-:W-:-:S05]  /*b3360*/  IMAD.X R13, R4, 0x1, R11, P3 ;  /* 0x00000001040d7824 */ /* 0x000fca00018e060b */
[----:B------:R1:W-:Y:S04]  /*b3370*/  STL.64 [R1+0xa88], R12 ;  /* 0x000a880c01007387 */ /* 0x0003e80000100a00 */
[----:B-1----:R-:W2:Y:S04]  /*b3380*/  LDL.LU.64 R12, [R1+0x3458] ;  /* 0x00345800010c7983 */ /* 0x002ea80000300a00 */
[----:B---3--:R1:W-:Y:S04]  /*b3390*/  STL.64 [R1+0x3438], R20 ;  /* 0x0034381401007387 */ /* 0x0083e80000100a00 */
[----:B-1----:R-:W3:Y:S04]  /*b33a0*/  LDL.LU R20, [R1+0x1b8] ;  /* 0x0001b80001147983 */ /* 0x002ee80000300800 */
[----:B------:R-:W-:Y:S04]  /*b33b0*/  STL [R1+0x3440], R21 ;  /* 0x0034401501007387 */ /* 0x000fe80000100800 */
[----:B------:R1:W-:Y:S04]  /*b33c0*/  STL.64 [R1+0x3430], R28 ;  /* 0x0034301c01007387 */ /* 0x0003e80000100a00 */
[----:B-1----:R0:W4:Y:S01]  /*b33d0*/  LDL.64 R28, [R1+0xa78] ;  /* 0x000a7800011c7983 */ /* 0x0021220000100a00 */
[----:B--2---:R-:W-:-:S05]  /*b33e0*/  IMAD.X R7, R4, 0x1, R12, P4 ;  /* 0x0000000104077824 */ /* 0x004fca00020e060c */
[----:B------:R1:W-:Y:S04]  /*b33f0*/  STL [R1+0xa84], R7 ;  /* 0x000a840701007387 */ /* 0x0003e80000100800 */
[----:B-1----:R-:W2:Y:S01]  /*b3400*/  LDL.LU.64 R6, [R1+0x3450] ;  /* 0x0034500001067983 */ /* 0x002ea20000300a00 */
[----:B------:R-:W-:Y:S01]  /*b3410*/  IMAD.X R25, R5, 0x1, R12, P6 ;  /* 0x0000000105197824 */ /* 0x000fe200030e060c */
[----:B---3--:R-:W-:-:S04]  /*b3420*/  SHF.R.S32.HI R4, RZ, 0x1f, R20 ;  /* 0x0000001fff047819 */ /* 0x008fc80000011414 */
[----:B------:R1:W-:Y:S01]  /*b3430*/  STL.64 [R1+0xa70], R24 ;  /* 0x000a701801007387 */ /* 0x0003e20000100a00 */
[----:B----4-:R-:W-:Y:S01]  /*b3440*/  IMAD.X R29, R5, 0x1, R11, P5 ;  /* 0x00000001051d7824 */ /* 0x010fe200028e060b */
[----:B------:R-:W-:-:S04]  /*b3450*/  IADD3 R28, P3, R20, R9, RZ ;  /* 0x00000009141c7210 */ /* 0x000fc80007f7e0ff */
[----:B------:R-:W-:Y:S04]  /*b3460*/  STL [R1+0xa7c], R29 ;  /* 0x000a7c1d01007387 */ /* 0x000fe80000100800 */
[----:B-1----:R-:W3:Y:S04]  /*b3470*/  LDL.LU.64 R24, [R1+0x3448] ;  /* 0x0034480001187983 */ /* 0x002ee80000300a00 */
[----:B--2---:R1:W-:Y:S02]  /*b3480*/  STL.64 [R1+0x3428], R6 ;  /* 0x0034280601007387 */ /* 0x0043e40000100a00 */
[----:B-1----:R-:W-:-:S02]  /*b3490*/  IADD3 R6, P4, R20, R10, RZ ;  /* 0x0000000a14067210 */ /* 0x002fc40007f9e0ff */
[----:B-----5:R-:W-:-:S05]  /*b34a0*/  IADD3 R20, P5, R8, R9, RZ ;  /* 0x0000000908147210 */ /* 0x020fca0007fbe0ff */
[----:B------:R1:W-:Y:S04]  /*b34b0*/  STL [R1+0xa58], R20 ;  /* 0x000a581401007387 */ /* 0x0003e80000100800 */
[----:B------:R0:W2:Y:S01]  /*b34c0*/  LDL.LU R21, [R1+0x3440] ;  /* 0x0034400001157983 */ /* 0x0000a20000300800 */
[----:B------:R-:W-:Y:S01]  /*b34d0*/  IMAD.X R29, R4, 0x1, R11, P3 ;  /* 0x00000001041d7824 */ /* 0x000fe200018e060b */
[----:B------:R-:W-:Y:S02]  /*b34e0*/  SHF.R.S32.HI R5, RZ, 0x1f, R8 ;  /* 0x0000001fff057819 */ /* 0x000fe40000011408 */
[----:B-1----:R-:W-:-:S05]  /*b34f0*/  IADD3 R20, P6, R8, R10, RZ ;  /* 0x0000000a08147210 */ /* 0x002fca0007fde0ff */
[----:B------:R2:W-:Y:S04]  /*b3500*/  STL [R1+0xa50], R20 ;  /* 0x000a501401007387 */ /* 0x0005e80000100800 */
[----:B--2---:R-:W2:Y:S04]  /*b3510*/  LDL.LU.64 R20, [R1+0x3438] ;  /* 0x0034380001147983 */ /* 0x004ea80000300a00 */
[----:B------:R-:W4:Y:S04]  /*b3520*/  LDL.LU R8, [R1+0x1cc] ;  /* 0x0001cc0001087983 */ /* 0x000f280000300800 */
[----:B------:R1:W-:Y:S04]  /*b3530*/  STL.64 [R1+0xa68], R28 ;  /* 0x000a681c01007387 */ /* 0x0003e80000100a00 */
[----:B-1----:R-:W5:Y:S01]  /*b3540*/  LDL.LU.64 R28, [R1+0x3430] ;  /* 0x00343000011c7983 */ /* 0x002f620000300a00 */
[----:B------:R-:W-:-:S03]  /*b3550*/  IMAD.X R7, R4, 0x1, R12, P4 ;  /* 0x0000000104077824 */ /* 0x000fc600020e060c */
[----:B-----5:R1:W-:Y:S04]  /*b3560*/  STL.64 [R1+0x3420], R28 ;  /* 0x0034201c01007387 */ /* 0x0203e80000100a00 */
[----:B-1----:R-:W5:Y:S04]  /*b3570*/  LDL.LU R28, [R1+0x1c0] ;  /* 0x0001c000011c7983 */ /* 0x002f680000300800 */
[----:B------:R1:W-:Y:S04]  /*b3580*/  STL.64 [R1+0x3418], R2 ;  /* 0x0034180201007387 */ /* 0x0003e80000100a00 */
[----:B-1----:R0:W3:Y:S04]  /*b3590*/  LDL.64 R2, [R1+0xa50] ;  /* 0x000a500001027983 */ /* 0x0020e80000100a00 */
[----:B------:R1:W-:Y:S04]  /*b35a0*/  STL.64 [R1+0xa60], R6 ;  /* 0x000a600601007387 */ /* 0x0003e80000100a00 */
[----:B-1----:R-:W2:Y:S04]  /*b35b0*/  LDL.LU.64 R6, [R1+0x3428] ;  /* 0x0034280001067983 */ /* 0x002ea80000300a00 */
[----:B--2---:R1:W-:Y:S04]  /*b35c0*/  STL.64 [R1+0x3408], R6 ;  /* 0x0034080601007387 */ /* 0x0043e80000100a00 */
[----:B-1----:R0:W2:Y:S01]  /*b35d0*/  LDL.64 R6, [R1+0xa58] ;  /* 0x000a580001067983 */ /* 0x0020a20000100a00 */
[----:B---3--:R-:W-:Y:S01]  /*b35e0*/  IMAD.X R3, R5, 0x1, R12, P6 ;  /* 0x0000000105037824 */ /* 0x008fe200030e060c */
[----:B-----5:R-:W-:-:S02]  /*b35f0*/  SHF.R.S32.HI R4, RZ, 0x1f, R28 ;  /* 0x0000001fff047819 */ /* 0x020fc4000001141c */
[----:B------:R-:W-:Y:S01]  /*b3600*/  IADD3 R2, P3, R28, R9, RZ ;  /* 0x000000091c027210 */ /* 0x000fe20007f7e0ff */
[----:B--2---:R-:W-:-:S05]  /*b3610*/  IMAD.X R7, R5, 0x1, R11, P5 ;  /* 0x0000000105077824 */ /* 0x004fca00028e060b */
[----:B------:R-:W-:Y:S04]  /*b3620*/  STL [R1+0xa5c], R7 ;  /* 0x000a5c0701007387 */ /* 0x000fe80000100800 */
[----:B------:R1:W-:Y:S04]  /*b3630*/  STL.64 [R1+0x3410], R26 ;  /* 0x0034101a01007387 */ /* 0x0003e80000100a00 */
[----:B------:R2:W-:Y:S01]  /*b3640*/  STL [R1+0xa54], R3 ;  /* 0x000a540301007387 */ /* 0x0005e20000100800 */
[----:B----4-:R-:W-:Y:S02]  /*b3650*/  SHF.R.S32.HI R5, RZ, 0x1f, R8 ;  /* 0x0000001fff057819 */ /* 0x010fe40000011408 */
[----:B------:R-:W-:-:S02]  /*b3660*/  IADD3 R6, P5, R8, R9, RZ ;  /* 0x0000000908067210 */ /* 0x000fc40007fbe0ff */
[-C--:B-1----:R-:W-:Y:S02]  /*b3670*/  IADD3 R26, P4, R28, R10.reuse, RZ ;  /* 0x0000000a1c1a7210 */ /* 0x082fe40007f9e0ff */
[----:B------:R-:W-:Y:S01]  /*b3680*/  IADD3 R28, P6, R8, R10, RZ ;  /* 0x0000000a081c7210 */ /* 0x000fe20007fde0ff */
[C-C-:B--2---:R-:W-:Y:S02]  /*b3690*/  IMAD.X R3, R4.reuse, 0x1, R11.reuse, P3 ;  /* 0x0000000104037824 */ /* 0x144fe400018e060b */
[C---:B------:R-:W-:Y:S02]  /*b36a0*/  IMAD.X R7, R5.reuse, 0x1, R11, P5 ;  /* 0x0000000105077824 */ /* 0x040fe400028e060b */
[--C-:B------:R-:W-:Y:S01]  /*b36b0*/  IMAD.X R27, R4, 0x1, R12.reuse, P4 ;  /* 0x00000001041b7824 */ /* 0x100fe200020e060c */
[----:B------:R1:W-:Y:S04]  /*b36c0*/  STL [R1+0xa30], R28 ;  /* 0x000a301c01007387 */ /* 0x0003e80000100800 */
[----:B-1----:R-:W2:Y:S04]  /*b36d0*/  LDL.LU.64 R28, [R1+0x3420] ;  /* 0x00342000011c7983 */ /* 0x002ea80000300a00 */
[----:B------:R1:W-:Y:S04]  /*b36e0*/  STL.64 [R1+0xa48], R2 ;  /* 0x000a480201007387 */ /* 0x0003e80000100a00 */
[----:B-1----:R-:W3:Y:S04]  /*b36f0*/  LDL.LU.64 R2, [R1+0x3418] ;  /* 0x0034180001027983 */ /* 0x002ee80000300a00 */
[----:B------:R-:W4:Y:S04]  /*b3700*/  LDL.LU R8, [R1+0x1d4] ;  /* 0x0001d40001087983 */ /* 0x000f280000300800 */
[----:B------:R1:W-:Y:S04]  /*b3710*/  STL.64 [R1+0xa40], R26 ;  /* 0x000a401a01007387 */ /* 0x0003e80000100a00 */
[----:B-1----:R-:W5:Y:S04]  /*b3720*/  LDL.LU.64 R26, [R1+0x3410] ;  /* 0x00341000011a7983 */ /* 0x002f680000300a00 */
[----:B------:R1:W-:Y:S04]  /*b3730*/  STL.64 [R1+0xa38], R6 ;  /* 0x000a380601007387 */ /* 0x0003e80000100a00 */
[----:B-1----:R-:W2:Y:S04]  /*b3740*/  LDL.LU.64 R6, [R1+0x3408] ;  /* 0x0034080001067983 */ /* 0x002ea80000300a00 */
[----:B--2---:R1:W-:Y:S04]  /*b3750*/  STL.64 [R1+0x33f8], R6 ;  /* 0x0033f80601007387 */ /* 0x0043e80000100a00 */
[----:B-1----:R0:W2:Y:S02]  /*b3760*/  LDL.64 R6, [R1+0xa30] ;  /* 0x000a300001067983 */ /* 0x0020a40000100a00 */
[----:B--2---:R-:W-:-:S02]  /*b3770*/  IMAD.X R7, R5, 0x1, R12, P6 ;  /* 0x0000000105077824 */ /* 0x004fc400030e060c */
[----:B------:R-:W2:Y:S04]  /*b3780*/  LDL.LU R5, [R1+0x1c8] ;  /* 0x0001c80001057983 */ /* 0x000ea80000300800 */
[----:B------:R4:W-:Y:S04]  /*b3790*/  STL.64 [R1+0x3400], R12 ;  /* 0x0034000c01007387 */ /* 0x0009e80000100a00 */
[----:B------:R-:W-:Y:S04]  /*b37a0*/  STL [R1+0xa34], R7 ;  /* 0x000a340701007387 */ /* 0x000fe80000100800 */
[----:B------:R1:W-:Y:S01]  /*b37b0*/  STL.64 [R1+0x33e8], R24 ;  /* 0x0033e81801007387 */ /* 0x0003e20000100a00 */
[----:B----4-:R-:W-:-:S02]  /*b37c0*/  IADD3 R12, P6, R8, R10, RZ ;  /* 0x0000000a080c7210 */ /* 0x010fc40007fde0ff */
[----:B--2---:R-:W-:Y:S02]  /*b37d0*/  SHF.R.S32.HI R4, RZ, 0x1f, R5 ;  /* 0x0000001fff047819 */ /* 0x004fe40000011405 */
[CC--:B------:R-:W-:Y:S02]  /*b37e0*/  IADD3 R6, P3, R5.reuse, R9.reuse, RZ ;  /* 0x0000000905067210 */ /* 0x0c0fe40007f7e0ff */
[----:B-1----:R-:W-:Y:S02]  /*b37f0*/  IADD3 R24, P4, R5, R10, RZ ;  /* 0x0000000a05187210 */ /* 0x002fe40007f9e0ff */
[----:B------:R-:W-:Y:S01]  /*b3800*/  SHF.R.S32.HI R5, RZ, 0x1f, R8 ;  /* 0x0000001fff057819 */ /* 0x000fe20000011408 */
[----:B------:R-:W-:Y:S02]  /*b3810*/  IMAD.X R7, R4, 0x1, R11, P3 ;  /* 0x0000000104077824 */ /* 0x000fe400018e060b */
[----:B------:R-:W-:Y:S04]  /*b3820*/  STL [R1+0xa20], R24 ;  /* 0x000a201801007387 */ /* 0x000fe80000100800 */
[----:B------:R-:W-:Y:S04]  /*b3830*/  STL.64 [R1+0x33f0], R20 ;  /* 0x0033f01401007387 */ /* 0x000fe80000100a00 */
[----:B------:R1:W-:Y:S04]  /*b3840*/  STL [R1+0xa10], R12 ;  /* 0x000a100c01007387 */ /* 0x0003e80000100800 */
[----:B-1----:R-:W2:Y:S01]  /*b3850*/  LDL.LU.64 R12, [R1+0x3400] ;  /* 0x00340000010c7983 */ /* 0x002ea20000300a00 */
[----:B------:R-:W-:Y:S01]  /*b3860*/  IMAD.MOV.U32 R20, RZ, RZ, R24 ;  /* 0x000000ffff147224 */ /* 0x000fe200078e0018 */
[----:B------:R-:W-:-:S02]  /*b3870*/  IADD3 R24, P5, R8, R9, RZ ;  /* 0x0000000908187210 */ /* 0x000fc40007fbe0ff */
[----:B------:R-:W4:Y:S04]  /*b3880*/  LDL.LU R8, [R1+0x1dc] ;  /* 0x0001dc0001087983 */ /* 0x000f280000300800 */
[----:B------:R1:W-:Y:S04]  /*b3890*/  STL.64 [R1+0xa28], R6 ;  /* 0x000a280601007387 */ /* 0x0003e80000100a00 */
[----:B-1----:R-:W3:Y:S01]  /*b38a0*/  LDL.LU.64 R6, [R1+0x33f8] ;  /* 0x0033f80001067983 */ /* 0x002ee20000300a00 */
[----:B------:R-:W-:Y:S02]  /*b38b0*/  IMAD.MOV.U32 R21, RZ, RZ, R25 ;  /* 0x000000ffff157224 */ /* 0x000fe400078e0019 */
[----:B------:R-:W-:-:S02]  /*b38c0*/  IMAD.X R25, R5, 0x1, R11, P5 ;  /* 0x0000000105197824 */ /* 0x000fc400028e060b */
[----:B--2---:R-:W-:Y:S01]  /*b38d0*/  IMAD.X R21, R4, 0x1, R12, P4 ;  /* 0x0000000104157824 */ /* 0x004fe200020e060c */
[----:B---3--:R1:W-:Y:S04]  /*b38e0*/  STL.64 [R1+0x33d0], R6 ;  /* 0x0033d00601007387 */ /* 0x0083e80000100a00 */
[----:B-1----:R-:W2:Y:S04]  /*b38f0*/  LDL.LU R7, [R1+0x1d0] ;  /* 0x0001d00001077983 */ /* 0x002ea80000300800 */
[----:B------:R1:W-:Y:S04]  /*b3900*/  STL [R1+0xa24], R21 ;  /* 0x000a241501007387 */ /* 0x0003e80000100800 */
[----:B-1----:R-:W3:Y:S04]  /*b3910*/  LDL.LU.64 R20, [R1+0x33f0] ;  /* 0x0033f00001147983 */ /* 0x002ee80000300a00 */
[----:B------:R1:W-:Y:S04]  /*b3920*/  STL.64 [R1+0xa18], R24 ;  /* 0x000a181801007387 */ /* 0x0003e80000100a00 */
[----:B-1----:R-:W4:Y:S04]  /*b3930*/  LDL.LU.64 R24, [R1+0x33e8] ;  /* 0x0033e80001187983 */ /* 0x002f280000300a00 */
[----:B-----5:R1:W-:Y:S04]  /*b3940*/  STL.64 [R1+0x33d8], R26 ;  /* 0x0033d81a01007387 */ /* 0x0203e80000100a00 */
[----:B-1----:R0:W5:Y:S01]  /*b3950*/  LDL.64 R26, [R1+0xa10] ;  /* 0x000a1000011a7983 */ /* 0x0021620000100a00 */
[----:B--2---:R-:W-:-:S02]  /*b3960*/  SHF.R.S32.HI R4, RZ, 0x1f, R7 ;  /* 0x0000001fff047819 */ /* 0x004fc40000011407 */
[-C--:B------:R-:W-:Y:S01]  /*b3970*/  IADD3 R6, P4, R7, R10.reuse, RZ ;  /* 0x0000000a07067210 */ /* 0x080fe20007f9e0ff */
[----:B----4-:R1:W-:Y:S01]  /*b3980*/  STL.64 [R1+0x33e0], R24 ;  /* 0x0033e01801007387 */ /* 0x0103e20000100a00 */
[--C-:B-----5:R-:W-:Y:S01]  /*b3990*/  IMAD.X R27, R5, 0x1, R12.reuse, P6 ;  /* 0x00000001051b7824 */ /* 0x120fe200030e060c */
[----:B------:R-:W-:Y:S02]  /*b39a0*/  IADD3 R26, P3, R7, R9, RZ ;  /* 0x00000009071a7210 */ /* 0x000fe40007f7e0ff */
[----:B-1----:R-:W-:Y:S02]  /*b39b0*/  IADD3 R24, P6, R8, R10, RZ ;  /* 0x0000000a08187210 */ /* 0x002fe40007fde0ff */
[----:B------:R1:W-:Y:S04]  /*b39c0*/  STL [R1+0xa14], R27 ;  /* 0x000a141b01007387 */ /* 0x0003e80000100800 */
[----:B------:R-:W-:Y:S01]  /*b39d0*/  STL.64 [R1+0x33c8], R2 ;  /* 0x0033c80201007387 */ /* 0x000fe20000100a00 */
[----:B------:R-:W-:-:S03]  /*b39e0*/  IMAD.X R7, R4, 0x1, R12, P4 ;  /* 0x0000000104077824 */ /* 0x000fc600020e060c */
[----:B------:R2:W-:Y:S01]  /*b39f0*/  STL [R1+0x9f0], R24 ;  /* 0x0009f01801007387 */ /* 0x0005e20000100800 */
[----:B-1----:R-:W-:-:S03]  /*b3a00*/  IMAD.X R27, R4, 0x1, R11, P3 ;  /* 0x00000001041b7824 */ /* 0x002fc600018e060b */
[----:B--2---:R-:W2:Y:S04]  /*b3a10*/  LDL.LU.64 R24, [R1+0x33e0] ;  /* 0x0033e00001187983 */ /* 0x004ea80000300a00 */
[----:B------:R1:W-:Y:S04]  /*b3a20*/  STL.64 [R1+0xa08], R26 ;  /* 0x000a081a01007387 */ /* 0x0003e80000100a00 */
[----:B-1----:R-:W4:Y:S04]  /*b3a30*/  LDL.LU.64 R26, [R1+0x33d8] ;  /* 0x0033d800011a7983 */ /* 0x002f280000300a00 */
[----:B------:R1:W-:Y:S04]  /*b3a40*/  STL.64 [R1+0xa00], R6 ;  /* 0x000a000601007387 */ /* 0x0003e80000100a00 */
[----:B-1----:R-:W5:Y:S01]  /*b3a50*/  LDL.LU.64 R6, [R1+0x33d0] ;  /* 0x0033d00001067983 */ /* 0x002f620000300a00 */
[----:B------:R-:W-:-:S02]  /*b3a60*/  SHF.R.S32.HI R5, RZ, 0x1f, R8 ;  /* 0x0000001fff057819 */ /* 0x000fc40000011408 */
[----:B------:R-:W-:Y:S01]  /*b3a70*/  IADD3 R2, P5, R8, R9, RZ ;  /* 0x0000000908027210 */ /* 0x000fe20007fbe0ff */
[----:B-----5:R1:W-:Y:S04]  /*b3a80*/  STL.64 [R1+0x33c0], R6 ;  /* 0x0033c00601007387 */ /* 0x0203e80000100a00 */
[----:B-1----:R-:W5:Y:S04]  /*b3a90*/  LDL.LU R6, [R1+0x1e4] ;  /* 0x0001e40001067983 */ /* 0x002f680000300800 */
[----:B--2---:R1:W-:Y:S04]  /*b3aa0*/  STL.64 [R1+0x33a8], R24 ;  /* 0x0033a81801007387 */ /* 0x0043e80000100a00 */
[----:B-1----:R-:W2:Y:S04]  /*b3ab0*/  LDL.LU R25, [R1+0x1d8] ;  /* 0x0001d80001197983 */ /* 0x002ea80000300800 */
[----:B---3--:R1:W-:Y:S04]  /*b3ac0*/  STL.64 [R1+0x33b0], R20 ;  /* 0x0033b01401007387 */ /* 0x0083e80000100a00 */
[----:B-1----:R0:W3:Y:S01]  /*b3ad0*/  LDL.64 R20, [R1+0x9f0] ;  /* 0x0009f00001147983 */ /* 0x0020e20000100a00 */
[----:B------:R-:W-:-:S05]  /*b3ae0*/  IMAD.X R3, R5, 0x1, R11, P5 ;  /* 0x0000000105037824 */ /* 0x000fca00028e060b */
[----:B------:R1:W-:Y:S04]  /*b3af0*/  STL.64 [R1+0x9f8], R2 ;  /* 0x0009f80201007387 */ /* 0x0003e80000100a00 */
[----:B-1----:R-:W4:Y:S04]  /*b3b00*/  LDL.LU.64 R2, [R1+0x33c8] ;  /* 0x0033c80001027983 */ /* 0x002f280000300a00 */
[----:B------:R1:W-:Y:S01]  /*b3b10*/  STL.64 [R1+0x33b8], R12 ;  /* 0x0033b80c01007387 */ /* 0x0003e20000100a00 */
[-C--:B-----5:R-:W-:Y:S02]  /*b3b20*/  IADD3 R24, P5, R6, R9.reuse, RZ ;  /* 0x0000000906187210 */ /* 0x0a0fe40007fbe0ff */
[----:B--2---:R-:W-:Y:S01]  /*b3b30*/  SHF.R.S32.HI R4, RZ, 0x1f, R25 ;  /* 0x0000001fff047819 */ /* 0x004fe20000011419 */
[----:B---3--:R-:W-:Y:S01]  /*b3b40*/  IMAD.X R21, R5, 0x1, R12, P6 ;  /* 0x0000000105157824 */ /* 0x008fe200030e060c */
[----:B-1----:R-:W-:-:S02]  /*b3b50*/  IADD3 R12, P3, R25, R9, RZ ;  /* 0x00000009190c7210 */ /* 0x002fc40007f7e0ff */
[----:B------:R-:W-:Y:S02]  /*b3b60*/  SHF.R.S32.HI R5, RZ, 0x1f, R6 ;  /* 0x0000001fff057819 */ /* 0x000fe40000011406 */
[----:B------:R-:W-:Y:S01]  /*b3b70*/  IADD3 R6, P6, R6, R10, RZ ;  /* 0x0000000a06067210 */ /* 0x000fe20007fde0ff */
[----:B------:R-:W-:Y:S01]  /*b3b80*/  STL [R1+0x9f4], R21 ;  /* 0x0009f41501007387 */ /* 0x000fe20000100800 */
[----:B------:R-:W-:-:S03]  /*b3b90*/  IMAD.X R13, R4, 0x1, R11, P3 ;  /* 0x00000001040d7824 */ /* 0x000fc600018e060b */
[----:B------:R-:W2:Y:S04]  /*b3ba0*/  LDL.LU R8, [R1+0x1e0] ;  /* 0x0001e00001087983 */ /* 0x000ea80000300800 */
[----:B------:R1:W-:Y:S04]  /*b3bb0*/  STL [R1+0x9d0], R6 ;  /* 0x0009d00601007387 */ /* 0x0003e80000100800 */
[----:B-1----:R-:W3:Y:S04]  /*b3bc0*/  LDL.LU.64 R6, [R1+0x33c0] ;  /* 0x0033c00001067983 */ /* 0x002ee80000300a00 */
[----:B------:R1:W-:Y:S04]  /*b3bd0*/  STL.64 [R1+0x9e8], R12 ;  /* 0x0009e80c01007387 */ /* 0x0003e80000100a00 */
[----:B-1----:R-:W5:Y:S01]  /*b3be0*/  LDL.LU.64 R12, [R1+0x33b8] ;  /* 0x0033b800010c7983 */ /* 0x002f620000300a00 */
[----:B------:R-:W-:-:S05]  /*b3bf0*/  IADD3 R20, P4, R25, R10, RZ ;  /* 0x0000000a19147210 */ /* 0x000fca0007f9e0ff */
[----:B-----5:R-:W-:-:S05]  /*b3c00*/  IMAD.X R21, R4, 0x1, R12, P4 ;  /* 0x0000000104157824 */ /* 0x020fca00020e060c */
[----:B------:R1:W-:Y:S04]  /*b3c10*/  STL.64 [R1+0x9e0], R20 ;  /* 0x0009e01401007387 */ /* 0x0003e80000100a00 */
[----:B-1----:R-:W5:Y:S01]  /*b3c20*/  LDL.LU.64 R20, [R1+0x33b0] ;  /* 0x0033b00001147983 */ /* 0x002f620000300a00 */
[----:B------:R-:W-:-:S05]  /*b3c30*/  IMAD.X R25, R5, 0x1, R11, P5 ;  /* 0x0000000105197824 */ /* 0x000fca00028e060b */
[----:B------:R1:W-:Y:S04]  /*b3c40*/  STL.64 [R1+0x9d8], R24 ;  /* 0x0009d81801007387 */ /* 0x0003e80000100a00 */
[----:B-1----:R-:W4:Y:S04]  /*b3c50*/  LDL.LU.64 R24, [R1+0x33a8] ;  /* 0x0033a80001187983 */ /* 0x002f280000300a00 */
[----:B-----5:R1:W-:Y:S04]  /*b3c60*/  STL.64 [R1+0x3390], R20 ;  /* 0x0033901401007387 */ /* 0x0203e80000100a00 */
[----:B-1----:R0:W5:Y:S04]  /*b3c70*/  LDL.64 R20, [R1+0x9d0] ;  /* 0x0009d00001147983 */ /* 0x0021680000100a00 */
[----:B------:R1:W-:Y:S01]  /*b3c80*/  STL.64 [R1+0x33a0], R12 ;  /* 0x0033a00c01007387 */ /* 0x0003e20000100a00 */
[----:B-----5:R-:W-:-:S05]  /*b3c90*/  IMAD.X R21, R5, 0x1, R12, P6 ;  /* 0x0000000105157824 */ /* 0x020fca00030e060c */
[----:B------:R-:W-:Y:S04]  /*b3ca0*/  STL [R1+0x9d4], R21 ;  /* 0x0009d41501007387 */ /* 0x000fe80000100800 */
[----:B------:R5:W-:Y:S04]  /*b3cb0*/  STL.64 [R1+0x3398], R18 ;  /* 0x0033981201007387 */ /* 0x000be80000100a00 */
[----:B-1----:R-:W4:Y:S01]  /*b3cc0*/  LDL.LU R13, [R1+0x1ec] ;  /* 0x0001ec00010d7983 */ /* 0x002f220000300800 */
[----:B--2---:R-:W-:Y:S02]  /*b3cd0*/  SHF.R.S32.HI R4, RZ, 0x1f, R8 ;  /* 0x0000001fff047819 */ /* 0x004fe40000011408 */
[----:B------:R-:W-:-:S02]  /*b3ce0*/  IADD3 R12, P3, R8, R9, RZ ;  /* 0x00000009080c7210 */ /* 0x000fc40007f7e0ff */
[-C--:B-----5:R-:W-:Y:S02]  /*b3cf0*/  IADD3 R18, P4, R8, R10.reuse, RZ ;  /* 0x0000000a08127210 */ /* 0x0a0fe40007f9e0ff */
[----:B------:R-:W2:Y:S04]  /*b3d00*/  LDL.LU R8, [R1+0x1e8] ;  /* 0x0001e80001087983 */ /* 0x000ea80000300800 */
[----:B---3--:R1:W-:Y:S01]  /*b3d10*/  STL.64 [R1+0x3388], R6 ;  /* 0x0033880601007387 */ /* 0x0083e20000100a00 */
[----:B----4-:R-:W-:Y:S02]  /*b3d20*/  SHF.R.S32.HI R5, RZ, 0x1f, R13 ;  /* 0x0000001fff057819 */ /* 0x010fe4000001140d */
[C---:B------:R-:W-:Y:S02]  /*b3d30*/  IADD3 R20, P5, R13.reuse, R9, RZ ;  /* 0x000000090d147210 */ /* 0x040fe40007fbe0ff */
[----:B-1----:R-:W-:Y:S01]  /*b3d40*/  IADD3 R6, P6, R13, R10, RZ ;  /* 0x0000000a0d067210 */ /* 0x002fe20007fde0ff */
[----:B------:R-:W-:-:S05]  /*b3d50*/  IMAD.X R13, R4, 0x1, R11, P3 ;  /* 0x00000001040d7824 */ /* 0x000fca00018e060b */
[----:B------:R1:W-:Y:S04]  /*b3d60*/  STL.64 [R1+0x9c8], R12 ;  /* 0x0009c80c01007387 */ /* 0x0003e80000100a00 */
[----:B-1----:R-:W3:Y:S01]  /*b3d70*/  LDL.LU.64 R12, [R1+0x33a0] ;  /* 0x0033a000010c7983 */ /* 0x002ee20000300a00 */
[----:B------:R-:W-:Y:S02]  /*b3d80*/  IMAD.X R21, R5, 0x1, R11, P5 ;  /* 0x0000000105157824 */ /* 0x000fe400028e060b */
[----:B---3--:R-:W-:-:S05]  /*b3d90*/  IMAD.X R19, R4, 0x1, R12, P4 ;  /* 0x0000000104137824 */ /* 0x008fca00020e060c */
[----:B------:R1:W-:Y:S04]  /*b3da0*/  STL.64 [R1+0x9c0], R18 ;  /* 0x0009c01201007387 */ /* 0x0003e80000100a00 */
[----:B-1----:R-:W3:Y:S04]  /*b3db0*/  LDL.LU.64 R18, [R1+0x3398] ;  /* 0x0033980001127983 */ /* 0x002ee80000300a00 */
[----:B------:R1:W-:Y:S04]  /*b3dc0*/  STL.64 [R1+0x9b8], R20 ;  /* 0x0009b81401007387 */ /* 0x0003e80000100a00 */
[----:B-1----:R-:W4:Y:S01]  /*b3dd0*/  LDL.LU.64 R20, [R1+0x3390] ;  /* 0x0033900001147983 */ /* 0x002f220000300a00 */
[----:B------:R-:W-:Y:S01]  /*b3de0*/  IMAD.X R7, R5, 0x1, R12, P6 ;  /* 0x0000000105077824 */ /* 0x000fe200030e060c */
[----:B--2---:R-:W-:-:S02]  /*b3df0*/  SHF.R.S32.HI R4, RZ, 0x1f, R8 ;  /* 0x0000001fff047819 */ /* 0x004fc40000011408 */
[----:B----4-:R-:W-:Y:S04]  /*b3e00*/  STL.64 [R1+0x3378], R20 ;  /* 0x0033781401007387 */ /* 0x010fe80000100a00 */
[----:B------:R1:W-:Y:S04]  /*b3e10*/  STL.64 [R1+0x9b0], R6 ;  /* 0x0009b00601007387 */ /* 0x0003e80000100a00 */
[----:B-1----:R-:W2:Y:S04]  /*b3e20*/  LDL.LU.64 R6, [R1+0x3388] ;  /* 0x0033880001067983 */ /* 0x002ea80000300a00 */
[----:B------:R1:W-:Y:S04]  /*b3e30*/  STL.64 [R1+0x3380], R12 ;  /* 0x0033800c01007387 */ /* 0x0003e80000100a00 */
[----:B------:R4:W-:Y:S01]  /*b3e40*/  STL.64 [R1+0x3368], R2 ;  /* 0x0033680201007387 */ /* 0x0009e20000100a00 */
[----:B------:R-:W-:-:S02]  /*b3e50*/  IADD3 R20, P4, R8, R10, RZ ;  /* 0x0000000a08147210 */ /* 0x000fc40007f9e0ff */
[----:B-1----:R-:W-:Y:S01]  /*b3e60*/  IADD3 R12, P3, R8, R9, RZ ;  /* 0x00000009080c7210 */ /* 0x002fe20007f7e0ff */
[----:B----4-:R-:W4:Y:S04]  /*b3e70*/  LDL.LU R3, [R1+0x1f4] ;  /* 0x0001f40001037983 */ /* 0x010f280000300800 */
[----:B------:R-:W-:Y:S01]  /*b3e80*/  IMAD.X R13, R4, 0x1, R11, P3 ;  /* 0x00000001040d7824 */ /* 0x000fe200018e060b */
[----:B--2---:R-:W-:Y:S04]  /*b3e90*/  STL.64 [R1+0x3370], R6 ;  /* 0x0033700601007387 */ /* 0x004fe80000100a00 */
[----:B------:R-:W2:Y:S04]  /*b3ea0*/  LDL.LU R8, [R1+0x1fc] ;  /* 0x0001fc0001087983 */ /* 0x000ea80000300800 */
[----:B------:R1:W-:Y:S04]  /*b3eb0*/  STL.64 [R1+0x9a8], R12 ;  /* 0x0009a80c01007387 */ /* 0x0003e80000100a00 */
[----:B-1----:R-:W5:Y:S01]  /*b3ec0*/  LDL.LU.64 R12, [R1+0x3380] ;  /* 0x00338000010c7983 */ /* 0x002f620000300a00 */
[----:B----4-:R-:W-:-:S02]  /*b3ed0*/  SHF.R.S32.HI R5, RZ, 0x1f, R3 ;  /* 0x0000001fff057819 */ /* 0x010fc40000011403 */
[----:B------:R-:W-:Y:S01]  /*b3ee0*/  IADD3 R6, P5, R3, R9, RZ ;  /* 0x0000000903067210 */ /* 0x000fe20007fbe0ff */
[----:B-----5:R-:W-:-:S05]  /*b3ef0*/  IMAD.X R21, R4, 0x1, R12, P4 ;  /* 0x0000000104157824 */ /* 0x020fca00020e060c */
[----:B------:R1:W-:Y:S04]  /*b3f00*/  STL.64 [R1+0x9a0], R20 ;  /* 0x0009a01401007387 */ /* 0x0003e80000100a00 */
[----:B-1----:R-:W4:Y:S01]  /*b3f10*/  LDL.LU.64 R20, [R1+0x3378] ;  /* 0x0033780001147983 */ /* 0x002f220000300a00 */
[----:B------:R-:W-:Y:S01]  /*b3f20*/  IMAD.X R7, R5, 0x1, R11, P5 ;  /* 0x0000000105077824 */ /* 0x000fe200028e060b */
[----:B------:R-:W-:Y:S02]  /*b3f30*/  IADD3 R2, P6, R3, R10, RZ ;  /* 0x0000000a03027210 */ /* 0x000fe40007fde0ff */
[----:B----4-:R1:W-:Y:S04]  /*b3f40*/  STL.64 [R1+0x3358], R20 ;  /* 0x0033581401007387 */ /* 0x0103e80000100a00 */
[----:B-1----:R-:W4:Y:S04]  /*b3f50*/  LDL.LU R21, [R1+0x1f0] ;  /* 0x0001f00001157983 */ /* 0x002f280000300800 */
[----:B------:R1:W-:Y:S04]  /*b3f60*/  STL.64 [R1+0x998], R6 ;  /* 0x0009980601007387 */ /* 0x0003e80000100a00 */
[----:B-1----:R-:W5:Y:S01]  /*b3f70*/  LDL.LU.64 R6, [R1+0x3370] ;  /* 0x0033700001067983 */ /* 0x002f620000300a00 */
[----:B------:R-:W-:-:S05]  /*b3f80*/  IMAD.X R3, R5, 0x1, R12, P6 ;  /* 0x0000000105037824 */ /* 0x000fca00030e060c */
[----:B------:R1:W-:Y:S01]  /*b3f90*/  STL.64 [R1+0x990], R2 ;  /* 0x0009900201007387 */ /* 0x0003e20000100a00 */
[----:B--2---:R-:W-:-:S03]  /*b3fa0*/  SHF.R.S32.HI R5, RZ, 0x1f, R8 ;  /* 0x0000001fff057819 */ /* 0x004fc60000011408 */
[----:B-1----:R-:W2:Y:S04]  /*b3fb0*/  LDL.LU.64 R2, [R1+0x3368] ;  /* 0x0033680001027983 */ /* 0x002ea80000300a00 */
[----:B------:R1:W-:Y:S01]  /*b3fc0*/  STL.64 [R1+0x3360], R12 ;  /* 0x0033600c01007387 */ /* 0x0003e20000100a00 */
[----:B----4-:R-:W-:Y:S02]  /*b3fd0*/  SHF.R.S32.HI R4, RZ, 0x1f, R21 ;  /* 0x0000001fff047819 */ /* 0x010fe40000011415 */
[----:B-1----:R-:W-:-:S05]  /*b3fe0*/  IADD3 R12, P3, R21, R9, RZ ;  /* 0x00000009150c7210 */ /* 0x002fca0007f7e0ff */
[----:B------:R-:W-:Y:S01]  /*b3ff0*/  IMAD.X R13, R4, 0x1, R11, P3 ;  /* 0x00000001040d7824 */ /* 0x000fe200018e060b */
[----:B-----5:R1:W-:Y:S02]  /*b4000*/  STL.64 [R1+0x3350], R6 ;  /* 0x0033500601007387 */ /* 0x0203e40000100a00 */
[----:B-1----:R-:W-:-:S05]  /*b4010*/  IADD3 R6, P5, R8, R9, RZ ;  /* 0x0000000908067210 */ /* 0x002fca0007fbe0ff */
[----:B------:R1:W-:Y:S02]  /*b4020*/  STL [R1+0x978], R6 ;  /* 0x0009780601007387 */ /* 0x0003e40000100800 */
[-C--:B-1----:R-:W-:Y:S02]  /*b4030*/  IADD3 R6, P6, R8, R10.reuse, RZ ;  /* 0x0000000a08067210 */ /* 0x082fe40007fde0ff */
[----:B------:R-:W4:Y:S04]  /*b4040*/  LDL.LU R8, [R1+0x204] ;  /* 0x0002040001087983 */ /* 0x000f280000300800 */
[----:B------:R1:W-:Y:S04]  /*b4050*/  STL.64 [R1+0x988], R12 ;  /* 0x0009880c01007387 */ /* 0x0003e80000100a00 */
[----:B-1----:R-:W5:Y:S01]  /*b4060*/  LDL.LU.64 R12, [R1+0x3360] ;  /* 0x00336000010c7983 */ /* 0x002f620000300a00 */
[----:B------:R-:W-:-:S05]  /*b4070*/  IADD3 R20, P4, R21, R10, RZ ;  /* 0x0000000a15147210 */ /* 0x000fca0007f9e0ff */
[----:B-----5:R-:W-:-:S05]  /*b4080*/  IMAD.X R21, R4, 0x1, R12, P4 ;  /* 0x0000000104157824 */ /* 0x020fca00020e060c */
[----:B------:R1:W-:Y:S04]  /*b4090*/  STL.64 [R1+0x980], R20 ;  /* 0x0009801401007387 */ /* 0x0003e80000100a00 */
[----:B-1----:R-:W5:Y:S01]  /*b40a0*/  LDL.LU.64 R20, [R1+0x3358] ;  /* 0x0033580001147983 */ /* 0x002f620000300a00 */
[----:B------:R-:W-:-:S03]  /*b40b0*/  IMAD.X R7, R5, 0x1, R12, P6 ;  /* 0x0000000105077824 */ /* 0x000fc600030e060c */
[----:B-----5:R1:W-:Y:S04]  /*b40c0*/  STL.64 [R1+0x3340], R20 ;  /* 0x0033401401007387 */ /* 0x0203e80000100a00 */
[----:B-1----:R0:W5:Y:S04]  /*b40d0*/  LDL.64 R20, [R1+0x978] ;  /* 0x0009780001147983 */ /* 0x0021680000100a00 */
[----:B------:R1:W-:Y:S04]  /*b40e0*/  STL.64 [R1+0x970], R6 ;  /* 0x0009700601007387 */ /* 0x0003e80000100a00 */
[----:B-1----:R-:W3:Y:S01]  /*b40f0*/  LDL.LU.64 R6, [R1+0x3350] ;  /* 0x0033500001067983 */ /* 0x002ee20000300a00 */
[----:B-----5:R-:W-:-:S05]  /*b4100*/  IMAD.X R21, R5, 0x1, R11, P5 ;  /* 0x0000000105157824 */ /* 0x020fca00028e060b */
[----:B------:R-:W-:Y:S04]  /*b4110*/  STL [R1+0x97c], R21 ;  /* 0x00097c1501007387 */ /* 0x000fe80000100800 */
[----:B------:R-:W5:Y:S04]  /*b4120*/  LDL.LU R5, [R1+0x1f8] ;  /* 0x0001f80001057983 */ /* 0x000f680000300800 */
[----:B------:R4:W-:Y:S04]  /*b4130*/  STL.64 [R1+0x3348], R12 ;  /* 0x0033480c01007387 */ /* 0x0009e80000100a00 */
[----:B--2---:R-:W-:Y:S04]  /*b4140*/  STL.64 [R1+0x3338], R2 ;  /* 0x0033380201007387 */ /* 0x004fe80000100a00 */
[----:B---3--:R1:W-:Y:S01]  /*b4150*/  STL.64 [R1+0x3330], R6 ;  /* 0x0033300601007387 */ /* 0x0083e20000100a00 */
[----:B----4-:R-:W-:-:S05]  /*b4160*/  IADD3 R12, P6, R8, R10, RZ ;  /* 0x0000000a080c7210 */ /* 0x010fca0007fde0ff */
[----:B------:R2:W-:Y:S01]  /*b4170*/  STL [R1+0x950], R12 ;  /* 0x0009500c01007387 */ /* 0x0005e20000100800 */
[----:B-1----:R-:W-:-:S03]  /*b4180*/  IADD3 R6, P5, R8, R9, RZ ;  /* 0x0000000908067210 */ /* 0x002fc60007fbe0ff */
[----:B--2---:R-:W2:Y:S01]  /*b4190*/  LDL.LU.64 R12, [R1+0x3348] ;  /* 0x00334800010c7983 */ /* 0x004ea20000300a00 */
[----:B-----5:R-:W-:Y:S02]  /*b41a0*/  SHF.R.S32.HI R4, RZ, 0x1f, R5 ;  /* 0x0000001fff047819 */ /* 0x020fe40000011405 */
[C---:B------:R-:W-:Y:S02]  /*b41b0*/  IADD3 R20, P3, R5.reuse, R9, RZ ;  /* 0x0000000905147210 */ /* 0x040fe40007f7e0ff */
[----:B------:R-:W-:Y:S02]  /*b41c0*/  IADD3 R2, P4, R5, R10, RZ ;  /* 0x0000000a05027210 */ /* 0x000fe40007f9e0ff */
[----:B------:R-:W-:Y:S02]  /*b41d0*/  SHF.R.S32.HI R5, RZ, 0x1f, R8 ;  /* 0x0000001fff057819 */ /* 0x000fe40000011408 */
[----:B------:R-:W3:Y:S01]  /*b41e0*/  LDL.LU R8, [R1+0x20c] ;  /* 0x00020c0001087983 */ /* 0x000ee20000300800 */
[----:B------:R-:W-:-:S05]  /*b41f0*/  IMAD.X R21, R4, 0x1, R11, P3 ;  /* 0x0000000104157824 */ /* 0x000fca00018e060b */
[----:B------:R1:W-:Y:S04]  /*b4200*/  STL.64 [R1+0x968], R20 ;  /* 0x0009681401007387 */ /* 0x0003e80000100a00 */
[----:B-1----:R-:W4:Y:S01]  /*b4210*/  LDL.LU.64 R20, [R1+0x3340] ;  /* 0x0033400001147983 */ /* 0x002f220000300a00 */
[----:B--2---:R-:W-:-:S03]  /*b4220*/  IMAD.X R3, R4, 0x1, R12, P4 ;  /* 0x0000000104037824 */ /* 0x004fc600020e060c */
[----:B----4-:R1:W-:Y:S04]  /*b4230*/  STL.64 [R1+0x3328], R20 ;  /* 0x0033281401007387 */ /* 0x0103e80000100a00 */
[----:B-1----:R-:W2:Y:S04]  /*b4240*/  LDL.LU R20, [R1+0x200] ;  /* 0x0002000001147983 */ /* 0x002ea80000300800 */
[----:B------:R1:W-:Y:S04]  /*b4250*/  STL.64 [R1+0x960], R2 ;  /* 0x0009600201007387 */ /* 0x0003e80000100a00 */
[----:B-1----:R-:W4:Y:S01]  /*b4260*/  LDL.LU.64 R2, [R1+0x3338] ;  /* 0x0033380001027983 */ /* 0x002f220000300a00 */
[----:B------:R-:W-:-:S03]  /*b4270*/  IMAD.X R7, R5, 0x1, R11, P5 ;  /* 0x0000000105077824 */ /* 0x000fc600028e060b */
[----:B----4-:R1:W-:Y:S04]  /*b4280*/  STL.64 [R1+0x3320], R2 ;  /* 0x0033200201007387 */ /* 0x0103e80000100a00 */
[----:B-1----:R0:W4:Y:S04]  /*b4290*/  LDL.64 R2, [R1+0x950] ;  /* 0x0009500001027983 */ /* 0x0021280000100a00 */
[----:B------:R1:W-:Y:S04]  /*b42a0*/  STL.64 [R1+0x958], R6 ;  /* 0x0009580601007387 */ /* 0x0003e80000100a00 */
[----:B-1----:R-:W5:Y:S01]  /*b42b0*/  LDL.LU.64 R6, [R1+0x3330] ;  /* 0x0033300001067983 */ /* 0x002f620000300a00 */
[----:B--2---:R-:W-:Y:S01]  /*b42c0*/  SHF.R.S32.HI R4, RZ, 0x1f, R20 ;  /* 0x0000001fff047819 */ /* 0x004fe20000011414 */
[----:B----4-:R-:W-:Y:S01]  /*b42d0*/  IMAD.X R3, R5, 0x1, R12, P6 ;  /* 0x0000000105037824 */ /* 0x010fe200030e060c */
[----:B------:R-:W-:-:S04]  /*b42e0*/  IADD3 R2, P3, R20, R9, RZ ;  /* 0x0000000914027210 */ /* 0x000fc80007f7e0ff */
[----:B------:R-:W-:Y:S04]  /*b42f0*/  STL [R1+0x954], R3 ;  /* 0x0009540301007387 */ /* 0x000fe80000100800 */
[----:B------:R1:W-:Y:S01]  /*b4300*/  STL.64 [R1+0x3318], R22 ;  /* 0x0033181601007387 */ /* 0x0003e20000100a00 */
[----:B---3--:R-:W-:-:S03]  /*b4310*/  SHF.R.S32.HI R5, RZ, 0x1f, R8 ;  /* 0x0000001fff057819 */ /* 0x008fc60000011408 */
[----:B-----5:R2:W-:Y:S01]  /*b4320*/  STL.64 [R1+0x3310], R6 ;  /* 0x0033100601007387 */ /* 0x0205e20000100a00 */
[-C--:B-1----:R-:W-:Y:S02]  /*b4330*/  IADD3 R22, P4, R20, R10.reuse, RZ ;  /* 0x0000000a14167210 */ /* 0x082fe40007f9e0ff */
[----:B------:R-:W-:Y:S01]  /*b4340*/  IADD3 R20, P6, R8, R10, RZ ;  /* 0x0000000a08147210 */ /* 0x000fe20007fde0ff */
[C---:B------:R-:W-:Y:S02]  /*b4350*/  IMAD.X R3, R4.reuse, 0x1, R11, P3 ;  /* 0x0000000104037824 */ /* 0x040fe400018e060b */
[----:B------:R-:W-:Y:S02]  /*b4360*/  IMAD.X R23, R4, 0x1, R12, P4 ;  /* 0x0000000104177824 */ /* 0x000fe400020e060c */
[----:B------:R1:W-:Y:S01]  /*b4370*/  STL [R1+0x930], R20 ;  /* 0x0009301401007387 */ /* 0x0003e20000100800 */
[----:B--2---:R-:W-:-:S03]  /*b4380*/  IADD3 R6, P5, R8, R9, RZ ;  /* 0x0000000908067210 */ /* 0x004fc60007fbe0ff */
[----:B-1----:R-:W2:Y:S04]  /*b4390*/  LDL.LU.64 R20, [R1+0x3328] ;  /* 0x0033280001147983 */ /* 0x002ea80000300a00 */
[----:B------:R-:W3:Y:S04]  /*b43a0*/  LDL.LU R8, [R1+0x214] ;  /* 0x0002140001087983 */ /* 0x000ee80000300800 */
[----:B------:R1:W-:Y:S04]  /*b43b0*/  STL.64 [R1+0x948], R2 ;  /* 0x0009480201007387 */ /* 0x0003e80000100a00 */
[----:B-1----:R-:W4:Y:S04]  /*b43c0*/  LDL.LU.64 R2, [R1+0x3320] ;  /* 0x0033200001027983 */ /* 0x002f280000300a00 */
[----:B------:R1:W-:Y:S04]  /*b43d0*/  STL.64 [R1+0x940], R22 ;  /* 0x0009401601007387 */ /* 0x0003e80000100a00 */
[----:B-1----:R-:W5:Y:S01]  /*b43e0*/  LDL.LU.64 R22, [R1+0x3318] ;  /* 0x0033180001167983 */ /* 0x002f620000300a00 */
[----:B------:R-:W-:-:S03]  /*b43f0*/  IMAD.X R7, R5, 0x1, R11, P5 ;  /* 0x0000000105077824 */ /* 0x000fc600028e060b */
[----:B----4-:R1:W-:Y:S04]  /*b4400*/  STL.64 [R1+0x3308], R2 ;  /* 0x0033080201007387 */ /* 0x0103e80000100a00 */
[----:B-1----:R-:W4:Y:S04]  /*b4410*/  LDL.LU R2, [R1+0x208] ;  /* 0x0002080001027983 */ /* 0x002f280000300800 */
[----:B-----5:R1:W-:Y:S04]  /*b4420*/  STL.64 [R1+0x32f8], R22 ;  /* 0x0032f81601007387 */ /* 0x0203e80000100a00 */
[----:B-1----:R0:W5:Y:S04]  /*b4430*/  LDL.64 R22, [R1+0x930] ;  /* 0x0009300001167983 */ /* 0x0021680000100a00 */
[----:B------:R1:W-:Y:S04]  /*b4440*/  STL.64 [R1+0x938], R6 ;  /* 0x0009380601007387 */ /* 0x0003e80000100a00 */
[----:B-1----:R-:W2:Y:S04]  /*b4450*/  LDL.LU.64 R6, [R1+0x3310] ;  /* 0x0033100001067983 */ /* 0x002ea80000300a00 */
[----:B------:R1:W-:Y:S01]  /*b4460*/  STL.64 [R1+0x3300], R12 ;  /* 0x0033000c01007387 */ /* 0x0003e20000100a00 */
[----:B----4-:R-:W-:Y:S01]  /*b4470*/  SHF.R.S32.HI R4, RZ, 0x1f, R2 ;  /* 0x0000001fff047819 */ /* 0x010fe20000011402 */
[----:B-----5:R-:W-:Y:S01]  /*b4480*/  IMAD.X R23, R5, 0x1, R12, P6 ;  /* 0x0000000105177824 */ /* 0x020fe200030e060c */
[----:B-1----:R-:W-:-:S02]  /*b4490*/  IADD3 R12, P3, R2, R9, RZ ;  /* 0x00000009020c7210 */ /* 0x002fc40007f7e0ff */
[-C--:B------:R-:W-:Y:S02]  /*b44a0*/  IADD3 R22, P4, R2, R10.reuse, RZ ;  /* 0x0000000a02167210 */ /* 0x080fe40007f9e0ff */
[----:B---3--:R-:W-:Y:S01]  /*b44b0*/  IADD3 R2, P6, R8, R10, RZ ;  /* 0x0000000a08027210 */ /* 0x008fe20007fde0ff */
[----:B------:R-:W-:Y:S01]  /*b44c0*/  STL [R1+0x934], R23 ;  /* 0x0009341701007387 */ /* 0x000fe20000100800 */
[----:B------:R-:W-:Y:S01]  /*b44d0*/  IMAD.X R13, R4, 0x1, R11, P3 ;  /* 0x00000001040d7824 */ /* 0x000fe200018e060b */
[----:B------:R-:W-:Y:S02]  /*b44e0*/  SHF.R.S32.HI R5, RZ, 0x1f, R8 ;  /* 0x0000001fff057819 */ /* 0x000fe40000011408 */
[----:B--2---:R-:W-:Y:S04]  /*b44f0*/  STL.64 [R1+0x32f0], R6 ;  /* 0x0032f00601007387 */ /* 0x004fe80000100a00 */
[----:B------:R1:W-:Y:S04]  /*b4500*/  STL [R1+0x910], R2 ;  /* 0x0009100201007387 */ /* 0x0003e80000100800 */
[----:B-1----:R-:W2:Y:S01]  /*b4510*/  LDL.LU.64 R2, [R1+0x3308] ;  /* 0x0033080001027983 */ /* 0x002ea20000300a00 */
[----:B------:R-:W-:-:S03]  /*b4520*/  IADD3 R6, P5, R8, R9, RZ ;  /* 0x0000000908067210 */ /* 0x000fc60007fbe0ff */
[----:B------:R-:W3:Y:S04]  /*b4530*/  LDL.LU R8, [R1+0x21c] ;  /* 0x00021c0001087983 */ /* 0x000ee80000300800 */
[----:B------:R1:W-:Y:S04]  /*b4540*/  STL.64 [R1+0x928], R12 ;  /* 0x0009280c01007387 */ /* 0x0003e80000100a00 */
[----:B-1----:R-:W4:Y:S02]  /*b4550*/  LDL.LU.64 R12, [R1+0x3300] ;  /* 0x00330000010c7983 */ /* 0x002f240000300a00 */
[----:B----4-:R-:W-:-:S05]  /*b4560*/  IMAD.X R23, R4, 0x1, R12, P4 ;  /* 0x0000000104177824 */ /* 0x010fca00020e060c */
[----:B------:R1:W-:Y:S04]  /*b4570*/  STL.64 [R1+0x920], R22 ;  /* 0x0009201601007387 */ /* 0x0003e80000100a00 */
[----:B-1----:R-:W4:Y:S01]  /*b4580*/  LDL.LU.64 R22, [R1+0x32f8] ;  /* 0x0032f80001167983 */ /* 0x002f220000300a00 */
[----:B------:R-:W-:-:S03]  /*b4590*/  IMAD.X R7, R5, 0x1, R11, P5 ;  /* 0x0000000105077824 */ /* 0x000fc600028e060b */
[----:B----4-:R1:W-:Y:S04]  /*b45a0*/  STL.64 [R1+0x32e0], R22 ;  /* 0x0032e01601007387 */ /* 0x0103e80000100a00 */
[----:B-1----:R-:W4:Y:S04]  /*b45b0*/  LDL.LU R23, [R1+0x210] ;  /* 0x0002100001177983 */ /* 0x002f280000300800 */
[----:B------:R1:W-:Y:S04]  /*b45c0*/  STL.64 [R1+0x32e8], R24 ;  /* 0x0032e81801007387 */ /* 0x0003e80000100a00 */
[----:B-1----:R0:W5:Y:S04]  /*b45d0*/  LDL.64 R24, [R1+0x910] ;  /* 0x0009100001187983 */ /* 0x0021680000100a00 */
[----:B------:R1:W-:Y:S04]  /*b45e0*/  STL.64 [R1+0x918], R6 ;  /* 0x0009180601007387 */ /* 0x0003e80000100a00 */
[----:B-1----:R-:W2:Y:S01]  /*b45f0*/  LDL.LU.64 R6, [R1+0x32f0] ;  /* 0x0032f00001067983 */ /* 0x002ea20000300a00 */
[----:B----4-:R-:W-:Y:S01]  /*b4600*/  SHF.R.S32.HI R4, RZ, 0x1f, R23 ;  /* 0x0000001fff047819 */ /* 0x010fe20000011417 */
[----:B-----5:R-:W-:Y:S01]  /*b4610*/  IMAD.X R25, R5, 0x1, R12, P6 ;  /* 0x0000000105197824 */ /* 0x020fe200030e060c */
[----:B------:R-:W-:Y:S01]  /*b4620*/  IADD3 R24, P3, R23, R9, RZ ;  /* 0x0000000917187210 */ /* 0x000fe20007f7e0ff */
[----:B--2---:R-:W-:Y:S04]  /*b4630*/  STL.64 [R1+0x32d0], R6 ;  /* 0x0032d00601007387 */ /* 0x004fe80000100a00 */
[----:B------:R1:W-:Y:S04]  /*b4640*/  STL [R1+0x914], R25 ;  /* 0x0009141901007387 */ /* 0x0003e80000100800 */
[----:B------:R-:W-:Y:S01]  /*b4650*/  STL.64 [R1+0x32d8], R20 ;  /* 0x0032d81401007387 */ /* 0x000fe20000100a00 */
[----:B-1----:R-:W-:-:S05]  /*b4660*/  IMAD.X R25, R4, 0x1, R11, P3 ;  /* 0x0000000104197824 */ /* 0x002fca00018e060b */
[----:B------:R1:W-:Y:S04]  /*b4670*/  STL.64 [R1+0x908], R24 ;  /* 0x0009081801007387 */ /* 0x0003e80000100a00 */
[----:B-1----:R-:W2:Y:S01]  /*b4680*/  LDL.LU.64 R24, [R1+0x32e8] ;  /* 0x0032e80001187983 */ /* 0x002ea20000300a00 */
[-C--:B------:R-:W-:Y:S02]  /*b4690*/  IADD3 R22, P4, R23, R10.reuse, RZ ;  /* 0x0000000a17167210 */ /* 0x080fe40007f9e0ff */
[----:B---3--:R-:W-:Y:S02]  /*b46a0*/  SHF.R.S32.HI R5, RZ, 0x1f, R8 ;  /* 0x0000001fff057819 */ /* 0x008fe40000011408 */
[C---:B------:R-:W-:Y:S02]  /*b46b0*/  IADD3 R20, P5, R8.reuse, R9, RZ ;  /* 0x0000000908147210 */ /* 0x040fe40007fbe0ff */
[----:B------:R-:W-:Y:S01]  /*b46c0*/  IADD3 R6, P6, R8, R10, RZ ;  /* 0x0000000a08067210 */ /* 0x000fe20007fde0ff */
[----:B------:R-:W-:-:S02]  /*b46d0*/  IMAD.X R23, R4, 0x1, R12, P4 ;  /* 0x0000000104177824 */ /* 0x000fc400020e060c */
[C---:B------:R-:W-:Y:S02]  /*b46e0*/  IMAD.X R21, R5.reuse, 0x1, R11, P5 ;  /* 0x0000000105157824 */ /* 0x040fe400028e060b */
[----:B------:R-:W-:Y:S01]  /*b46f0*/  IMAD.X R7, R5, 0x1, R12, P6 ;  /* 0x0000000105077824 */ /* 0x000fe200030e060c */
[----:B------:R1:W-:Y:S04]  /*b4700*/  STL.64 [R1+0x900], R22 ;  /* 0x0009001601007387 */ /* 0x0003e80000100a00 */
[----:B-1----:R-:W3:Y:S04]  /*b4710*/  LDL.LU.64 R22, [R1+0x32e0] ;  /* 0x0032e00001167983 */ /* 0x002ee80000300a00 */
[----:B--2---:R1:W-:Y:S04]  /*b4720*/  STL.64 [R1+0x32c0], R24 ;  /* 0x0032c01801007387 */ /* 0x0043e80000100a00 */
[----:B-1----:R-:W2:Y:S04]  /*b4730*/  LDL.LU R25, [R1+0x218] ;  /* 0x0002180001197983 */ /* 0x002ea80000300800 */
[----:B------:R1:W-:Y:S04]  /*b4740*/  STL.64 [R1+0x8f8], R20 ;  /* 0x0008f81401007387 */ /* 0x0003e80000100a00 */
[----:B-1----:R-:W4:Y:S04]  /*b4750*/  LDL.LU.64 R20, [R1+0x32d8] ;  /* 0x0032d80001147983 */ /* 0x002f280000300a00 */
[----:B------:R1:W-:Y:S04]  /*b4760*/  STL.64 [R1+0x8f0], R6 ;  /* 0x0008f00601007387 */ /* 0x0003e80000100a00 */
[----:B-1----:R-:W5:Y:S04]  /*b4770*/  LDL.LU.64 R6, [R1+0x32d0] ;  /* 0x0032d00001067983 */ /* 0x002f680000300a00 */
[----:B------:R1:W-:Y:S04]  /*b4780*/  STL.64 [R1+0x32c8], R12 ;  /* 0x0032c80c01007387 */ /* 0x0003e80000100a00 */
[----:B------:R-:W3:Y:S04]  /*b4790*/  LDL.LU R8, [R1+0x220] ;  /* 0x0002200001087983 */ /* 0x000ee80000300800 */
[----:B-1----:R-:W5:Y:S01]  /*b47a0*/  LDL.LU R13, [R1+0x224] ;  /* 0x00022400010d7983 */ /* 0x002f620000300800 */
[----:B--2---:R-:W-:-:S02]  /*b47b0*/  SHF.R.S32.HI R4, RZ, 0x1f, R25 ;  /* 0x0000001fff047819 */ /* 0x004fc40000011419 */
[-C--:B------:R-:W-:Y:S01]  /*b47c0*/  IADD3 R12, P3, R25, R9.reuse, RZ ;  /* 0x00000009190c7210 */ /* 0x080fe20007f7e0ff */
[----:B----4-:R5:W-:Y:S02]  /*b47d0*/  STL.64 [R1+0x32b8], R20 ;  /* 0x0032b81401007387 */ /* 0x010be40000100a00 */
[----:B-----5:R-:W-:Y:S02]  /*b47e0*/  IADD3 R20, P5, R13, R9, RZ ;  /* 0x000000090d147210 */ /* 0x020fe40007fbe0ff */
        /* <DEDUP_REMOVED lines=13> */
[----:B------:R1:W-:Y:S04]  /*b48c0*/  STL.64 [R1+0x8d0], R20 ;  /* 0x0008d01401007387 */ /* 0x0003e80000100a00 */
[----:B-1----:R-:W4:Y:S01]  /*b48d0*/  LDL.LU.64 R20, [R1+0x32b8] ;  /* 0x0032b80001147983 */ /* 0x002f220000300a00 */
[----:B--2---:R-:W-:-:S05]  /*b48e0*/  IMAD.X R25, R5, 0x1, R11, P5 ;  /* 0x0000000105197824 */ /* 0x004fca00028e060b */
[----:B------:R-:W-:Y:S04]  /*b48f0*/  STL [R1+0x8dc], R25 ;  /* 0x0008dc1901007387 */ /* 0x000fe80000100800 */
[----:B------:R1:W-:Y:S04]  /*b4900*/  STL.64 [R1+0x32b0], R12 ;  /* 0x0032b00c01007387 */ /* 0x0003e80000100a00 */
[----:B-1----:R-:W2:Y:S01]  /*b4910*/  LDL.LU R13, [R1+0x22c] ;  /* 0x00022c00010d7983 */ /* 0x002ea20000300800 */
[----:B---3--:R-:W-:Y:S02]  /*b4920*/  SHF.R.S32.HI R4, RZ, 0x1f, R8 ;  /* 0x0000001fff047819 */ /* 0x008fe40000011408 */
[----:B------:R-:W-:-:S02]  /*b4930*/  IADD3 R12, P3, R8, R9, RZ ;  /* 0x00000009080c7210 */ /* 0x000fc40007f7e0ff */
[----:B------:R-:W-:Y:S02]  /*b4940*/  IADD3 R24, P4, R8, R10, RZ ;  /* 0x0000000a08187210 */ /* 0x000fe40007f9e0ff */
[----:B------:R-:W3:Y:S04]  /*b4950*/  LDL.LU R8, [R1+0x228] ;  /* 0x0002280001087983 */ /* 0x000ee80000300800 */
[----:B----4-:R2:W-:Y:S02]  /*b4960*/  STL.64 [R1+0x32a0], R20 ;  /* 0x0032a01401007387 */ /* 0x0105e40000100a00 */
[----:B--2---:R-:W-:Y:S02]  /*b4970*/  IADD3 R20, P5, R13, R9, RZ ;  /* 0x000000090d147210 */ /* 0x004fe40007fbe0ff */
[----:B------:R-:W-:-:S03]  /*b4980*/  SHF.R.S32.HI R5, RZ, 0x1f, R13 ;  /* 0x0000001fff057819 */ /* 0x000fc6000001140d */
[----:B------:R1:W-:Y:S02]  /*b4990*/  STL [R1+0x8b8], R20 ;  /* 0x0008b81401007387 */ /* 0x0003e40000100800 */
[----:B-1----:R-:W-:Y:S01]  /*b49a0*/  IADD3 R20, P6, R13, R10, RZ ;  /* 0x0000000a0d147210 */ /* 0x002fe20007fde0ff */
[----:B------:R-:W-:-:S05]  /*b49b0*/  IMAD.X R13, R4, 0x1, R11, P3 ;  /* 0x00000001040d7824 */ /* 0x000fca00018e060b */
[----:B------:R1:W-:Y:S04]  /*b49c0*/  STL.64 [R1+0x8c8], R12 ;  /* 0x0008c80c01007387 */ /* 0x0003e80000100a00 */
[----:B-1----:R-:W2:Y:S02]  /*b49d0*/  LDL.LU.64 R12, [R1+0x32b0] ;  /* 0x0032b000010c7983 */ /* 0x002ea40000300a00 */
[----:B--2---:R-:W-:-:S05]  /*b49e0*/  IMAD.X R25, R4, 0x1, R12, P4 ;  /* 0x0000000104197824 */ /* 0x004fca00020e060c */
[----:B------:R1:W-:Y:S04]  /*b49f0*/  STL.64 [R1+0x8c0], R24 ;  /* 0x0008c01801007387 */ /* 0x0003e80000100a00 */
[----:B-1----:R-:W2:Y:S01]  /*b4a00*/  LDL.LU.64 R24, [R1+0x32a8] ;  /* 0x0032a80001187983 */ /* 0x002ea20000300a00 */
[----:B------:R-:W-:-:S03]  /*b4a10*/  IMAD.X R21, R5, 0x1, R12, P6 ;  /* 0x0000000105157824 */ /* 0x000fc600030e060c */
[----:B--2---:R1:W-:Y:S04]  /*b4a20*/  STL.64 [R1+0x3298], R24 ;  /* 0x0032981801007387 */ /* 0x0043e80000100a00 */
[----:B-1----:R-:W2:Y:S04]  /*b4a30*/  LDL.LU R24, [R1+0x234] ;  /* 0x0002340001187983 */ /* 0x002ea80000300800 */
[----:B------:R1:W-:Y:S04]  /*b4a40*/  STL.64 [R1+0x3288], R6 ;  /* 0x0032880601007387 */ /* 0x0003e80000100a00 */
[----:B-1----:R0:W4:Y:S04]  /*b4a50*/  LDL.64 R6, [R1+0x8b8] ;  /* 0x0008b80001067983 */ /* 0x0021280000100a00 */
[----:B------:R1:W-:Y:S04]  /*b4a60*/  STL.64 [R1+0x8b0], R20 ;  /* 0x0008b01401007387 */ /* 0x0003e80000100a00 */
[----:B-1----:R-:W5:Y:S01]  /*b4a70*/  LDL.LU.64 R20, [R1+0x32a0] ;  /* 0x0032a00001147983 */ /* 0x002f620000300a00 */
[----:B---3--:R-:W-:Y:S01]  /*b4a80*/  SHF.R.S32.HI R4, RZ, 0x1f, R8 ;  /* 0x0000001fff047819 */ /* 0x008fe20000011408 */
[----:B----4-:R-:W-:Y:S01]  /*b4a90*/  IMAD.X R7, R5, 0x1, R11, P5 ;  /* 0x0000000105077824 */ /* 0x010fe200028e060b */
[----:B--2---:R-:W-:-:S04]  /*b4aa0*/  SHF.R.S32.HI R5, RZ, 0x1f, R24 ;  /* 0x0000001fff057819 */ /* 0x004fc80000011418 */
[----:B------:R-:W-:Y:S04]  /*b4ab0*/  STL [R1+0x8bc], R7 ;  /* 0x0008bc0701007387 */ /* 0x000fe80000100800 */
[----:B------:R1:W-:Y:S01]  /*b4ac0*/  STL.64 [R1+0x3290], R12 ;  /* 0x0032900c01007387 */ /* 0x0003e20000100a00 */
[----:B------:R-:W-:-:S03]  /*b4ad0*/  IADD3 R6, P4, R8, R10, RZ ;  /* 0x0000000a08067210 */ /* 0x000fc60007f9e0ff */
[----:B-----5:R2:W-:Y:S01]  /*b4ae0*/  STL.64 [R1+0x3280], R20 ;  /* 0x0032801401007387 */ /* 0x0205e20000100a00 */
[----:B-1----:R-:W-:-:S03]  /*b4af0*/  IADD3 R12, P3, R8, R9, RZ ;  /* 0x00000009080c7210 */ /* 0x002fc60007f7e0ff */
[----:B------:R-:W3:Y:S01]  /*b4b00*/  LDL.LU R8, [R1+0x230] ;  /* 0x0002300001087983 */ /* 0x000ee20000300800 */
[C---:B--2---:R-:W-:Y:S02]  /*b4b10*/  IADD3 R20, P5, R24.reuse, R9, RZ ;  /* 0x0000000918147210 */ /* 0x044fe40007fbe0ff */
[----:B------:R-:W-:Y:S01]  /*b4b20*/  IADD3 R24, P6, R24, R10, RZ ;  /* 0x0000000a18187210 */ /* 0x000fe20007fde0ff */
[----:B------:R-:W-:-:S04]  /*b4b30*/  IMAD.X R13, R4, 0x1, R11, P3 ;  /* 0x00000001040d7824 */ /* 0x000fc800018e060b */
[----:B------:R1:W-:Y:S04]  /*b4b40*/  STL [R1+0x890], R24 ;  /* 0x0008901801007387 */ /* 0x0003e80000100800 */
[----:B-1----:R-:W2:Y:S04]  /*b4b50*/  LDL.LU.64 R24, [R1+0x3298] ;  /* 0x0032980001187983 */ /* 0x002ea80000300a00 */
[----:B------:R1:W-:Y:S04]  /*b4b60*/  STL.64 [R1+0x8a8], R12 ;  /* 0x0008a80c01007387 */ /* 0x0003e80000100a00 */
[----:B-1----:R-:W4:Y:S02]  /*b4b70*/  LDL.LU.64 R12, [R1+0x3290] ;  /* 0x00329000010c7983 */ /* 0x002f240000300a00 */
[----:B----4-:R-:W-:-:S05]  /*b4b80*/  IMAD.X R7, R4, 0x1, R12, P4 ;  /* 0x0000000104077824 */ /* 0x010fca00020e060c */
[----:B------:R1:W-:Y:S04]  /*b4b90*/  STL.64 [R1+0x8a0], R6 ;  /* 0x0008a00601007387 */ /* 0x0003e80000100a00 */
[----:B-1----:R-:W4:Y:S01]  /*b4ba0*/  LDL.LU.64 R6, [R1+0x3288] ;  /* 0x0032880001067983 */ /* 0x002f220000300a00 */
[----:B------:R-:W-:-:S03]  /*b4bb0*/  IMAD.X R21, R5, 0x1, R11, P5 ;  /* 0x0000000105157824 */ /* 0x000fc600028e060b */
[----:B----4-:R1:W-:Y:S04]  /*b4bc0*/  STL.64 [R1+0x3268], R6 ;  /* 0x0032680601007387 */ /* 0x0103e80000100a00 */
[----:B-1----:R0:W4:Y:S04]  /*b4bd0*/  LDL.64 R6, [R1+0x890] ;  /* 0x0008900001067983 */ /* 0x0021280000100a00 */
[----:B------:R1:W-:Y:S04]  /*b4be0*/  STL.64 [R1+0x898], R20 ;  /* 0x0008981401007387 */ /* 0x0003e80000100a00 */
[----:B-1----:R-:W5:Y:S04]  /*b4bf0*/  LDL.LU.64 R20, [R1+0x3280] ;  /* 0x0032800001147983 */ /* 0x002f680000300a00 */
[----:B------:R-:W-:Y:S01]  /*b4c00*/  STL.64 [R1+0x3270], R12 ;  /* 0x0032700c01007387 */ /* 0x000fe20000100a00 */
[----:B----4-:R-:W-:-:S05]  /*b4c10*/  IMAD.X R7, R5, 0x1, R12, P6 ;  /* 0x0000000105077824 */ /* 0x010fca00030e060c */
[----:B------:R-:W-:Y:S04]  /*b4c20*/  STL [R1+0x894], R7 ;  /* 0x0008940701007387 */ /* 0x000fe80000100800 */
[----:B------:R1:W-:Y:S04]  /*b4c30*/  STL.64 [R1+0x3278], R28 ;  /* 0x0032781c01007387 */ /* 0x0003e80000100a00 */
[----:B-1----:R-:W4:Y:S01]  /*b4c40*/  LDL.LU R28, [R1+0x23c] ;  /* 0x00023c00011c7983 */ /* 0x002f220000300800 */
[----:B---3--:R-:W-:Y:S02]  /*b4c50*/  SHF.R.S32.HI R4, RZ, 0x1f, R8 ;  /* 0x0000001fff047819 */ /* 0x008fe40000011408 */
[C---:B------:R-:W-:Y:S01]  /*b4c60*/  IADD3 R12, P3, R8.reuse, R9, RZ ;  /* 0x00000009080c7210 */ /* 0x040fe20007f7e0ff */
[----:B-----5:R1:W-:Y:S01]  /*b4c70*/  STL.64 [R1+0x3260], R20 ;  /* 0x0032601401007387 */ /* 0x0203e20000100a00 */
[----:B------:R-:W-:-:S03]  /*b4c80*/  IADD3 R6, P4, R8, R10, RZ ;  /* 0x0000000a08067210 */ /* 0x000fc60007f9e0ff */
[----:B------:R-:W3:Y:S01]  /*b4c90*/  LDL.LU R8, [R1+0x238] ;  /* 0x0002380001087983 */ /* 0x000ee20000300800 */
[----:B------:R-:W-:Y:S01]  /*b4ca0*/  IMAD.X R13, R4, 0x1, R11, P3 ;  /* 0x00000001040d7824 */ /* 0x000fe200018e060b */
[----:B----4-:R-:W-:Y:S02]  /*b4cb0*/  SHF.R.S32.HI R5, RZ, 0x1f, R28 ;  /* 0x0000001fff057819 */ /* 0x010fe4000001141c */
[C---:B-1----:R-:W-:Y:S02]  /*b4cc0*/  IADD3 R20, P5, R28.reuse, R9, RZ ;  /* 0x000000091c147210 */ /* 0x042fe40007fbe0ff */
[----:B------:R-:W-:-:S05]  /*b4cd0*/  IADD3 R28, P6, R28, R10, RZ ;  /* 0x0000000a1c1c7210 */ /* 0x000fca0007fde0ff */
[----:B------:R1:W-:Y:S04]  /*b4ce0*/  STL [R1+0x870], R28 ;  /* 0x0008701c01007387 */ /* 0x0003e80000100800 */
[----:B-1----:R-:W4:Y:S04]  /*b4cf0*/  LDL.LU.64 R28, [R1+0x3278] ;  /* 0x00327800011c7983 */ /* 0x002f280000300a00 */
[----:B------:R1:W-:Y:S04]  /*b4d00*/  STL.64 [R1+0x888], R12 ;  /* 0x0008880c01007387 */ /* 0x0003e80000100a00 */
[----:B-1----:R-:W5:Y:S02]  /*b4d10*/  LDL.LU.64 R12, [R1+0x3270] ;  /* 0x00327000010c7983 */ /* 0x002f640000300a00 */
[----:B-----5:R-:W-:-:S05]  /*b4d20*/  IMAD.X R7, R4, 0x1, R12, P4 ;  /* 0x0000000104077824 */ /* 0x020fca00020e060c */
[----:B------:R1:W-:Y:S04]  /*b4d30*/  STL.64 [R1+0x880], R6 ;  /* 0x0008800601007387 */ /* 0x0003e80000100a00 */
[----:B-1----:R-:W5:Y:S01]  /*b4d40*/  LDL.LU.64 R6, [R1+0x3268] ;  /* 0x0032680001067983 */ /* 0x002f620000300a00 */
[----:B------:R-:W-:-:S03]  /*b4d50*/  IMAD.X R21, R5, 0x1, R11, P5 ;  /* 0x0000000105157824 */ /* 0x000fc600028e060b */
[----:B-----5:R1:W-:Y:S04]  /*b4d60*/  STL.64 [R1+0x3258], R6 ;  /* 0x0032580601007387 */ /* 0x0203e80000100a00 */
[----:B-1----:R0:W5:Y:S04]  /*b4d70*/  LDL.64 R6, [R1+0x870] ;  /* 0x0008700001067983 */ /* 0x0021680000100a00 */
[----:B------:R-:W-:Y:S04]  /*b4d80*/  STL.64 [R1+0x3248], R22 ;  /* 0x0032481601007387 */ /* 0x000fe80000100a00 */
[----:B------:R1:W-:Y:S04]  /*b4d90*/  STL.64 [R1+0x878], R20 ;  /* 0x0008781401007387 */ /* 0x0003e80000100a00 */
[----:B-1----:R-:W2:Y:S01]  /*b4da0*/  LDL.LU.64 R20, [R1+0x3260] ;  /* 0x0032600001147983 */ /* 0x002ea20000300a00 */
[----:B-----5:R-:W-:-:S03]  /*b4db0*/  IMAD.X R7, R5, 0x1, R12, P6 ;  /* 0x0000000105077824 */ /* 0x020fc600030e060c */
[----:B--2---:R1:W-:Y:S04]  /*b4dc0*/  STL.64 [R1+0x3240], R20 ;  /* 0x0032401401007387 */ /* 0x0043e80000100a00 */
[----:B------:R-:W-:Y:S04]  /*b4dd0*/  STL [R1+0x874], R7 ;  /* 0x0008740701007387 */ /* 0x000fe80000100800 */
[----:B-1----:R-:W2:Y:S01]  /*b4de0*/  LDL.LU R21, [R1+0x244] ;  /* 0x0002440001157983 */ /* 0x002ea20000300800 */
[----:B---3--:R-:W-:Y:S02]  /*b4df0*/  IADD3 R22, P4, R8, R10, RZ ;  /* 0x0000000a08167210 */ /* 0x008fe40007f9e0ff */
[----:B------:R-:W-:-:S02]  /*b4e00*/  SHF.R.S32.HI R4, RZ, 0x1f, R8 ;  /* 0x0000001fff047819 */ /* 0x000fc40000011408 */
[-C--:B------:R-:W-:Y:S01]  /*b4e10*/  IADD3 R6, P3, R8, R9.reuse, RZ ;  /* 0x0000000908067210 */ /* 0x080fe20007f7e0ff */
[----:B------:R2:W-:Y:S04]  /*b4e20*/  STL [R1+0x860], R22 ;  /* 0x0008601601007387 */ /* 0x0005e80000100800 */
[----:B------:R1:W-:Y:S01]  /*b4e30*/  STL [R1+0x3250], R9 ;  /* 0x0032500901007387 */ /* 0x0003e20000100800 */
[----:B--2---:R-:W-:-:S03]  /*b4e40*/  IADD3 R22, P5, R21, R9, RZ ;  /* 0x0000000915167210 */ /* 0x004fc60007fbe0ff */
        /* <DEDUP_REMOVED lines=8> */
[----:B-1----:R-:W2:Y:S04]  /*b4ed0*/  LDL.LU R9, [R1+0x3250] ;  /* 0x0032500001097983 */ /* 0x002ea80000300800 */
[----:B------:R1:W-:Y:S04]  /*b4ee0*/  STL.64 [R1+0x858], R22 ;  /* 0x0008581601007387 */ /* 0x0003e80000100a00 */
[----:B-1----:R-:W5:Y:S01]  /*b4ef0*/  LDL.LU.64 R22, [R1+0x3248] ;  /* 0x0032480001167983 */ /* 0x002f620000300a00 */
[----:B------:R-:W-:-:S05]  /*b4f00*/  IADD3 R20, P6, R21, R10, RZ ;  /* 0x0000000a15147210 */ /* 0x000fca0007fde0ff */
[----:B------:R-:W-:Y:S01]  /*b4f10*/  IMAD.X R21, R5, 0x1, R12, P6 ;  /* 0x0000000105157824 */ /* 0x000fe200030e060c */
[----:B-----5:R1:W-:Y:S04]  /*b4f20*/  STL.64 [R1+0x3230], R22 ;  /* 0x0032301601007387 */ /* 0x0203e80000100a00 */
[----:B-1----:R-:W5:Y:S04]  /*b4f30*/  LDL.LU R23, [R1+0x240] ;  /* 0x0002400001177983 */ /* 0x002f680000300800 */
[----:B------:R1:W-:Y:S04]  /*b4f40*/  STL.64 [R1+0x850], R20 ;  /* 0x0008501401007387 */ /* 0x0003e80000100a00 */
[----:B-1----:R-:W4:Y:S04]  /*b4f50*/  LDL.LU.64 R20, [R1+0x3240] ;  /* 0x0032400001147983 */ /* 0x002f280000300a00 */
[----:B------:R2:W-:Y:S01]  /*b4f60*/  STL.64 [R1+0x3238], R12 ;  /* 0x0032380c01007387 */ /* 0x0005e20000100a00 */
[----:B-----5:R-:W-:-:S02]  /*b4f70*/  SHF.R.S32.HI R4, RZ, 0x1f, R23 ;  /* 0x0000001fff047819 */ /* 0x020fc40000011417 */
[----:B--2---:R-:W-:-:S05]  /*b4f80*/  IADD3 R12, P3, R23, R9, RZ ;  /* 0x00000009170c7210 */ /* 0x004fca0007f7e0ff */
[----:B------:R-:W-:Y:S01]  /*b4f90*/  IMAD.X R13, R4, 0x1, R11, P3 ;  /* 0x00000001040d7824 */ /* 0x000fe200018e060b */
[----:B----4-:R1:W-:Y:S04]  /*b4fa0*/  STL.64 [R1+0x3220], R20 ;  /* 0x0032201401007387 */ /* 0x0103e80000100a00 */
[----:B-1----:R-:W2:Y:S04]  /*b4fb0*/  LDL.LU R21, [R1+0x24c] ;  /* 0x00024c0001157983 */ /* 0x002ea80000300800 */
[----:B------:R-:W4:Y:S04]  /*b4fc0*/  LDL.LU R8, [R1+0x248] ;  /* 0x0002480001087983 */ /* 0x000f280000300800 */
[----:B------:R-:W-:Y:S04]  /*b4fd0*/  STL.64 [R1+0x3228], R24 ;  /* 0x0032281801007387 */ /* 0x000fe80000100a00 */
[----:B------:R1:W-:Y:S04]  /*b4fe0*/  STL.64 [R1+0x848], R12 ;  /* 0x0008480c01007387 */ /* 0x0003e80000100a00 */
[----:B-1----:R-:W5:Y:S01]  /*b4ff0*/  LDL.LU.64 R12, [R1+0x3238] ;  /* 0x00323800010c7983 */ /* 0x002f620000300a00 */
[----:B------:R-:W-:-:S02]  /*b5000*/  IADD3 R22, P4, R23, R10, RZ ;  /* 0x0000000a17167210 */ /* 0x000fc40007f9e0ff */
[----:B--2---:R-:W-:Y:S02]  /*b5010*/  SHF.R.S32.HI R5, RZ, 0x1f, R21 ;  /* 0x0000001fff057819 */ /* 0x004fe40000011415 */
[C---:B------:R-:W-:Y:S02]  /*b5020*/  IADD3 R24, P5, R21.reuse, R9, RZ ;  /* 0x0000000915187210 */ /* 0x040fe40007fbe0ff */
[----:B------:R-:W-:-:S03]  /*b5030*/  IADD3 R20, P6, R21, R10, RZ ;  /* 0x0000000a15147210 */ /* 0x000fc60007fde0ff */
[C---:B------:R-:W-:Y:S02]  /*b5040*/  IMAD.X R25, R5.reuse, 0x1, R11, P5 ;  /* 0x0000000105197824 */ /* 0x040fe400028e060b */
[--C-:B-----5:R-:W-:Y:S02]  /*b5050*/  IMAD.X R23, R4, 0x1, R12.reuse, P4 ;  /* 0x0000000104177824 */ /* 0x120fe400020e060c */
[----:B------:R-:W-:-:S03]  /*b5060*/  IMAD.X R21, R5, 0x1, R12, P6 ;  /* 0x0000000105157824 */ /* 0x000fc600030e060c */
[----:B------:R1:W-:Y:S04]  /*b5070*/  STL.64 [R1+0x840], R22 ;  /* 0x0008401601007387 */ /* 0x0003e80000100a00 */
[----:B-1----:R-:W2:Y:S04]  /*b5080*/  LDL.LU.64 R22, [R1+0x3230] ;  /* 0x0032300001167983 */ /* 0x002ea80000300a00 */
[----:B------:R1:W-:Y:S04]  /*b5090*/  STL.64 [R1+0x838], R24 ;  /* 0x0008381801007387 */ /* 0x0003e80000100a00 */
[----:B-1----:R-:W5:Y:S04]  /*b50a0*/  LDL.LU.64 R24, [R1+0x3228] ;  /* 0x0032280001187983 */ /* 0x002f680000300a00 */
[----:B------:R1:W-:Y:S04]  /*b50b0*/  STL.64 [R1+0x830], R20 ;  /* 0x0008301401007387 */ /* 0x0003e80000100a00 */
[----:B-1----:R-:W3:Y:S04]  /*b50c0*/  LDL.LU.64 R20, [R1+0x3220] ;  /* 0x0032200001147983 */ /* 0x002ee80000300a00 */
[----:B------:R1:W-:Y:S04]  /*b50d0*/  STL.64 [R1+0x3218], R12 ;  /* 0x0032180c01007387 */ /* 0x0003e80000100a00 */
[----:B---3--:R3:W-:Y:S04]  /*b50e0*/  STL.64 [R1+0x3210], R20 ;  /* 0x0032101401007387 */ /* 0x0087e80000100a00 */
[----:B-1----:R-:W2:Y:S04]  /*b50f0*/  LDL.LU R13, [R1+0x254] ;  /* 0x00025400010d7983 */ /* 0x002ea80000300800 */
[----:B------:R2:W-:Y:S01]  /*b5100*/  STL.64 [R1+0x3208], R14 ;  /* 0x0032080e01007387 */ /* 0x0005e20000100a00 */
[----:B----4-:R-:W-:-:S02]  /*b5110*/  SHF.R.S32.HI R4, RZ, 0x1f, R8 ;  /* 0x0000001fff047819 */ /* 0x010fc40000011408 */
[CC--:B------:R-:W-:Y:S02]  /*b5120*/  IADD3 R12, P3, R8.reuse, R9.reuse, RZ ;  /* 0x00000009080c7210 */ /* 0x0c0fe40007f7e0ff */
[----:B---3--:R-:W-:Y:S02]  /*b5130*/  IADD3 R20, P4, R8, R10, RZ ;  /* 0x0000000a08147210 */ /* 0x008fe40007f9e0ff */
[----:B------:R-:W3:Y:S01]  /*b5140*/  LDL.LU R8, [R1+0x25c] ;  /* 0x00025c0001087983 */ /* 0x000ee20000300800 */
[----:B--2---:R-:W-:Y:S02]  /*b5150*/  IADD3 R14, P5, R13, R9, RZ ;  /* 0x000000090d0e7210 */ /* 0x004fe40007fbe0ff */
[----:B------:R-:W-:-:S03]  /*b5160*/  SHF.R.S32.HI R5, RZ, 0x1f, R13 ;  /* 0x0000001fff057819 */ /* 0x000fc6000001140d */
[----:B------:R1:W-:Y:S04]  /*b5170*/  STL [R1+0x818], R14 ;  /* 0x0008180e01007387 */ /* 0x0003e80000100800 */
[----:B------:R2:W-:Y:S01]  /*b5180*/  STL.64 [R1+0x31e8], R22 ;  /* 0x0031e81601007387 */ /* 0x0005e20000100a00 */
[----:B-1----:R-:W-:Y:S01]  /*b5190*/  IADD3 R14, P6, R13, R10, RZ ;  /* 0x0000000a0d0e7210 */ /* 0x002fe20007fde0ff */
[C---:B------:R-:W-:Y:S02]  /*b51a0*/  IMAD.X R13, R4.reuse, 0x1, R11, P3 ;  /* 0x00000001040d7824 */ /* 0x040fe400018e060b */
[----:B--2---:R-:W2:Y:S04]  /*b51b0*/  LDL.LU R23, [R1+0x250] ;  /* 0x0002500001177983 */ /* 0x004ea80000300800 */
        /* <DEDUP_REMOVED lines=9> */
[----:B-1----:R-:W5:Y:S01]  /*b5250*/  LDL.LU.64 R14, [R1+0x3208] ;  /* 0x00320800010e7983 */ /* 0x002f620000300a00 */
[----:B----4-:R-:W-:-:S05]  /*b5260*/  IMAD.X R21, R5, 0x1, R11, P5 ;  /* 0x0000000105157824 */ /* 0x010fca00028e060b */
[----:B------:R-:W-:Y:S04]  /*b5270*/  STL [R1+0x81c], R21 ;  /* 0x00081c1501007387 */ /* 0x000fe80000100800 */
[----:B------:R3:W-:Y:S04]  /*b5280*/  STL.64 [R1+0x31f8], R12 ;  /* 0x0031f80c01007387 */ /* 0x0007e80000100a00 */
[----:B------:R1:W-:Y:S01]  /*b5290*/  STL [R1+0x3200], R13 ;  /* 0x0032000d01007387 */ /* 0x0003e20000100800 */
[----:B---3--:R-:W-:-:S05]  /*b52a0*/  IADD3 R12, P5, R8, R9, RZ ;  /* 0x00000009080c7210 */ /* 0x008fca0007fbe0ff */
[----:B------:R3:W-:Y:S04]  /*b52b0*/  STL [R1+0x7f8], R12 ;  /* 0x0007f80c01007387 */ /* 0x0007e80000100800 */
[----:B-1----:R0:W4:Y:S01]  /*b52c0*/  LDL.LU R13, [R1+0x3200] ;  /* 0x00320000010d7983 */ /* 0x0021220000300800 */
[----:B---3--:R-:W-:-:S05]  /*b52d0*/  IADD3 R12, P6, R8, R10, RZ ;  /* 0x0000000a080c7210 */ /* 0x008fca0007fde0ff */
[----:B------:R4:W-:Y:S04]  /*b52e0*/  STL [R1+0x7f0], R12 ;  /* 0x0007f00c01007387 */ /* 0x0009e80000100800 */
[----:B----4-:R-:W3:Y:S01]  /*b52f0*/  LDL.LU.64 R12, [R1+0x31f8] ;  /* 0x0031f800010c7983 */ /* 0x010ee20000300a00 */
[----:B--2---:R-:W-:Y:S02]  /*b5300*/  SHF.R.S32.HI R4, RZ, 0x1f, R23 ;  /* 0x0000001fff047819 */ /* 0x004fe40000011417 */
[C---:B------:R-:W-:Y:S02]  /*b5310*/  IADD3 R20, P3, R23.reuse, R9, RZ ;  /* 0x0000000917147210 */ /* 0x040fe40007f7e0ff */
[----:B------:R-:W-:-:S03]  /*b5320*/  IADD3 R22, P4, R23, R10, RZ ;  /* 0x0000000a17167210 */ /* 0x000fc60007f9e0ff */
[----:B------:R-:W-:-:S05]  /*b5330*/  IMAD.X R21, R4, 0x1, R11, P3 ;  /* 0x0000000104157824 */ /* 0x000fca00018e060b */
[----:B------:R1:W-:Y:S04]  /*b5340*/  STL.64 [R1+0x808], R20 ;  /* 0x0008081401007387 */ /* 0x0003e80000100a00 */
[----:B-1----:R-:W2:Y:S01]  /*b5350*/  LDL.LU.64 R20, [R1+0x31f0] ;  /* 0x0031f00001147983 */ /* 0x002ea20000300a00 */
[----:B---3--:R-:W-:-:S05]  /*b5360*/  IMAD.X R23, R4, 0x1, R12, P4 ;  /* 0x0000000104177824 */ /* 0x008fca00020e060c */
[----:B------:R1:W-:Y:S04]  /*b5370*/  STL.64 [R1+0x800], R22 ;  /* 0x0008001601007387 */ /* 0x0003e80000100a00 */
[----:B-1----:R-:W3:Y:S04]  /*b5380*/  LDL.LU.64 R22, [R1+0x31e8] ;  /* 0x0031e80001167983 */ /* 0x002ee80000300a00 */
[----:B---3--:R1:W-:Y:S04]  /*b5390*/  STL.64 [R1+0x31e0], R22 ;  /* 0x0031e01601007387 */ /* 0x0083e80000100a00 */
[----:B-1----:R-:W3:Y:S04]  /*b53a0*/  LDL.LU R22, [R1+0x264] ;  /* 0x0002640001167983 */ /* 0x002ee80000300800 */
[----:B--2---:R1:W-:Y:S04]  /*b53b0*/  STL.64 [R1+0x31c8], R20 ;  /* 0x0031c81401007387 */ /* 0x0043e80000100a00 */
[----:B-1----:R-:W2:Y:S04]  /*b53c0*/  LDL.LU R21, [R1+0x258] ;  /* 0x0002580001157983 */ /* 0x002ea80000300800 */
[----:B------:R1:W-:Y:S04]  /*b53d0*/  STL.64 [R1+0x31d0], R16 ;  /* 0x0031d01001007387 */ /* 0x0003e80000100a00 */
[----:B-1----:R0:W4:Y:S04]  /*b53e0*/  LDL.64 R16, [R1+0x7f0] ;  /* 0x0007f00001107983 */ /* 0x0021280000100a00 */
[----:B------:R1:W-:Y:S04]  /*b53f0*/  STL.64 [R1+0x31d8], R6 ;  /* 0x0031d80601007387 */ /* 0x0003e80000100a00 */
[----:B-1----:R0:W5:Y:S01]  /*b5400*/  LDL.64 R6, [R1+0x7f8] ;  /* 0x0007f80001067983 */ /* 0x0021620000100a00 */
[----:B------:R-:W-:-:S02]  /*b5410*/  SHF.R.S32.HI R5, RZ, 0x1f, R8 ;  /* 0x0000001fff057819 */ /* 0x000fc40000011408 */
[----:B--2---:R-:W-:-:S03]  /*b5420*/  SHF.R.S32.HI R4, RZ, 0x1f, R21 ;  /* 0x0000001fff047819 */ /* 0x004fc60000011415 */
[C---:B----4-:R-:W-:Y:S02]  /*b5430*/  IMAD.X R17, R5.reuse, 0x1, R12, P6 ;  /* 0x0000000105117824 */ /* 0x050fe400030e060c */
[--C-:B-----5:R-:W-:Y:S01]  /*b5440*/  IMAD.X R7, R5, 0x1, R11.reuse, P5 ;  /* 0x0000000105077824 */ /* 0x120fe200028e060b */
[-C--:B------:R-:W-:Y:S02]  /*b5450*/  IADD3 R6, P3, R21, R9.reuse, RZ ;  /* 0x0000000915067210 */ /* 0x080fe40007f7e0ff */
[----:B---3--:R-:W-:Y:S02]  /*b5460*/  SHF.R.S32.HI R5, RZ, 0x1f, R22 ;  /* 0x0000001fff057819 */ /* 0x008fe40000011416 */
[C---:B------:R-:W-:Y:S02]  /*b5470*/  IADD3 R20, P5, R22.reuse, R9, RZ ;  /* 0x0000000916147210 */ /* 0x040fe40007fbe0ff */
[----:B------:R-:W-:Y:S01]  /*b5480*/  IADD3 R22, P6, R22, R10, RZ ;  /* 0x0000000a16167210 */ /* 0x000fe20007fde0ff */
[----:B------:R1:W-:Y:S04]  /*b5490*/  STL [R1+0x7fc], R7 ;  /* 0x0007fc0701007387 */ /* 0x0003e80000100800 */
[----:B------:R-:W-:Y:S04]  /*b54a0*/  STL [R1+0x7f4], R17 ;  /* 0x0007f41101007387 */ /* 0x000fe80000100800 */
[----:B------:R-:W2:Y:S04]  /*b54b0*/  LDL.LU R8, [R1+0x260] ;  /* 0x0002600001087983 */ /* 0x000ea80000300800 */
[----:B------:R3:W-:Y:S01]  /*b54c0*/  STL [R1+0x7d0], R22 ;  /* 0x0007d01601007387 */ /* 0x0007e20000100800 */
[----:B-1----:R-:W-:-:S03]  /*b54d0*/  IMAD.X R7, R4, 0x1, R11, P3 ;  /* 0x0000000104077824 */ /* 0x002fc600018e060b */
[----:B---3--:R-:W3:Y:S04]  /*b54e0*/  LDL.LU.64 R22, [R1+0x31e0] ;  /* 0x0031e00001167983 */ /* 0x008ee80000300a00 */
[----:B------:R1:W-:Y:S04]  /*b54f0*/  STL.64 [R1+0x7e8], R6 ;  /* 0x0007e80601007387 */ /* 0x0003e80000100a00 */
[----:B-1----:R-:W4:Y:S01]  /*b5500*/  LDL.LU.64 R6, [R1+0x31d8] ;  /* 0x0031d80001067983 */ /* 0x002f220000300a00 */
[----:B------:R-:W-:Y:S01]  /*b5510*/  IADD3 R16, P4, R21, R10, RZ ;  /* 0x0000000a15107210 */ /* 0x000fe20007f9e0ff */
[----:B------:R-:W-:-:S04]  /*b5520*/  IMAD.X R21, R5, 0x1, R11, P5 ;  /* 0x0000000105157824 */ /* 0x000fc800028e060b */
[----:B------:R-:W-:-:S05]  /*b5530*/  IMAD.X R17, R4, 0x1, R12, P4 ;  /* 0x0000000104117824 */ /* 0x000fca00020e060c */
[----:B------:R1:W-:Y:S04]  /*b5540*/  STL.64 [R1+0x7e0], R16 ;  /* 0x0007e01001007387 */ /* 0x0003e80000100a00 */
[----:B-1----:R-:W5:Y:S04]  /*b5550*/  LDL.LU.64 R16, [R1+0x31d0] ;  /* 0x0031d00001107983 */ /* 0x002f680000300a00 */
[----:B------:R1:W-:Y:S04]  /*b5560*/  STL.64 [R1+0x7d8], R20 ;  /* 0x0007d81401007387 */ /* 0x0003e80000100a00 */
[----:B-1----:R-:W5:Y:S04]  /*b5570*/  LDL.LU.64 R20, [R1+0x31c8] ;  /* 0x0031c80001147983 */ /* 0x002f680000300a00 */
[----:B----4-:R1:W-:Y:S04]  /*b5580*/  STL.64 [R1+0x31b0], R6 ;  /* 0x0031b00601007387 */ /* 0x0103e80000100a00 */
[----:B-1----:R0:W4:Y:S04]  /*b5590*/  LDL.64 R6, [R1+0x7d0] ;  /* 0x0007d00001067983 */ /* 0x0021280000100a00 */
[----:B------:R1:W-:Y:S01]  /*b55a0*/  STL.64 [R1+0x31c0], R12 ;  /* 0x0031c00c01007387 */ /* 0x0003e20000100a00 */
[----:B----4-:R-:W-:-:S05]  /*b55b0*/  IMAD.X R7, R5, 0x1, R12, P6 ;  /* 0x0000000105077824 */ /* 0x010fca00030e060c */
[----:B------:R-:W-:Y:S04]  /*b55c0*/  STL [R1+0x7d4], R7 ;  /* 0x0007d40701007387 */ /* 0x000fe80000100800 */
[----:B------:R4:W-:Y:S04]  /*b55d0*/  STL.64 [R1+0x31b8], R24 ;  /* 0x0031b81801007387 */ /* 0x0009e80000100a00 */
[----:B-1----:R-:W5:Y:S01]  /*b55e0*/  LDL.LU R13, [R1+0x26c] ;  /* 0x00026c00010d7983 */ /* 0x002f620000300800 */
[----:B--2---:R-:W-:Y:S02]  /*b55f0*/  SHF.R.S32.HI R4, RZ, 0x1f, R8 ;  /* 0x0000001fff047819 */ /* 0x004fe40000011408 */
[----:B------:R-:W-:-:S02]  /*b5600*/  IADD3 R12, P3, R8, R9, RZ ;  /* 0x00000009080c7210 */ /* 0x000fc40007f7e0ff */
[-C--:B----4-:R-:W-:Y:S02]  /*b5610*/  IADD3 R24, P4, R8, R10.reuse, RZ ;  /* 0x0000000a08187210 */ /* 0x090fe40007f9e0ff */
[----:B------:R-:W2:Y:S04]  /*b5620*/  LDL.LU R8, [R1+0x268] ;  /* 0x0002680001087983 */ /* 0x000ea80000300800 */
[----:B---3--:R1:W-:Y:S01]  /*b5630*/  STL.64 [R1+0x31a8], R22 ;  /* 0x0031a81601007387 */ /* 0x0083e20000100a00 */
[----:B-----5:R-:W-:Y:S02]  /*b5640*/  SHF.R.S32.HI R5, RZ, 0x1f, R13 ;  /* 0x0000001fff057819 */ /* 0x020fe4000001140d */
        /* <DEDUP_REMOVED lines=80> */
[----:B----4-:R1:W-:Y:S04]  /*b5b50*/  STL [R1+0x3148], R6 ;  /* 0x0031480601007387 */ /* 0x0103e80000100800 */
[----:B-1----:R-:W2:Y:S04]  /*b5b60*/  LDL.LU R6, [R1+0x280] ;  /* 0x0002800001067983 */ /* 0x002ea80000300800 */
[----:B------:R1:W-:Y:S04]  /*b5b70*/  STL.64 [R1+0x760], R14 ;  /* 0x0007600e01007387 */ /* 0x0003e80000100a00 */
[----:B-1----:R-:W4:Y:S01]  /*b5b80*/  LDL.LU.64 R14, [R1+0x3158] ;  /* 0x00315800010e7983 */ /* 0x002f220000300a00 */
[----:B------:R-:W-:-:S03]  /*b5b90*/  IMAD.X R23, R5, 0x1, R11, P5 ;  /* 0x0000000105177824 */ /* 0x000fc600028e060b */
[----:B----4-:R1:W-:Y:S04]  /*b5ba0*/  STL.64 [R1+0x3130], R14 ;  /* 0x0031300e01007387 */ /* 0x0103e80000100a00 */
[----:B-1----:R0:W4:Y:S04]  /*b5bb0*/  LDL.64 R14, [R1+0x750] ;  /* 0x00075000010e7983 */ /* 0x0021280000100a00 */
[----:B------:R1:W-:Y:S01]  /*b5bc0*/  STL.64 [R1+0x758], R22 ;  /* 0x0007581601007387 */ /* 0x0003e20000100a00 */
[----:B--2---:R-:W-:-:S03]  /*b5bd0*/  SHF.R.S32.HI R4, RZ, 0x1f, R6 ;  /* 0x0000001fff047819 */ /* 0x004fc60000011406 */
[----:B-1----:R-:W2:Y:S04]  /*b5be0*/  LDL.LU.64 R22, [R1+0x3150] ;  /* 0x0031500001167983 */ /* 0x002ea80000300a00 */
[----:B------:R-:W-:Y:S04]  /*b5bf0*/  STL.64 [R1+0x3140], R12 ;  /* 0x0031400c01007387 */ /* 0x000fe80000100a00 */
[----:B------:R1:W-:Y:S02]  /*b5c00*/  STL.64 [R1+0x3138], R18 ;  /* 0x0031381201007387 */ /* 0x0003e40000100a00 */
[C---:B-1----:R-:W-:Y:S01]  /*b5c10*/  IADD3 R18, P4, R6.reuse, R10, RZ ;  /* 0x0000000a06127210 */ /* 0x042fe20007f9e0ff */
[----:B----4-:R-:W-:Y:S01]  /*b5c20*/  IMAD.X R15, R5, 0x1, R12, P6 ;  /* 0x00000001050f7824 */ /* 0x010fe200030e060c */
[----:B------:R-:W-:-:S02]  /*b5c30*/  IADD3 R12, P3, R6, R9, RZ ;  /* 0x00000009060c7210 */ /* 0x000fc40007f7e0ff */
[----:B---3--:R-:W-:-:S03]  /*b5c40*/  IADD3 R6, P6, R8, R10, RZ ;  /* 0x0000000a08067210 */ /* 0x008fc60007fde0ff */
[----:B------:R-:W-:Y:S01]  /*b5c50*/  IMAD.X R13, R4, 0x1, R11, P3 ;  /* 0x00000001040d7824 */ /* 0x000fe200018e060b */
[----:B------:R-:W-:Y:S04]  /*b5c60*/  STL [R1+0x754], R15 ;  /* 0x0007540f01007387 */ /* 0x000fe80000100800 */
[----:B------:R1:W-:Y:S04]  /*b5c70*/  STL [R1+0x730], R6 ;  /* 0x0007300601007387 */ /* 0x0003e80000100800 */
[----:B-1----:R-:W3:Y:S04]  /*b5c80*/  LDL.LU R6, [R1+0x3148] ;  /* 0x0031480001067983 */ /* 0x002ee80000300800 */
[----:B------:R1:W-:Y:S04]  /*b5c90*/  STL.64 [R1+0x748], R12 ;  /* 0x0007480c01007387 */ /* 0x0003e80000100a00 */
[----:B-1----:R-:W4:Y:S01]  /*b5ca0*/  LDL.LU.64 R12, [R1+0x3140] ;  /* 0x00314000010c7983 */ /* 0x002f220000300a00 */
[----:B------:R-:W-:-:S02]  /*b5cb0*/  SHF.R.S32.HI R5, RZ, 0x1f, R8 ;  /* 0x0000001fff057819 */ /* 0x000fc40000011408 */
[----:B------:R-:W-:Y:S02]  /*b5cc0*/  IADD3 R14, P5, R8, R9, RZ ;  /* 0x00000009080e7210 */ /* 0x000fe40007fbe0ff */
[----:B------:R-:W5:Y:S03]  /*b5cd0*/  LDL.LU R8, [R1+0x294] ;  /* 0x0002940001087983 */ /* 0x000f660000300800 */
[----:B------:R-:W-:Y:S02]  /*b5ce0*/  IMAD.X R15, R5, 0x1, R11, P5 ;  /* 0x00000001050f7824 */ /* 0x000fe400028e060b */
[----:B----4-:R-:W-:-:S05]  /*b5cf0*/  IMAD.X R19, R4, 0x1, R12, P4 ;  /* 0x0000000104137824 */ /* 0x010fca00020e060c */
[----:B------:R1:W-:Y:S04]  /*b5d00*/  STL.64 [R1+0x740], R18 ;  /* 0x0007401201007387 */ /* 0x0003e80000100a00 */
[----:B-1----:R-:W4:Y:S04]  /*b5d10*/  LDL.LU.64 R18, [R1+0x3138] ;  /* 0x0031380001127983 */ /* 0x002f280000300a00 */
[----:B------:R1:W-:Y:S04]  /*b5d20*/  STL.64 [R1+0x738], R14 ;  /* 0x0007380e01007387 */ /* 0x0003e80000100a00 */
[----:B-1----:R-:W2:Y:S04]  /*b5d30*/  LDL.LU.64 R14, [R1+0x3130] ;  /* 0x00313000010e7983 */ /* 0x002ea80000300a00 */
[----:B--2---:R1:W-:Y:S04]  /*b5d40*/  STL.64 [R1+0x3120], R14 ;  /* 0x0031200e01007387 */ /* 0x0043e80000100a00 */
[----:B-1----:R-:W2:Y:S04]  /*b5d50*/  LDL.LU R15, [R1+0x288] ;  /* 0x00028800010f7983 */ /* 0x002ea80000300800 */
[----:B----4-:R1:W-:Y:S04]  /*b5d60*/  STL.64 [R1+0x3128], R18 ;  /* 0x0031281201007387 */ /* 0x0103e80000100a00 */
[----:B-1----:R0:W4:Y:S01]  /*b5d70*/  LDL.64 R18, [R1+0x730] ;  /* 0x0007300001127983 */ /* 0x0021220000100a00 */
[----:B--2---:R-:W-:-:S02]  /*b5d80*/  SHF.R.S32.HI R4, RZ, 0x1f, R15 ;  /* 0x0000001fff047819 */ /* 0x004fc4000001140f */
[----:B------:R-:W-:Y:S01]  /*b5d90*/  IADD3 R14, P4, R15, R10, RZ ;  /* 0x0000000a0f0e7210 */ /* 0x000fe20007f9e0ff */
[----:B----4-:R-:W-:Y:S01]  /*b5da0*/  IMAD.X R19, R5, 0x1, R12, P6 ;  /* 0x0000000105137824 */ /* 0x010fe200030e060c */
[----:B------:R-:W-:-:S04]  /*b5db0*/  IADD3 R18, P3, R15, R9, RZ ;  /* 0x000000090f127210 */ /* 0x000fc80007f7e0ff */
[----:B------:R1:W-:Y:S04]  /*b5dc0*/  STL [R1+0x734], R19 ;  /* 0x0007341301007387 */ /* 0x0003e80000100800 */
[----:B------:R2:W-:Y:S04]  /*b5dd0*/  STL.64 [R1+0x3118], R22 ;  /* 0x0031181601007387 */ /* 0x0005e80000100a00 */
[----:B------:R-:W4:Y:S04]  /*b5de0*/  LDL.LU R7, [R1+0x290] ;  /* 0x0002900001077983 */ /* 0x000f280000300800 */
[----:B------:R-:W-:Y:S01]  /*b5df0*/  STL.64 [R1+0x3110], R28 ;  /* 0x0031101c01007387 */ /* 0x000fe20000100a00 */
[----:B-----5:R-:W-:Y:S01]  /*b5e00*/  SHF.R.S32.HI R5, RZ, 0x1f, R8 ;  /* 0x0000001fff057819 */ /* 0x020fe20000011408 */
[----:B-1----:R-:W-:Y:S01]  /*b5e10*/  IMAD.X R19, R4, 0x1, R11, P3 ;  /* 0x0000000104137824 */ /* 0x002fe200018e060b */
[----:B--2---:R-:W-:-:S04]  /*b5e20*/  IADD3 R22, P5, R8, R9, RZ ;  /* 0x0000000908167210 */ /* 0x004fc80007fbe0ff */
[----:B------:R1:W-:Y:S01]  /*b5e30*/  STL.64 [R1+0x728], R18 ;  /* 0x0007281201007387 */ /* 0x0003e20000100a00 */
[----:B------:R-:W-:Y:S02]  /*b5e40*/  IMAD.X R15, R4, 0x1, R12, P4 ;  /* 0x00000001040f7824 */ /* 0x000fe400020e060c */
[----:B------:R-:W-:Y:S01]  /*b5e50*/  IMAD.X R23, R5, 0x1, R11, P5 ;  /* 0x0000000105177824 */ /* 0x000fe200028e060b */
[----:B-1----:R-:W2:Y:S04]  /*b5e60*/  LDL.LU.64 R18, [R1+0x3128] ;  /* 0x0031280001127983 */ /* 0x002ea80000300a00 */
[----:B------:R1:W-:Y:S04]  /*b5e70*/  STL.64 [R1+0x720], R14 ;  /* 0x0007200e01007387 */ /* 0x0003e80000100a00 */
[----:B-1----:R-:W5:Y:S04]  /*b5e80*/  LDL.LU.64 R14, [R1+0x3120] ;  /* 0x00312000010e7983 */ /* 0x002f680000300a00 */
[----:B------:R1:W-:Y:S04]  /*b5e90*/  STL.64 [R1+0x718], R22 ;  /* 0x0007181601007387 */ /* 0x0003e80000100a00 */
[----:B-1----:R-:W3:Y:S01]  /*b5ea0*/  LDL.LU.64 R22, [R1+0x3118] ;  /* 0x0031180001167983 */ /* 0x002ee20000300a00 */
[----:B------:R-:W-:-:S05]  /*b5eb0*/  IADD3 R28, P6, R8, R10, RZ ;  /* 0x0000000a081c7210 */ /* 0x000fca0007fde0ff */
[----:B------:R-:W-:Y:S01]  /*b5ec0*/  IMAD.X R29, R5, 0x1, R12, P6 ;  /* 0x00000001051d7824 */ /* 0x000fe200030e060c */
[----:B------:R-:W-:Y:S02]  /*b5ed0*/  SHF.R.S32.HI R5, RZ, 0x1f, R0 ;  /* 0x0000001fff057819 */ /* 0x000fe40000011400 */
[----:B----4-:R-:W-:Y:S01]  /*b5ee0*/  SHF.R.S32.HI R4, RZ, 0x1f, R7 ;  /* 0x0000001fff047819 */ /* 0x010fe20000011407 */
[----:B--2---:R-:W-:Y:S04]  /*b5ef0*/  STL.64 [R1+0x30f8], R18 ;  /* 0x0030f81201007387 */ /* 0x004fe80000100a00 */
[----:B------:R1:W-:Y:S04]  /*b5f00*/  STL.64 [R1+0x710], R28 ;  /* 0x0007101c01007387 */ /* 0x0003e80000100a00 */
[----:B-1----:R-:W2:Y:S04]  /*b5f10*/  LDL.LU.64 R28, [R1+0x3110] ;  /* 0x00311000011c7983 */ /* 0x002ea80000300a00 */
[----:B------:R1:W-:Y:S02]  /*b5f20*/  STL.64 [R1+0x3100], R12 ;  /* 0x0031000c01007387 */ /* 0x0003e40000100a00 */
[----:B-1----:R-:W-:-:S02]  /*b5f30*/  IADD3 R12, P3, R7, R9, RZ ;  /* 0x00000009070c7210 */ /* 0x002fc40007f7e0ff */
[----:B---3--:R-:W-:Y:S04]  /*b5f40*/  STL.64 [R1+0x30f0], R22 ;  /* 0x0030f01601007387 */ /* 0x008fe80000100a00 */
[----:B------:R1:W-:Y:S01]  /*b5f50*/  STL [R1+0x30e8], R6 ;  /* 0x0030e80601007387 */ /* 0x0003e20000100800 */
[--C-:B------:R-:W-:Y:S01]  /*b5f60*/  IMAD.X R13, R4, 0x1, R11.reuse, P3 ;  /* 0x00000001040d7824 */ /* 0x100fe200018e060b */
[CC--:B-1----:R-:W-:Y:S02]  /*b5f70*/  IADD3 R6, P6, R0.reuse, R10.reuse, RZ ;  /* 0x0000000a00067210 */ /* 0x0c2fe40007fde0ff */
[----:B------:R-:W-:Y:S02]  /*b5f80*/  IADD3 R22, P5, R0, R9, RZ ;  /* 0x0000000900167210 */ /* 0x000fe40007fbe0ff */
[----:B------:R-:W3:Y:S04]  /*b5f90*/  LDL.LU R0, [R1+0x3108] ;  /* 0x0031080001007983 */ /* 0x000ee80000300800 */
[----:B------:R1:W-:Y:S04]  /*b5fa0*/  STL.64 [R1+0x708], R12 ;  /* 0x0007080c01007387 */ /* 0x0003e80000100a00 */
[----:B-1----:R-:W4:Y:S01]  /*b5fb0*/  LDL.LU.64 R12, [R1+0x3100] ;  /* 0x00310000010c7983 */ /* 0x002f220000300a00 */
[----:B------:R-:W-:Y:S01]  /*b5fc0*/  IADD3 R18, P4, R7, R10, RZ ;  /* 0x0000000a07127210 */ /* 0x000fe20007f9e0ff */
[----:B------:R-:W-:-:S04]  /*b5fd0*/  IMAD.X R23, R5, 0x1, R11, P5 ;  /* 0x0000000105177824 */ /* 0x000fc800028e060b */
[----:B----4-:R-:W-:-:S05]  /*b5fe0*/  IMAD.X R19, R4, 0x1, R12, P4 ;  /* 0x0000000104137824 */ /* 0x010fca00020e060c */
[----:B------:R1:W-:Y:S04]  /*b5ff0*/  STL.64 [R1+0x700], R18 ;  /* 0x0007001201007387 */ /* 0x0003e80000100a00 */
[----:B-1----:R-:W4:Y:S01]  /*b6000*/  LDL.LU.64 R18, [R1+0x30f8] ;  /* 0x0030f80001127983 */ /* 0x002f220000300a00 */
[----:B------:R-:W-:-:S03]  /*b6010*/  IMAD.X R7, R5, 0x1, R12, P6 ;  /* 0x0000000105077824 */ /* 0x000fc600030e060c */
[----:B------:R1:W-:Y:S04]  /*b6020*/  STL.64 [R1+0x6f8], R22 ;  /* 0x0006f81601007387 */ /* 0x0003e80000100a00 */
[----:B-1----:R-:W3:Y:S04]  /*b6030*/  LDL.LU.64 R22, [R1+0x30f0] ;  /* 0x0030f00001167983 */ /* 0x002ee80000300a00 */
[----:B-----5:R-:W-:Y:S04]  /*b6040*/  STL.64 [R1+0x30d8], R14 ;  /* 0x0030d80e01007387 */ /* 0x020fe80000100a00 */
[----:B----4-:R1:W-:Y:S04]  /*b6050*/  STL.64 [R1+0x30e0], R18 ;  /* 0x0030e01201007387 */ /* 0x0103e80000100a00 */
[----:B------:R4:W-:Y:S01]  /*b6060*/  STL.64 [R1+0x6f0], R6 ;  /* 0x0006f00601007387 */ /* 0x0009e20000100a00 */
[----:B-1----:R-:W-:-:S03]  /*b6070*/  IADD3 R18, P4, R16, R10, RZ ;  /* 0x0000000a10127210 */ /* 0x002fc60007f9e0ff */
[----:B----4-:R-:W4:Y:S04]  /*b6080*/  LDL.LU R6, [R1+0x30e8] ;  /* 0x0030e80001067983 */ /* 0x010f280000300800 */
[----:B------:R-:W-:Y:S04]  /*b6090*/  STL [R1+0x6e0], R18 ;  /* 0x0006e01201007387 */ /* 0x000fe80000100800 */
[----:B------:R-:W-:Y:S04]  /*b60a0*/  STL [R1+0x30cc], R17 ;  /* 0x0030cc1101007387 */ /* 0x000fe80000100800 */
[----:B--2---:R1:W-:Y:S02]  /*b60b0*/  STL.64 [R1+0x30d0], R28 ;  /* 0x0030d01c01007387 */ /* 0x0043e40000100a00 */
[----:B-1----:R-:W-:-:S02]  /*b60c0*/  IMAD.MOV.U32 R28, RZ, RZ, R18 ;  /* 0x000000ffff1c7224 */ /* 0x002fc400078e0012 */
[----:B------:R-:W-:Y:S02]  /*b60d0*/  IMAD.MOV.U32 R29, RZ, RZ, R19 ;  /* 0x000000ffff1d7224 */ /* 0x000fe400078e0013 */
[----:B------:R-:W2:Y:S01]  /*b60e0*/  LDL.LU.64 R18, [R1+0x30e0] ;  /* 0x0030e00001127983 */ /* 0x000ea20000300a00 */
[----:B------:R-:W-:Y:S02]  /*b60f0*/  SHF.R.S32.HI R4, RZ, 0x1f, R16 ;  /* 0x0000001fff047819 */ /* 0x000fe40000011410 */
[----:B------:R-:W-:-:S05]  /*b6100*/  IADD3 R14, P3, R16, R9, RZ ;  /* 0x00000009100e7210 */ /* 0x000fca0007f7e0ff */
[C---:B------:R-:W-:Y:S02]  /*b6110*/  IMAD.X R15, R4.reuse, 0x1, R11, P3 ;  /* 0x00000001040f7824 */ /* 0x040fe400018e060b */
[----:B------:R-:W-:-:S03]  /*b6120*/  IMAD.X R29, R4, 0x1, R12, P4 ;  /* 0x00000001041d7824 */ /* 0x000fc600020e060c */
[----:B------:R1:W-:Y:S04]  /*b6130*/  STL.64 [R1+0x6e8], R14 ;  /* 0x0006e80e01007387 */ /* 0x0003e80000100a00 */
[----:B-1----:R-:W5:Y:S04]  /*b6140*/  LDL.LU.64 R14, [R1+0x30d8] ;  /* 0x0030d800010e7983 */ /* 0x002f680000300a00 */
[----:B------:R-:W-:Y:S01]  /*b6150*/  STL [R1+0x6e4], R29 ;  /* 0x0006e41d01007387 */ /* 0x000fe20000100800 */
[----:B----4-:R-:W-:Y:S02]  /*b6160*/  SHF.R.S32.HI R5, RZ, 0x1f, R6 ;  /* 0x0000001fff057819 */ /* 0x010fe40000011406 */
[----:B------:R-:W-:-:S02]  /*b6170*/  IADD3 R16, P5, R6, R9, RZ ;  /* 0x0000000906107210 */ /* 0x000fc40007fbe0ff */
[----:B------:R-:W-:-:S03]  /*b6180*/  IADD3 R6, P6, R6, R10, RZ ;  /* 0x0000000a06067210 */ /* 0x000fc60007fde0ff */
[C---:B------:R-:W-:Y:S02]  /*b6190*/  IMAD.X R17, R5.reuse, 0x1, R11, P5 ;  /* 0x0000000105117824 */ /* 0x040fe400028e060b */
[----:B------:R-:W-:-:S03]  /*b61a0*/  IMAD.X R7, R5, 0x1, R12, P6 ;  /* 0x0000000105077824 */ /* 0x000fc600030e060c */
[----:B------:R1:W-:Y:S01]  /*b61b0*/  STL.64 [R1+0x6d8], R16 ;  /* 0x0006d81001007387 */ /* 0x0003e20000100a00 */
[----:B--2---:R-:W-:Y:S02]  /*b61c0*/  SHF.R.S32.HI R4, RZ, 0x1f, R18 ;  /* 0x0000001fff047819 */ /* 0x004fe40000011412 */
[C---:B------:R-:W-:Y:S02]  /*b61d0*/  IADD3 R28, P3, R18.reuse, R9, RZ ;  /* 0x00000009121c7210 */ /* 0x040fe40007f7e0ff */
[----:B-1----:R-:W-:Y:S01]  /*b61e0*/  IADD3 R16, P4, R18, R10, RZ ;  /* 0x0000000a12107210 */ /* 0x002fe20007f9e0ff */
[----:B------:R-:W-:Y:S02]  /*b61f0*/  STL [R1+0x30c8], R19 ;  /* 0x0030c81301007387 */ /* 0x000fe40000100800 */
[C---:B------:R-:W-:Y:S02]  /*b6200*/  IMAD.X R29, R4.reuse, 0x1, R11, P3 ;  /* 0x00000001041d7824 */ /* 0x040fe400018e060b */
[----:B------:R-:W-:Y:S01]  /*b6210*/  IMAD.X R17, R4, 0x1, R12, P4 ;  /* 0x0000000104117824 */ /* 0x000fe200020e060c */
[----:B------:R-:W-:Y:S04]  /*b6220*/  STL.64 [R1+0x6d0], R6 ;  /* 0x0006d00601007387 */ /* 0x000fe80000100a00 */
[----:B------:R1:W-:Y:S04]  /*b6230*/  STL.64 [R1+0x6c8], R28 ;  /* 0x0006c81c01007387 */ /* 0x0003e80000100a00 */
[----:B-1----:R-:W2:Y:S04]  /*b6240*/  LDL.LU.64 R28, [R1+0x30d0] ;  /* 0x0030d000011c7983 */ /* 0x002ea80000300a00 */
[----:B------:R1:W-:Y:S04]  /*b6250*/  STL.64 [R1+0x6c0], R16 ;  /* 0x0006c01001007387 */ /* 0x0003e80000100a00 */
[----:B-1----:R-:W4:Y:S01]  /*b6260*/  LDL.LU R17, [R1+0x30cc] ;  /* 0x0030cc0001117983 */ /* 0x002f220000300800 */
[----:B------:R-:W-:-:S02]  /*b6270*/  SHF.R.S32.HI R5, RZ, 0x1f, R2 ;  /* 0x0000001fff057819 */ /* 0x000fc40000011402 */
[----:B------:R-:W-:-:S05]  /*b6280*/  IADD3 R18, P5, R2, R9, RZ ;  /* 0x0000000902127210 */ /* 0x000fca0007fbe0ff */
[----:B------:R-:W-:Y:S01]  /*b6290*/  IMAD.X R19, R5, 0x1, R11, P5 ;  /* 0x0000000105137824 */ /* 0x000fe200028e060b */
[----:B------:R-:W-:-:S04]  /*b62a0*/  IADD3 R6, P6, R2, R10, RZ ;  /* 0x0000000a02067210 */ /* 0x000fc80007fde0ff */
[----:B------:R1:W-:Y:S01]  /*b62b0*/  STL.64 [R1+0x6b8], R18 ;  /* 0x0006b81201007387 */ /* 0x0003e20000100a00 */
[----:B------:R-:W-:-:S05]  /*b62c0*/  IMAD.X R7, R5, 0x1, R12, P6 ;  /* 0x0000000105077824 */ /* 0x000fca00030e060c */
[----:B------:R-:W-:Y:S01]  /*b62d0*/  STL.64 [R1+0x6b0], R6 ;  /* 0x0006b00601007387 */ /* 0x000fe20000100a00 */
[----:B----4-:R-:W-:Y:S02]  /*b62e0*/  SHF.R.S32.HI R4, RZ, 0x1f, R17 ;  /* 0x0000001fff047819 */ /* 0x010fe40000011411 */
[----:B-1----:R-:W-:-:S05]  /*b62f0*/  IADD3 R18, P3, R17, R9, RZ ;  /* 0x0000000911127210 */ /* 0x002fca0007f7e0ff */
[----:B------:R-:W-:-:S05]  /*b6300*/  IMAD.X R19, R4, 0x1, R11, P3 ;  /* 0x0000000104137824 */ /* 0x000fca00018e060b */
[----:B------:R1:W-:Y:S04]  /*b6310*/  STL.64 [R1+0x6a8], R18 ;  /* 0x0006a81201007387 */ /* 0x0003e80000100a00 */
[----:B-1----:R-:W4:Y:S01]  /*b6320*/  LDL.LU R19, [R1+0x30c8] ;  /* 0x0030c80001137983 */ /* 0x002f220000300800 */
[-C--:B------:R-:W-:Y:S02]  /*b6330*/  IADD3 R16, P4, R17, R10.reuse, RZ ;  /* 0x0000000a11107210 */ /* 0x080fe40007f9e0ff */
[----:B------:R-:W-:Y:S02]  /*b6340*/  SHF.R.S32.HI R5, RZ, 0x1f, R3 ;  /* 0x0000001fff057819 */ /* 0x000fe40000011403 */
[C---:B------:R-:W-:Y:S02]  /*b6350*/  IADD3 R6, P5, R3.reuse, R9, RZ ;  /* 0x0000000903067210 */ /* 0x040fe40007fbe0ff */
[----:B------:R-:W-:Y:S01]  /*b6360*/  IADD3 R2, P6, R3, R10, RZ ;  /* 0x0000000a03027210 */ /* 0x000fe20007fde0ff */
[----:B------:R-:W-:-:S02]  /*b6370*/  IMAD.X R17, R4, 0x1, R12, P4 ;  /* 0x0000000104117824 */ /* 0x000fc400020e060c */
[C---:B------:R-:W-:Y:S02]  /*b6380*/  IMAD.X R7, R5.reuse, 0x1, R11, P5 ;  /* 0x0000000105077824 */ /* 0x040fe400028e060b */
[----:B------:R-:W-:Y:S01]  /*b6390*/  IMAD.X R3, R5, 0x1, R12, P6 ;  /* 0x0000000105037824 */ /* 0x000fe200030e060c */
[----:B------:R1:W-:Y:S04]  /*b63a0*/  STL.64 [R1+0x6a0], R16 ;  /* 0x0006a01001007387 */ /* 0x0003e80000100a00 */
[----:B------:R0:W-:Y:S04]  /*b63b0*/  STL.64 [R1+0x698], R6 ;  /* 0x0006980601007387 */ /* 0x0001e80000100a00 */
[----:B------:R3:W-:Y:S01]  /*b63c0*/  STL.64 [R1+0x690], R2 ;  /* 0x0006900201007387 */ /* 0x0007e20000100a00 */
[----:B------:R-:W-:-:S02]  /*b63d0*/  SHF.R.S32.HI R5, RZ, 0x1f, R26 ;  /* 0x0000001fff057819 */ /* 0x000fc4000001141a */
[C---:B-1----:R-:W-:Y:S02]  /*b63e0*/  IADD3 R16, P5, R26.reuse, R9, RZ ;  /* 0x000000091a107210 */ /* 0x042fe40007fbe0ff */
[----:B0-----:R-:W-:-:S03]  /*b63f0*/  IADD3 R6, P6, R26, R10, RZ ;  /* 0x0000000a1a067210 */ /* 0x001fc60007fde0ff */
[C---:B------:R-:W-:Y:S02]  /*b6400*/  IMAD.X R17, R5.reuse, 0x1, R11, P5 ;  /* 0x0000000105117824 */ /* 0x040fe400028e060b */
[----:B------:R-:W-:Y:S01]  /*b6410*/  IMAD.X R7, R5, 0x1, R12, P6 ;  /* 0x0000000105077824 */ /* 0x000fe200030e060c */
[----:B------:R-:W-:Y:S02]  /*b6420*/  SHF.R.S32.HI R5, RZ, 0x1f, R24 ;  /* 0x0000001fff057819 */ /* 0x000fe40000011418 */
[----:B----4-:R-:W-:Y:S02]  /*b6430*/  SHF.R.S32.HI R4, RZ, 0x1f, R19 ;  /* 0x0000001fff047819 */ /* 0x010fe40000011413 */
[C---:B---3--:R-:W-:Y:S02]  /*b6440*/  IADD3 R2, P3, R19.reuse, R9, RZ ;  /* 0x0000000913027210 */ /* 0x048fe40007f7e0ff */
[----:B------:R-:W-:-:S03]  /*b6450*/  IADD3 R18, P4, R19, R10, RZ ;  /* 0x0000000a13127210 */ /* 0x000fc60007f9e0ff */
[C---:B------:R-:W-:Y:S02]  /*b6460*/  IMAD.X R3, R4.reuse, 0x1, R11, P3 ;  /* 0x0000000104037824 */ /* 0x040fe400018e060b */
[----:B------:R-:W-:Y:S01]  /*b6470*/  IMAD.X R19, R4, 0x1, R12, P4 ;  /* 0x0000000104137824 */ /* 0x000fe200020e060c */
[----:B------:R-:W-:Y:S02]  /*b6480*/  SHF.R.S32.HI R4, RZ, 0x1f, R27 ;  /* 0x0000001fff047819 */ /* 0x000fe4000001141b */
[----:B------:R0:W-:Y:S01]  /*b6490*/  STL.64 [R1+0x688], R2 ;  /* 0x0006880201007387 */ /* 0x0001e20000100a00 */
[----:B------:R-:W-:-:S03]  /*b64a0*/  IADD3 R26, P4, R27, R10, RZ ;  /* 0x0000000a1b1a7210 */ /* 0x000fc60007f9e0ff */
[----:B0-----:R-:W3:Y:S04]  /*b64b0*/  LDL.LU.64 R2, [R1+0x30c0] ;  /* 0x0030c00001027983 */ /* 0x001ee80000300a00 */
[----:B------:R0:W-:Y:S04]  /*b64c0*/  STL.64 [R1+0x680], R18 ;  /* 0x0006801201007387 */ /* 0x0001e80000100a00 */
[----:B------:R1:W-:Y:S04]  /*b64d0*/  STL.64 [R1+0x678], R16 ;  /* 0x0006781001007387 */ /* 0x0003e80000100a00 */
[----:B------:R4:W-:Y:S01]  /*b64e0*/  STL.64 [R1+0x670], R6 ;  /* 0x0006700601007387 */ /* 0x0009e20000100a00 */
[----:B0-----:R-:W-:-:S02]  /*b64f0*/  IADD3 R18, P3, R27, R9, RZ ;  /* 0x000000091b127210 */ /* 0x001fc40007f7e0ff */
[C---:B-1----:R-:W-:Y:S02]  /*b6500*/  IADD3 R16, P5, R24.reuse, R9, RZ ;  /* 0x0000000918107210 */ /* 0x042fe40007fbe0ff */
[----:B----4-:R-:W-:Y:S01]  /*b6510*/  IADD3 R6, P6, R24, R10, RZ ;  /* 0x0000000a18067210 */ /* 0x010fe20007fde0ff */
[C-C-:B------:R-:W-:Y:S02]  /*b6520*/  IMAD.X R27, R4.reuse, 0x1, R12.reuse, P4 ;  /* 0x00000001041b7824 */ /* 0x140fe400020e060c */
[--C-:B------:R-:W-:Y:S02]  /*b6530*/  IMAD.X R19, R4, 0x1, R11.reuse, P3 ;  /* 0x0000000104137824 */ /* 0x100fe400018e060b */
[C---:B------:R-:W-:Y:S02]  /*b6540*/  IMAD.X R17, R5.reuse, 0x1, R11, P5 ;  /* 0x0000000105117824 */ /* 0x040fe400028e060b */
[----:B------:R-:W-:Y:S01]  /*b6550*/  IMAD.X R7, R5, 0x1, R12, P6 ;  /* 0x0000000105077824 */ /* 0x000fe200030e060c */
[----:B------:R0:W-:Y:S01]  /*b6560*/  STL.64 [R1+0x668], R18 ;  /* 0x0006681201007387 */ /* 0x0001e20000100a00 */
[----:B------:R-:W-:-:S02]  /*b6570*/  SHF.R.S32.HI R4, RZ, 0x1f, R25 ;  /* 0x0000001fff047819 */ /* 0x000fc40000011419 */
[C---:B------:R-:W-:Y:S02]  /*b6580*/  IADD3 R24, P4, R25.reuse, R10, RZ ;  /* 0x0000000a19187210 */ /* 0x040fe40007f9e0ff */
[----:B-----5:R-:W-:Y:S01]  /*b6590*/  SHF.R.S32.HI R5, RZ, 0x1f, R14 ;  /* 0x0000001fff057819 */ /* 0x020fe2000001140e */
[----:B0-----:R-:W4:Y:S04]  /*b65a0*/  LDL.LU.64 R18, [R1+0x30b8] ;  /* 0x0030b80001127983 */ /* 0x001f280000300a00 */
[----:B------:R0:W-:Y:S04]  /*b65b0*/  STL.64 [R1+0x660], R26 ;  /* 0x0006601a01007387 */ /* 0x0001e80000100a00 */
[----:B------:R1:W-:Y:S04]  /*b65c0*/  STL.64 [R1+0x658], R16 ;  /* 0x0006581001007387 */ /* 0x0003e80000100a00 */
[----:B------:R5:W-:Y:S01]  /*b65d0*/  STL.64 [R1+0x650], R6 ;  /* 0x0006500601007387 */ /* 0x000be20000100a00 */
[----:B0-----:R-:W-:-:S02]  /*b65e0*/  IADD3 R26, P3, R25, R9, RZ ;  /* 0x00000009191a7210 */ /* 0x001fc40007f7e0ff */
[C---:B-1----:R-:W-:Y:S02]  /*b65f0*/  IADD3 R16, P5, R14.reuse, R9, RZ ;  /* 0x000000090e107210 */ /* 0x042fe40007fbe0ff */
[----:B-----5:R-:W-:Y:S01]  /*b6600*/  IADD3 R6, P6, R14, R10, RZ ;  /* 0x0000000a0e067210 */ /* 0x020fe20007fde0ff */
[C-C-:B------:R-:W-:Y:S02]  /*b6610*/  IMAD.X R25, R4.reuse, 0x1, R12.reuse, P4 ;  /* 0x0000000104197824 */ /* 0x140fe400020e060c */
[--C-:B------:R-:W-:Y:S02]  /*b6620*/  IMAD.X R27, R4, 0x1, R11.reuse, P3 ;  /* 0x00000001041b7824 */ /* 0x100fe400018e060b */
[C---:B------:R-:W-:Y:S02]  /*b6630*/  IMAD.X R17, R5.reuse, 0x1, R11, P5 ;  /* 0x0000000105117824 */ /* 0x040fe400028e060b */
[----:B------:R-:W-:Y:S01]  /*b6640*/  IMAD.X R7, R5, 0x1, R12, P6 ;  /* 0x0000000105077824 */ /* 0x000fe200030e060c */
[----:B------:R0:W-:Y:S04]  /*b6650*/  STL.64 [R1+0x648], R26 ;  /* 0x0006481a01007387 */ /* 0x0001e80000100a00 */
[----:B------:R-:W-:Y:S04]  /*b6660*/  STL.64 [R1+0x640], R24 ;  /* 0x0006401801007387 */ /* 0x000fe80000100a00 */
[----:B------:R1:W-:Y:S01]  /*b6670*/  STL.64 [R1+0x638], R16 ;  /* 0x0006381001007387 */ /* 0x0003e20000100a00 */
[----:B------:R-:W-:-:S03]  /*b6680*/  SHF.R.S32.HI R4, RZ, 0x1f, R21 ;  /* 0x0000001fff047819 */ /* 0x000fc60000011415 */
[----:B------:R5:W-:Y:S01]  /*b6690*/  STL.64 [R1+0x630], R6 ;  /* 0x0006300601007387 */ /* 0x000be20000100a00 */
[----:B--2---:R-:W-:Y:S02]  /*b66a0*/  SHF.R.S32.HI R5, RZ, 0x1f, R29 ;  /* 0x0000001fff057819 */ /* 0x004fe4000001141d */
[CC--:B0-----:R-:W-:Y:S02]  /*b66b0*/  IADD3 R26, P4, R21.reuse, R10.reuse, RZ ;  /* 0x0000000a151a7210 */ /* 0x0c1fe40007f9e0ff */
[----:B-1----:R-:W-:Y:S01]  /*b66c0*/  IADD3 R16, P3, R21, R9, RZ ;  /* 0x0000000915107210 */ /* 0x002fe20007f7e0ff */
[----:B-----5:R-:W-:Y:S01]  /*b66d0*/  IMAD.MOV.U32 R6, RZ, RZ, R20 ;  /* 0x000000ffff067224 */ /* 0x020fe200078e0014 */
[----:B------:R-:W-:-:S03]  /*b66e0*/  IADD3 R20, P6, R29, R10, RZ ;  /* 0x0000000a1d147210 */ /* 0x000fc60007fde0ff */
[C-C-:B------:R-:W-:Y:S02]  /*b66f0*/  IMAD.X R17, R4.reuse, 0x1, R11.reuse, P3 ;  /* 0x0000000104117824 */ /* 0x140fe400018e060b */
[--C-:B------:R-:W-:Y:S02]  /*b6700*/  IMAD.X R27, R4, 0x1, R12.reuse, P4 ;  /* 0x00000001041b7824 */ /* 0x100fe400020e060c */
[----:B------:R-:W-:Y:S01]  /*b6710*/  IMAD.X R21, R5, 0x1, R12, P6 ;  /* 0x0000000105157824 */ /* 0x000fe200030e060c */
[----:B------:R0:W-:Y:S01]  /*b6720*/  STL.64 [R1+0x628], R16 ;  /* 0x0006281001007387 */ /* 0x0001e20000100a00 */
[----:B------:R-:W-:Y:S02]  /*b6730*/  IADD3 R24, P5, R29, R9, RZ ;  /* 0x000000091d187210 */ /* 0x000fe40007fbe0ff */
[----:B------:R-:W-:Y:S01]  /*b6740*/  SHF.R.S32.HI R4, RZ, 0x1f, R28 ;  /* 0x0000001fff047819 */ /* 0x000fe2000001141c */
[----:B0-----:R-:W2:Y:S04]  /*b6750*/  LDL.LU.64 R16, [R1+0x30b0] ;  /* 0x0030b00001107983 */ /* 0x001ea80000300a00 */
[----:B------:R0:W-:Y:S01]  /*b6760*/  STL.64 [R1+0x620], R26 ;  /* 0x0006201a01007387 */ /* 0x0001e20000100a00 */
[----:B------:R-:W-:-:S03]  /*b6770*/  IMAD.X R25, R5, 0x1, R11, P5 ;  /* 0x0000000105197824 */ /* 0x000fc600028e060b */
[----:B0-----:R-:W5:Y:S04]  /*b6780*/  LDL.LU.64 R26, [R1+0x30a8] ;  /* 0x0030a800011a7983 */ /* 0x001f680000300a00 */
[----:B------:R0:W-:Y:S04]  /*b6790*/  STL.64 [R1+0x610], R20 ;  /* 0x0006101401007387 */ /* 0x0001e80000100a00 */
[----:B------:R-:W-:Y:S01]  /*b67a0*/  STL.64 [R1+0x618], R24 ;  /* 0x0006181801007387 */ /* 0x000fe20000100a00 */
[C---:B0-----:R-:W-:Y:S02]  /*b67b0*/  IADD3 R20, P3, R28.reuse, R9, RZ ;  /* 0x000000091c147210 */ /* 0x041fe40007f7e0ff */
[----:B------:R-:W-:-:S03]  /*b67c0*/  IADD3 R28, P4, R28, R10, RZ ;  /* 0x0000000a1c1c7210 */ /* 0x000fc60007f9e0ff */
[C---:B------:R-:W-:Y:S02]  /*b67d0*/  IMAD.X R21, R4.reuse, 0x1, R11, P3 ;  /* 0x0000000104157824 */ /* 0x040fe400018e060b */
[----:B------:R-:W-:-:S03]  /*b67e0*/  IMAD.X R29, R4, 0x1, R12, P4 ;  /* 0x00000001041d7824 */ /* 0x000fc600020e060c */
[----:B------:R0:W-:Y:S04]  /*b67f0*/  STL.64 [R1+0x608], R20 ;  /* 0x0006081401007387 */ /* 0x0001e80000100a00 */
[----:B0-----:R-:W3:Y:S04]  /*b6800*/  LDL.LU R21, [R1+0x30a4] ;  /* 0x0030a40001157983 */ /* 0x001ee80000300800 */
[----:B------:R0:W-:Y:S04]  /*b6810*/  STL.64 [R1+0x600], R28 ;  /* 0x0006001c01007387 */ /* 0x0001e80000100a00 */
[----:B0-----:R-:W4:Y:S01]  /*b6820*/  LDL.LU R29, [R1+0x30a0] ;  /* 0x0030a000011d7983 */ /* 0x001f220000300800 */
[----:B------:R-:W-:-:S02]  /*b6830*/  SHF.R.S32.HI R5, RZ, 0x1f, R15 ;  /* 0x0000001fff057819 */ /* 0x000fc4000001140f */
[C---:B------:R-:W-:Y:S02]  /*b6840*/  IADD3 R14, P6, R15.reuse, R10, RZ ;  /* 0x0000000a0f0e7210 */ /* 0x040fe40007fde0ff */
[----:B------:R-:W-:-:S03]  /*b6850*/  IADD3 R24, P5, R15, R9, RZ ;  /* 0x000000090f187210 */ /* 0x000fc60007fbe0ff */
[----:B------:R-:W-:-:S05]  /*b6860*/  IMAD.X R15, R5, 0x1, R12, P6 ;  /* 0x00000001050f7824 */ /* 0x000fca00030e060c */
[----:B------:R0:W-:Y:S01]  /*b6870*/  STL.64 [R1+0x5f0], R14 ;  /* 0x0005f00e01007387 */ /* 0x0001e20000100a00 */
[----:B------:R-:W-:-:S05]  /*b6880*/  IMAD.X R25, R5, 0x1, R11, P5 ;  /* 0x0000000105197824 */ /* 0x000fca00028e060b */
[----:B------:R-:W-:Y:S01]  /*b6890*/  STL.64 [R1+0x5f8], R24 ;  /* 0x0005f81801007387 */ /* 0x000fe20000100a00 */
[----:B----4-:R-:W-:Y:S02]  /*b68a0*/  SHF.R.S32.HI R4, RZ, 0x1f, R29 ;  /* 0x0000001fff047819 */ /* 0x010fe4000001141d */
[C---:B0-----:R-:W-:Y:S02]  /*b68b0*/  IADD3 R14, P3, R29.reuse, R9, RZ ;  /* 0x000000091d0e7210 */ /* 0x041fe40007f7e0ff */
[----:B------:R-:W-:-:S03]  /*b68c0*/  IADD3 R28, P4, R29, R10, RZ ;  /* 0x0000000a1d1c7210 */ /* 0x000fc60007f9e0ff */
[C---:B------:R-:W-:Y:S02]  /*b68d0*/  IMAD.X R15, R4.reuse, 0x1, R11, P3 ;  /* 0x00000001040f7824 */ /* 0x040fe400018e060b */
[----:B------:R-:W-:-:S03]  /*b68e0*/  IMAD.X R29, R4, 0x1, R12, P4 ;  /* 0x00000001041d7824 */ /* 0x000fc600020e060c */
[----:B------:R0:W-:Y:S04]  /*b68f0*/  STL.64 [R1+0x5e8], R14 ;  /* 0x0005e80e01007387 */ /* 0x0001e80000100a00 */
[----:B0-----:R-:W4:Y:S04]  /*b6900*/  LDL.LU.64 R14, [R1+0x3098] ;  /* 0x00309800010e7983 */ /* 0x001f280000300a00 */
[----:B------:R0:W-:Y:S04]  /*b6910*/  STL.64 [R1+0x5e0], R28 ;  /* 0x0005e01c01007387 */ /* 0x0001e80000100a00 */
[----:B0-----:R-:W2:Y:S01]  /*b6920*/  LDL.LU R28, [R1+0x3094] ;  /* 0x00309400011c7983 */ /* 0x001ea20000300800 */
[----:B---3--:R-:W-:-:S02]  /*b6930*/  SHF.R.S32.HI R5, RZ, 0x1f, R21 ;  /* 0x0000001fff057819 */ /* 0x008fc40000011415 */
[C---:B------:R-:W-:Y:S02]  /*b6940*/  IADD3 R24, P5, R21.reuse, R9, RZ ;  /* 0x0000000915187210 */ /* 0x040fe40007fbe0ff */
[----:B------:R-:W-:-:S03]  /*b6950*/  IADD3 R20, P6, R21, R10, RZ ;  /* 0x0000000a15147210 */ /* 0x000fc60007fde0ff */
[C---:B------:R-:W-:Y:S02]  /*b6960*/  IMAD.X R25, R5.reuse, 0x1, R11, P5 ;  /* 0x0000000105197824 */ /* 0x040fe400028e060b */
[----:B------:R-:W-:-:S03]  /*b6970*/  IMAD.X R21, R5, 0x1, R12, P6 ;  /* 0x0000000105157824 */ /* 0x000fc600030e060c */
[----:B------:R-:W-:Y:S04]  /*b6980*/  STL.64 [R1+0x5d8], R24 ;  /* 0x0005d81801007387 */ /* 0x000fe80000100a00 */
[----:B------:R0:W-:Y:S01]  /*b6990*/  STL.64 [R1+0x5d0], R20 ;  /* 0x0005d01401007387 */ /* 0x0001e20000100a00 */
[----:B--2---:R-:W-:Y:S02]  /*b69a0*/  SHF.R.S32.HI R4, RZ, 0x1f, R28 ;  /* 0x0000001fff047819 */ /* 0x004fe4000001141c */
[----:B0-----:R-:W-:-:S05]  /*b69b0*/  IADD3 R20, P3, R28, R9, RZ ;  /* 0x000000091c147210 */ /* 0x001fca0007f7e0ff */
[----:B------:R-:W-:-:S05]  /*b69c0*/  IMAD.X R21, R4, 0x1, R11, P3 ;  /* 0x0000000104157824 */ /* 0x000fca00018e060b */
[----:B------:R0:W-:Y:S04]  /*b69d0*/  STL.64 [R1+0x5c8], R20 ;  /* 0x0005c81401007387 */ /* 0x0001e80000100a00 */
[----:B0-----:R-:W2:Y:S01]  /*b69e0*/  LDL.LU R20, [R1+0x3090] ;  /* 0x0030900001147983 */ /* 0x001ea20000300800 */
[-C--:B------:R-:W-:Y:S02]  /*b69f0*/  IADD3 R28, P4, R28, R10.reuse, RZ ;  /* 0x0000000a1c1c7210 */ /* 0x080fe40007f9e0ff */
[----:B------:R-:W-:Y:S02]  /*b6a00*/  SHF.R.S32.HI R5, RZ, 0x1f, R6 ;  /* 0x0000001fff057819 */ /* 0x000fe40000011406 */
[C---:B------:R-:W-:Y:S02]  /*b6a10*/  IADD3 R24, P5, R6.reuse, R9, RZ ;  /* 0x0000000906187210 */ /* 0x040fe40007fbe0ff */
[----:B------:R-:W-:Y:S01]  /*b6a20*/  IADD3 R6, P6, R6, R10, RZ ;  /* 0x0000000a06067210 */ /* 0x000fe20007fde0ff */
[----:B------:R-:W-:-:S02]  /*b6a30*/  IMAD.X R29, R4, 0x1, R12, P4 ;  /* 0x00000001041d7824 */ /* 0x000fc400020e060c */
[C---:B------:R-:W-:Y:S02]  /*b6a40*/  IMAD.X R25, R5.reuse, 0x1, R11, P5 ;  /* 0x0000000105197824 */ /* 0x040fe400028e060b */
[----:B------:R-:W-:Y:S01]  /*b6a50*/  IMAD.X R7, R5, 0x1, R12, P6 ;  /* 0x0000000105077824 */ /* 0x000fe200030e060c */
[----:B------:R-:W-:Y:S04]  /*b6a60*/  STL.64 [R1+0x5c0], R28 ;  /* 0x0005c01c01007387 */ /* 0x000fe80000100a00 */
[----:B------:R-:W-:Y:S04]  /*b6a70*/  STL.64 [R1+0x5b8], R24 ;  /* 0x0005b81801007387 */ /* 0x000fe80000100a00 */
[----:B------:R0:W-:Y:S01]  /*b6a80*/  STL.64 [R1+0x5b0], R6 ;  /* 0x0005b00601007387 */ /* 0x0001e20000100a00 */
[----:B------:R-:W-:-:S02]  /*b6a90*/  SHF.R.S32.HI R5, RZ, 0x1f, R19 ;  /* 0x0000001fff057819 */ /* 0x000fc40000011413 */
[----:B0-----:R-:W-:-:S05]  /*b6aa0*/  IADD3 R6, P6, R19, R10, RZ ;  /* 0x0000000a13067210 */ /* 0x001fca0007fde0ff */
[----:B------:R-:W-:Y:S01]  /*b6ab0*/  IMAD.X R7, R5, 0x1, R12, P6 ;  /* 0x0000000105077824 */ /* 0x000fe200030e060c */
[----:B--2---:R-:W-:Y:S02]  /*b6ac0*/  SHF.R.S32.HI R4, RZ, 0x1f, R20 ;  /* 0x0000001fff047819 */ /* 0x004fe40000011414 */
[C---:B------:R-:W-:Y:S02]  /*b6ad0*/  IADD3 R28, P3, R20.reuse, R9, RZ ;  /* 0x00000009141c7210 */ /* 0x040fe40007f7e0ff */
[----:B------:R-:W-:-:S03]  /*b6ae0*/  IADD3 R24, P4, R20, R10, RZ ;  /* 0x0000000a14187210 */ /* 0x000fc60007f9e0ff */
[C---:B------:R-:W-:Y:S02]  /*b6af0*/  IMAD.X R29, R4.reuse, 0x1, R11, P3 ;  /* 0x00000001041d7824 */ /* 0x040fe400018e060b */
[----:B------:R-:W-:Y:S01]  /*b6b00*/  IMAD.X R25, R4, 0x1, R12, P4 ;  /* 0x0000000104197824 */ /* 0x000fe200020e060c */
[----:B------:R-:W-:Y:S02]  /*b6b10*/  IADD3 R20, P5, R19, R9, RZ ;  /* 0x0000000913147210 */ /* 0x000fe40007fbe0ff */
[----:B------:R-:W-:Y:S04]  /*b6b20*/  STL.64 [R1+0x5a8], R28 ;  /* 0x0005a81c01007387 */ /* 0x000fe80000100a00 */
[----:B------:R0:W-:Y:S04]  /*b6b30*/  STL.64 [R1+0x580], R6 ;  /* 0x0005800601007387 */ /* 0x0001e80000100a00 */
[----:B------:R1:W-:Y:S01]  /*b6b40*/  STL.64 [R1+0x5a0], R24 ;  /* 0x0005a01801007387 */ /* 0x0003e20000100a00 */
[----:B------:R-:W-:Y:S01]  /*b6b50*/  SHF.R.S32.HI R4, RZ, 0x1f, R13 ;  /* 0x0000001fff047819 */ /* 0x000fe2000001140d */
[----:B------:R-:W-:-:S02]  /*b6b60*/  IMAD.X R21, R5, 0x1, R11, P5 ;  /* 0x0000000105157824 */ /* 0x000fc400028e060b */
[----:B0-----:R-:W-:Y:S01]  /*b6b70*/  IMAD.MOV.U32 R7, RZ, RZ, R18 ;  /* 0x000000ffff077224 */ /* 0x001fe200078e0012 */
[C---:B-1----:R-:W-:Y:S02]  /*b6b80*/  IADD3 R24, P3, R13.reuse, R9, RZ ;  /* 0x000000090d187210 */ /* 0x042fe40007f7e0ff */
[----:B------:R-:W-:-:S03]  /*b6b90*/  IADD3 R18, P4, R13, R10, RZ ;  /* 0x0000000a0d127210 */ /* 0x000fc60007f9e0ff */
[C---:B------:R-:W-:Y:S02]  /*b6ba0*/  IMAD.X R25, R4.reuse, 0x1, R11, P3 ;  /* 0x0000000104197824 */ /* 0x040fe400018e060b */
[----:B------:R-:W-:Y:S01]  /*b6bb0*/  IMAD.X R19, R4, 0x1, R12, P4 ;  /* 0x0000000104137824 */ /* 0x000fe200020e060c */
[----:B------:R-:W-:Y:S04]  /*b6bc0*/  STL.64 [R1+0x598], R20 ;  /* 0x0005981401007387 */ /* 0x000fe80000100a00 */
[----:B------:R0:W-:Y:S04]  /*b6bd0*/  STL.64 [R1+0x528], R24 ;  /* 0x0005281801007387 */ /* 0x0001e80000100a00 */
[----:B0-----:R-:W2:Y:S04]  /*b6be0*/  LDL.LU.64 R24, [R1+0x3088] ;  /* 0x0030880001187983 */ /* 0x001ea80000300a00 */
[----:B------:R0:W-:Y:S04]  /*b6bf0*/  STL.64 [R1+0x4e0], R18 ;  /* 0x0004e01201007387 */ /* 0x0001e80000100a00 */
[----:B0-----:R-:W3:Y:S01]  /*b6c00*/  LDL.LU R19, [R1+0x3080] ;  /* 0x0030800001137983 */ /* 0x001ee20000300800 */
[----:B----4-:R-:W-:-:S02]  /*b6c10*/  SHF.R.S32.HI R5, RZ, 0x1f, R14 ;  /* 0x0000001fff057819 */ /* 0x010fc4000001140e */
[CC--:B------:R-:W-:Y:S02]  /*b6c20*/  IADD3 R28, P5, R14.reuse, R9.reuse, RZ ;  /* 0x000000090e1c7210 */ /* 0x0c0fe40007fbe0ff */
[-C--:B------:R-:W-:Y:S02]  /*b6c30*/  IADD3 R20, P6, R14, R10.reuse, RZ ;  /* 0x0000000a0e147210 */ /* 0x080fe40007fde0ff */
[----:B------:R-:W-:Y:S01]  /*b6c40*/  IADD3 R18, P3, R15, R9, RZ ;  /* 0x000000090f127210 */ /* 0x000fe20007f7e0ff */
[C---:B------:R-:W-:Y:S02]  /*b6c50*/  IMAD.X R29, R5.reuse, 0x1, R11, P5 ;  /* 0x00000001051d7824 */ /* 0x040fe400028e060b */
[----:B------:R-:W-:Y:S01]  /*b6c60*/  IMAD.X R21, R5, 0x1, R12, P6 ;  /* 0x0000000105157824 */ /* 0x000fe200030e060c */
[----:B------:R-:W-:Y:S01]  /*b6c70*/  SHF.R.S32.HI R4, RZ, 0x1f, R15 ;  /* 0x0000001fff047819 */ /* 0x000fe2000001140f */
[----:B------:R-:W-:Y:S01]  /*b6c80*/  IMAD.MOV.U32 R14, RZ, RZ, R18 ;  /* 0x000000ffff0e7224 */ /* 0x000fe200078e0012 */
[----:B------:R0:W-:Y:S04]  /*b6c90*/  STL.64 [R1+0x4d8], R28 ;  /* 0x0004d81c01007387 */ /* 0x0001e80000100a00 */
[----:B------:R-:W-:Y:S04]  /*b6ca0*/  STL.64 [R1+0x4d0], R20 ;  /* 0x0004d01401007387 */ /* 0x000fe80000100a00 */
[----:B------:R1:W-:Y:S01]  /*b6cb0*/  STL [R1+0x378], R18 ;  /* 0x0003781201007387 */ /* 0x0003e20000100800 */
[----:B0-----:R-:W-:-:S05]  /*b6cc0*/  IADD3 R28, P4, R15, R10, RZ ;  /* 0x0000000a0f1c7210 */ /* 0x001fca0007f9e0ff */
[----:B------:R-:W-:Y:S01]  /*b6cd0*/  IMAD.X R29, R4, 0x1, R12, P4 ;  /* 0x00000001041d7824 */ /* 0x000fe200020e060c */
[----:B------:R-:W-:Y:S02]  /*b6ce0*/  SHF.R.S32.HI R6, RZ, 0x1f, R7 ;  /* 0x0000001fff067819 */ /* 0x000fe40000011407 */
[----:B--2---:R-:W-:Y:S02]  /*b6cf0*/  SHF.R.S32.HI R5, RZ, 0x1f, R24 ;  /* 0x0000001fff057819 */ /* 0x004fe40000011418 */
[C---:B-1----:R-:W-:Y:S02]  /*b6d00*/  IADD3 R18, P6, R24.reuse, R10, RZ ;  /* 0x0000000a18127210 */ /* 0x042fe40007fde0ff */
[----:B------:R-:W-:Y:S01]  /*b6d10*/  IADD3 R20, P5, R24, R9, RZ ;  /* 0x0000000918147210 */ /* 0x000fe20007fbe0ff */
[----:B---3--:R-:W-:Y:S02]  /*b6d20*/  IMAD.MOV.U32 R15, RZ, RZ, R19 ;  /* 0x000000ffff0f7224 */ /* 0x008fe400078e0013 */
[----:B------:R-:W-:-:S02]  /*b6d30*/  IMAD.X R15, R4, 0x1, R11, P3 ;  /* 0x00000001040f7824 */ /* 0x000fc400018e060b */
[C---:B------:R-:W-:Y:S02]  /*b6d40*/  IMAD.X R19, R5.reuse, 0x1, R12, P6 ;  /* 0x0000000105137824 */ /* 0x040fe400030e060c */
[----:B------:R-:W-:Y:S01]  /*b6d50*/  IMAD.X R21, R5, 0x1, R11, P5 ;  /* 0x0000000105157824 */ /* 0x000fe200028e060b */
[----:B------:R-:W-:Y:S04]  /*b6d60*/  STL [R1+0x37c], R15 ;  /* 0x00037c0f01007387 */ /* 0x000fe80000100800 */
[----:B------:R-:W-:Y:S04]  /*b6d70*/  STL.64 [R1+0x370], R28 ;  /* 0x0003701c01007387 */ /* 0x000fe80000100a00 */
[----:B------:R0:W-:Y:S01]  /*b6d80*/  STL.64 [R1+0x4c0], R18 ;  /* 0x0004c01201007387 */ /* 0x0001e20000100a00 */
[----:B-----5:R-:W-:-:S03]  /*b6d90*/  SHF.R.S32.HI R4, RZ, 0x1f, R27 ;  /* 0x0000001fff047819 */ /* 0x020fc6000001141b */
[----:B------:R1:W-:Y:S01]  /*b6da0*/  STL.64 [R1+0x4c8], R20 ;  /* 0x0004c81401007387 */ /* 0x0003e20000100a00 */
[----:B------:R-:W-:Y:S02]  /*b6db0*/  SHF.R.S32.HI R5, RZ, 0x1f, R17 ;  /* 0x0000001fff057819 */ /* 0x000fe40000011411 */
[-C--:B------:R-:W-:Y:S02]  /*b6dc0*/  IADD3 R14, P6, R17, R10.reuse, RZ ;  /* 0x0000000a110e7210 */ /* 0x080fe40007fde0ff */
[CC--:B0-----:R-:W-:Y:S02]  /*b6dd0*/  IADD3 R18, P3, R27.reuse, R9.reuse, RZ ;  /* 0x000000091b127210 */ /* 0x0c1fe40007f7e0ff */
[----:B------:R-:W-:Y:S02]  /*b6de0*/  IADD3 R28, P4, R27, R10, RZ ;  /* 0x0000000a1b1c7210 */ /* 0x000fe40007f9e0ff */
[----:B-1----:R-:W-:Y:S01]  /*b6df0*/  IADD3 R20, P5, R17, R9, RZ ;  /* 0x0000000911147210 */ /* 0x002fe20007fbe0ff */
[----:B------:R-:W-:-:S02]  /*b6e00*/  IMAD.X R19, R4, 0x1, R11, P3 ;  /* 0x0000000104137824 */ /* 0x000fc400018e060b */
[--C-:B------:R-:W-:Y:S02]  /*b6e10*/  IMAD.X R29, R4, 0x1, R12.reuse, P4 ;  /* 0x00000001041d7824 */ /* 0x100fe400020e060c */
[C---:B------:R-:W-:Y:S02]  /*b6e20*/  IMAD.X R21, R5.reuse, 0x1, R11, P5 ;  /* 0x0000000105157824 */ /* 0x040fe400028e060b */
[----:B------:R-:W-:Y:S01]  /*b6e30*/  IMAD.X R15, R5, 0x1, R12, P6 ;  /* 0x00000001050f7824 */ /* 0x000fe200030e060c */
[----:B------:R0:W-:Y:S01]  /*b6e40*/  STL.64 [R1+0x368], R18 ;  /* 0x0003681201007387 */ /* 0x0001e20000100a00 */
[----:B------:R-:W-:Y:S01]  /*b6e50*/  SHF.R.S32.HI R5, RZ, 0x1f, R16 ;  /* 0x0000001fff057819 */ /* 0x000fe20000011410 */
[----:B------:R-:W-:Y:S02]  /*b6e60*/  VIADD R4, R7, UR8 ;  /* 0x0000000807047c36 */ /* 0x000fe40008000000 */
[----:B0-----:R-:W2:Y:S04]  /*b6e70*/  LDL.LU.64 R18, [R1+0x3078] ;  /* 0x0030780001127983 */ /* 0x001ea80000300a00 */
[----:B------:R0:W-:Y:S04]  /*b6e80*/  STL.64 [R1+0x1d8], R28 ;  /* 0x0001d81c01007387 */ /* 0x0001e80000100a00 */
[----:B------:R1:W-:Y:S04]  /*b6e90*/  STL.64 [R1+0x4b8], R20 ;  /* 0x0004b81401007387 */ /* 0x0003e80000100a00 */
[----:B------:R3:W-:Y:S01]  /*b6ea0*/  STL.64 [R1+0x4b0], R14 ;  /* 0x0004b00e01007387 */ /* 0x0007e20000100a00 */
[----:B0-----:R-:W-:-:S02]  /*b6eb0*/  IADD3 R28, P3, R16, R9, RZ ;  /* 0x00000009101c7210 */ /* 0x001fc40007f7e0ff */
[-C--:B-1----:R-:W-:Y:S02]  /*b6ec0*/  IADD3 R20, P4, R16, R10.reuse, RZ ;  /* 0x0000000a10147210 */ /* 0x082fe40007f9e0ff */
[C---:B------:R-:W-:Y:S02]  /*b6ed0*/  IADD3 R16, P5, R7.reuse, R9, RZ ;  /* 0x0000000907107210 */ /* 0x040fe40007fbe0ff */
[----:B---3--:R-:W-:Y:S01]  /*b6ee0*/  IADD3 R14, P6, R7, R10, RZ ;  /* 0x0000000a070e7210 */ /* 0x008fe20007fde0ff */
[C-C-:B------:R-:W-:Y:S02]  /*b6ef0*/  IMAD.X R29, R5.reuse, 0x1, R11.reuse, P3 ;  /* 0x00000001051d7824 */ /* 0x140fe400018e060b */
[--C-:B------:R-:W-:Y:S02]  /*b6f00*/  IMAD.X R21, R5, 0x1, R12.reuse, P4 ;  /* 0x0000000105157824 */ /* 0x100fe400020e060c */
[C---:B------:R-:W-:Y:S02]  /*b6f10*/  IMAD.X R17, R6.reuse, 0x1, R11, P5 ;  /* 0x0000000106117824 */ /* 0x040fe400028e060b */
[----:B------:R-:W-:-:S02]  /*b6f20*/  IMAD.X R15, R6, 0x1, R12, P6 ;  /* 0x00000001060f7824 */ /* 0x000fc400030e060c */
[----:B------:R-:W-:Y:S01]  /*b6f30*/  VIADD R5, R4, UR10 ;  /* 0x0000000a04057c36 */ /* 0x000fe20008000000 */
[----:B------:R0:W-:Y:S01]  /*b6f40*/  STL.64 [R1+0x360], R28 ;  /* 0x0003601c01007387 */ /* 0x0001e20000100a00 */
[----:B------:R-:W-:-:S03]  /*b6f50*/  SHF.R.S32.HI R6, RZ, 0x1f, R4 ;  /* 0x0000001fff067819 */ /* 0x000fc60000011404 */
[----:B------:R1:W-:Y:S04]  /*b6f60*/  STL.64 [R1+0x358], R20 ;  /* 0x0003581401007387 */ /* 0x0003e80000100a00 */
[----:B------:R3:W-:Y:S04]  /*b6f70*/  STL.64 [R1+0x4a8], R16 ;  /* 0x0004a81001007387 */ /* 0x0007e80000100a00 */
[----:B------:R4:W-:Y:S01]  /*b6f80*/  STL.64 [R1+0x4a0], R14 ;  /* 0x0004a00e01007387 */ /* 0x0009e20000100a00 */
[----:B------:R-:W-:Y:S02]  /*b6f90*/  SHF.R.S32.HI R7, RZ, 0x1f, R5 ;  /* 0x0000001fff077819 */ /* 0x000fe40000011405 */
[----:B0-----:R-:W-:-:S02]  /*b6fa0*/  IADD3 R28, P3, R4, R9, RZ ;  /* 0x00000009041c7210 */ /* 0x001fc40007f7e0ff */
[-C--:B-1----:R-:W-:Y:S02]  /*b6fb0*/  IADD3 R20, P4, R4, R10.reuse, RZ ;  /* 0x0000000a04147210 */ /* 0x082fe40007f9e0ff */
[C---:B---3--:R-:W-:Y:S02]  /*b6fc0*/  IADD3 R16, P5, R5.reuse, R9, RZ ;  /* 0x0000000905107210 */ /* 0x048fe40007fbe0ff */
[C---:B----4-:R-:W-:Y:S01]  /*b6fd0*/  IADD3 R14, P6, R5.reuse, R10, RZ ;  /* 0x0000000a050e7210 */ /* 0x050fe20007fde0ff */
[C-C-:B------:R-:W-:Y:S02]  /*b6fe0*/  IMAD.X R29, R6.reuse, 0x1, R11.reuse, P3 ;  /* 0x00000001061d7824 */ /* 0x140fe400018e060b */
[----:B------:R-:W-:Y:S02]  /*b6ff0*/  VIADD R4, R5, UR11 ;  /* 0x0000000b05047c36 */ /* 0x000fe40008000000 */
[----:B------:R-:W-:Y:S02]  /*b7000*/  IMAD.X R21, R6, 0x1, R12, P4 ;  /* 0x0000000106157824 */ /* 0x000fe400020e060c */
[----:B------:R-:W-:-:S02]  /*b7010*/  IMAD.X R17, R7, 0x1, R11, P5 ;  /* 0x0000000107117824 */ /* 0x000fc400028e060b */
[----:B------:R-:W-:Y:S01]  /*b7020*/  IMAD.X R15, R7, 0x1, R12, P6 ;  /* 0x00000001070f7824 */ /* 0x000fe200030e060c */
[----:B------:R0:W-:Y:S01]  /*b7030*/  STL.64 [R1+0x350], R28 ;  /* 0x0003501c01007387 */ /* 0x0001e20000100a00 */
[C---:B------:R-:W-:Y:S01]  /*b7040*/  VIADD R5, R4.reuse, UR13 ;  /* 0x0000000d04057c36 */ /* 0x040fe20008000000 */
[----:B------:R-:W-:Y:S02]  /*b7050*/  SHF.R.S32.HI R6, RZ, 0x1f, R4 ;  /* 0x0000001fff067819 */ /* 0x000fe40000011404 */
[----:B------:R1:W-:Y:S04]  /*b7060*/  STL.64 [R1+0x348], R20 ;  /* 0x0003481401007387 */ /* 0x0003e80000100a00 */
[----:B------:R3:W-:Y:S04]  /*b7070*/  STL.64 [R1+0x498], R16 ;  /* 0x0004981001007387 */ /* 0x0007e80000100a00 */
[----:B------:R4:W-:Y:S01]  /*b7080*/  STL.64 [R1+0x490], R14 ;  /* 0x0004900e01007387 */ /* 0x0009e20000100a00 */
[----:B------:R-:W-:Y:S01]  /*b7090*/  SHF.R.S32.HI R7, RZ, 0x1f, R5 ;  /* 0x0000001fff077819 */ /* 0x000fe20000011405 */
[----:B------:R-:W-:Y:S01]  /*b70a0*/  UMOV UR6, UR5 ;  /* 0x0000000500067c82 */ /* 0x000fe20008000000 */
[----:B------:R-:W-:Y:S01]  /*b70b0*/  ULDC.64 UR10, c[0x0][0x228] ;  /* 0x00008a00000a7ab9 */ /* 0x000fe20000000a00 */
        /* <DEDUP_REMOVED lines=16> */
[----:B------:R-:W-:Y:S01]  /*b71c0*/  ULDC UR44, c[0x0][0x22c] ;  /* 0x00008b00002c7ab9 */ /* 0x000fe20000000800 */
        /* <DEDUP_REMOVED lines=274> */
[----:B------:R-:W-:Y:S01]  /*b82f0*/  UMOV UR7, UR5 ;  /* 0x0000000500077c82 */ /* 0x000fe20008000000 */
[----:B------:R-:W-:Y:S01]  /*b8300*/  ULDC.64 UR4, c[0x0][0x228] ;  /* 0x00008a0000047ab9 */ /* 0x000fe20000000a00 */
[----:B------:R-:W-:Y:S01]  /*b8310*/  UMOV UR19, UR28 ;  /* 0x0000001c00137c82 */ /* 0x000fe20008000000 */
        /* <DEDUP_REMOVED lines=11> */
[----:B------:R-:W-:Y:S01]  /*b83d0*/  VIADD R5, R4, UR53 ;  /* 0x0000003504057c36 */ /* 0x000fe20008000000 */
[----:B------:R-:W-:Y:S02]  /*b83e0*/  SHF.R.S32.HI R6, RZ, 0x1f, R4 ;  /* 0x0000001fff067819 */ /* 0x000fe40000011404 */
[----:B------:R1:W-:Y:S04]  /*b83f0*/  STL.64 [R1+0x518], R20 ;  /* 0x0005181401007387 */ /* 0x0003e80000100a00 */
[----:B------:R3:W-:Y:S04]  /*b8400*/  STL.64 [R1+0x560], R16 ;  /* 0x0005601001007387 */ /* 0x0007e80000100a00 */
[----:B------:R4:W-:Y:S01]  /*b8410*/  STL.64 [R1+0x558], R14 ;  /* 0x0005580e01007387 */ /* 0x0009e20000100a00 */
[----:B------:R-:W-:-:S02]  /*b8420*/  SHF.R.S32.HI R7, RZ, 0x1f, R5 ;  /* 0x0000001fff077819 */ /* 0x000fc40000011405 */
[CC--:B0-----:R-:W-:Y:S02]  /*b8430*/  IADD3 R28, P3, R4.reuse, R9.reuse, RZ ;  /* 0x00000009041c7210 */ /* 0x0c1fe40007f7e0ff */
[-C--:B-1----:R-:W-:Y:S02]  /*b8440*/  IADD3 R20, P4, R4, R10.reuse, RZ ;  /* 0x0000000a04147210 */ /* 0x082fe40007f9e0ff */
[C---:B---3--:R-:W-:Y:S02]  /*b8450*/  IADD3 R16, P5, R5.reuse, R9, RZ ;  /* 0x0000000905107210 */ /* 0x048fe40007fbe0ff */
[C---:B----4-:R-:W-:Y:S01]  /*b8460*/  IADD3 R14, P6, R5.reuse, R10, RZ ;  /* 0x0000000a050e7210 */ /* 0x050fe20007fde0ff */
[C---:B------:R-:W-:Y:S02]  /*b8470*/  IMAD.X R29, R6.reuse, 0x1, R11, P3 ;  /* 0x00000001061d7824 */ /* 0x040fe400018e060b */
[----:B------:R-:W-:Y:S02]  /*b8480*/  VIADD R4, R5, UR52 ;  /* 0x0000003405047c36 */ /* 0x000fe40008000000 */
[----:B------:R-:W-:-:S02]  /*b8490*/  IMAD.X R21, R6, 0x1, R12, P4 ;  /* 0x0000000106157824 */ /* 0x000fc400020e060c */
[C---:B------:R-:W-:Y:S02]  /*b84a0*/  IMAD.X R17, R7.reuse, 0x1, R11, P5 ;  /* 0x0000000107117824 */ /* 0x040fe400028e060b */
[----:B------:R-:W-:Y:S01]  /*b84b0*/  IMAD.X R15, R7, 0x1, R12, P6 ;  /* 0x00000001070f7824 */ /* 0x000fe200030e060c */
[----:B------:R0:W-:Y:S01]  /*b84c0*/  STL.64 [R1+0x510], R28 ;  /* 0x0005101c01007387 */ /* 0x0001e20000100a00 */
[----:B------:R-:W-:Y:S01]  /*b84d0*/  VIADD R6, R4, UR48 ;  /* 0x0000003004067c36 */ /* 0x000fe20008000000 */
[----:B------:R-:W-:Y:S02]  /*b84e0*/  SHF.R.S32.HI R7, RZ, 0x1f, R4 ;  /* 0x0000001fff077819 */ /* 0x000fe40000011404 */
[----:B------:R1:W-:Y:S04]  /*b84f0*/  STL.64 [R1+0x508], R20 ;  /* 0x0005081401007387 */ /* 0x0003e80000100a00 */
[----:B------:R3:W-:Y:S04]  /*b8500*/  STL.64 [R1+0x550], R16 ;  /* 0x0005501001007387 */ /* 0x0007e80000100a00 */
[----:B------:R4:W-:Y:S01]  /*b8510*/  STL.64 [R1+0x548], R14 ;  /* 0x0005480e01007387 */ /* 0x0009e20000100a00 */
[----:B------:R-:W-:Y:S01]  /*b8520*/  VIADD R5, R6, UR55 ;  /* 0x0000003706057c36 */ /* 0x000fe20008000000 */
[----:B------:R-:W-:Y:S01]  /*b8530*/  ULDC UR48, c[0x0][0x22c] ;  /* 0x00008b0000307ab9 */ /* 0x000fe20000000800 */
[----:B------:R-:W-:Y:S01]  /*b8540*/  ULDC.64 UR52, c[0x0][0x228] ;  /* 0x00008a0000347ab9 */ /* 0x000fe20000000a00 */
[----:B0-----:R-:W-:-:S02]  /*b8550*/  IADD3 R28, P3, R4, R9, RZ ;  /* 0x00000009041c7210 */ /* 0x001fc40007f7e0ff */
[-C--:B-1----:R-:W-:Y:S02]  /*b8560*/  IADD3 R20, P4, R4, R10.reuse, RZ ;  /* 0x0000000a04147210 */ /* 0x082fe40007f9e0ff */
[----:B------:R-:W-:Y:S02]  /*b8570*/  SHF.R.S32.HI R4, RZ, 0x1f, R6 ;  /* 0x0000001fff047819 */ /* 0x000fe40000011406 */
[C---:B---3--:R-:W-:Y:S02]  /*b8580*/  IADD3 R16, P5, R6.reuse, R9, RZ ;  /* 0x0000000906107210 */ /* 0x048fe40007fbe0ff */
[----:B----4-:R-:W-:Y:S01]  /*b8590*/  IADD3 R14, P6, R6, R10, RZ ;  /* 0x0000000a060e7210 */ /* 0x010fe20007fde0ff */
[C-C-:B------:R-:W-:Y:S02]  /*b85a0*/  IMAD.X R29, R7.reuse, 0x1, R11.reuse, P3 ;  /* 0x00000001071d7824 */ /* 0x140fe400018e060b */
        /* <DEDUP_REMOVED lines=11> */
[C---:B0-----:R-:W-:Y:S01]  /*b8660*/  IADD3 R28, P3, R5.reuse, R9, RZ ;  /* 0x00000009051c7210 */ /* 0x041fe20007f7e0ff */
[----:B-1----:R-:W-:Y:S01]  /*b8670*/  IMAD.MOV.U32 R21, RZ, RZ, R22 ;  /* 0x000000ffff157224 */ /* 0x002fe200078e0016 */
[----:B------:R-:W-:-:S02]  /*b8680*/  IADD3 R22, P4, R5, R10, RZ ;  /* 0x0000000a05167210 */ /* 0x000fc40007f9e0ff */
[C---:B---3--:R-:W-:Y:S02]  /*b8690*/  IADD3 R16, P5, R7.reuse, R9, RZ ;  /* 0x0000000907107210 */ /* 0x048fe40007fbe0ff */
[C---:B----4-:R-:W-:Y:S01]  /*b86a0*/  IADD3 R14, P6, R7.reuse, R10, RZ ;  /* 0x0000000a070e7210 */ /* 0x050fe20007fde0ff */
[C---:B------:R-:W-:Y:S02]  /*b86b0*/  IMAD.X R29, R4.reuse, 0x1, R11, P3 ;  /* 0x00000001041d7824 */ /* 0x040fe400018e060b */
[----:B------:R-:W-:Y:S02]  /*b86c0*/  VIADD R5, R7, UR47 ;  /* 0x0000002f07057c36 */ /* 0x000fe40008000000 */
[----:B------:R-:W-:Y:S02]  /*b86d0*/  IMAD.MOV.U32 R20, RZ, RZ, R23 ;  /* 0x000000ffff147224 */ /* 0x000fe400078e0017 */
[----:B------:R-:W-:Y:S02]  /*b86e0*/  IMAD.X R23, R4, 0x1, R12, P4 ;  /* 0x0000000104177824 */ /* 0x000fe400020e060c */
[----:B------:R-:W-:-:S02]  /*b86f0*/  IMAD.X R17, R6, 0x1, R11, P5 ;  /* 0x0000000106117824 */ /* 0x000fc400028e060b */
[----:B------:R-:W-:Y:S01]  /*b8700*/  IMAD.X R15, R6, 0x1, R12, P6 ;  /* 0x00000001060f7824 */ /* 0x000fe200030e060c */
[----:B------:R0:W-:Y:S01]  /*b8710*/  STL.64 [R1+0x4f0], R28 ;  /* 0x0004f01c01007387 */ /* 0x0001e20000100a00 */
[----:B------:R-:W-:Y:S01]  /*b8720*/  SHF.R.S32.HI R6, RZ, 0x1f, R5 ;  /* 0x0000001fff067819 */ /* 0x000fe20000011405 */
[C---:B------:R-:W-:Y:S02]  /*b8730*/  VIADD R4, R5.reuse, UR57 ;  /* 0x0000003905047c36 */ /* 0x040fe40008000000 */
[----:B------:R1:W-:Y:S04]  /*b8740*/  STL.64 [R1+0x4e8], R22 ;  /* 0x0004e81601007387 */ /* 0x0003e80000100a00 */
[----:B------:R3:W-:Y:S01]  /*b8750*/  STL.64 [R1+0x530], R16 ;  /* 0x0005301001007387 */ /* 0x0007e20000100a00 */
[----:B0-----:R-:W-:-:S02]  /*b8760*/  IADD3 R28, P3, R5, R9, RZ ;  /* 0x00000009051c7210 */ /* 0x001fc40007f7e0ff */
[-C--:B-1----:R-:W-:Y:S01]  /*b8770*/  IADD3 R22, P4, R5, R10.reuse, RZ ;  /* 0x0000000a05167210 */ /* 0x082fe20007f9e0ff */
[----:B------:R-:W-:Y:S02]  /*b8780*/  VIADD R5, R4, UR56 ;  /* 0x0000003804057c36 */ /* 0x000fe40008000000 */
[--C-:B------:R-:W-:Y:S01]  /*b8790*/  IMAD.X R29, R6, 0x1, R11.reuse, P3 ;  /* 0x00000001061d7824 */ /* 0x100fe200018e060b */
[----:B------:R0:W-:Y:S01]  /*b87a0*/  STL.64 [R1+0x228], R14 ;  /* 0x0002280e01007387 */ /* 0x0001e20000100a00 */
[----:B------:R-:W-:Y:S02]  /*b87b0*/  SHF.R.S32.HI R7, RZ, 0x1f, R4 ;  /* 0x0000001fff077819 */ /* 0x000fe40000011404 */
[----:B---3--:R-:W-:Y:S01]  /*b87c0*/  IADD3 R16, P5, R4, R9, RZ ;  /* 0x0000000904107210 */ /* 0x008fe20007fbe0ff */
[----:B------:R-:W-:Y:S01]  /*b87d0*/  IMAD.X R23, R6, 0x1, R12, P4 ;  /* 0x0000000106177824 */ /* 0x000fe200020e060c */
[----:B------:R1:W-:Y:S01]  /*b87e0*/  STL.64 [R1+0x578], R28 ;  /* 0x0005781c01007387 */ /* 0x0003e20000100a00 */
[----:B------:R-:W-:Y:S01]  /*b87f0*/  IMAD.MOV.U32 R24, RZ, RZ, R20 ;  /* 0x000000ffff187224 */ /* 0x000fe200078e0014 */
[----:B------:R-:W-:Y:S01]  /*b8800*/  ULDC UR56, c[0x0][0x22c] ;  /* 0x00008b0000387ab9 */ /* 0x000fe20000000800 */
[----:B------:R-:W-:Y:S01]  /*b8810*/  IMAD.X R17, R7, 0x1, R11, P5 ;  /* 0x0000000107117824 */ /* 0x000fe200028e060b */
[----:B0-----:R-:W-:-:S02]  /*b8820*/  IADD3 R14, P6, R4, R10, RZ ;  /* 0x0000000a040e7210 */ /* 0x001fc40007fde0ff */
[----:B------:R-:W-:Y:S02]  /*b8830*/  SHF.R.S32.HI R4, RZ, 0x1f, R5 ;  /* 0x0000001fff047819 */ /* 0x000fe40000011405 */
[----:B-1----:R-:W-:Y:S01]  /*b8840*/  IADD3 R28, P3, R5, R9, RZ ;  /* 0x00000009051c7210 */ /* 0x002fe20007f7e0ff */
[----:B------:R-:W-:Y:S01]  /*b8850*/  IMAD.X R15, R7, 0x1, R12, P6 ;  /* 0x00000001070f7824 */ /* 0x000fe200030e060c */
[----:B------:R-:W-:Y:S03]  /*b8860*/  STL.64 [R1+0x570], R22 ;  /* 0x0005701601007387 */ /* 0x000fe60000100a00 */
[----:B------:R-:W-:Y:S01]  /*b8870*/  IMAD.X R29, R4, 0x1, R11, P3 ;  /* 0x00000001041d7824 */ /* 0x000fe200018e060b */
[----:B------:R-:W-:Y:S04]  /*b8880*/  STL.64 [R1+0x590], R16 ;  /* 0x0005901001007387 */ /* 0x000fe80000100a00 */
[----:B------:R-:W-:Y:S04]  /*b8890*/  STL.64 [R1+0x588], R14 ;  /* 0x0005880e01007387 */ /* 0x000fe80000100a00 */
[----:B------:R0:W-:Y:S04]  /*b88a0*/  STL.64 [R1+0x568], R28 ;  /* 0x0005681c01007387 */ /* 0x0001e80000100a00 */
[----:B0-----:R-:W3:Y:S01]  /*b88b0*/  LDL.LU.64 R28, [R1+0x3070] ;  /* 0x00307000011c7983 */ /* 0x001ee20000300a00 */
[C---:B------:R-:W-:Y:S01]  /*b88c0*/  IADD3 R22, P4, R5.reuse, R10, RZ ;  /* 0x0000000a05167210 */ /* 0x040fe20007f9e0ff */
[----:B------:R-:W-:Y:S01]  /*b88d0*/  VIADD R7, R5, UR46 ;  /* 0x0000002e05077c36 */ /* 0x000fe20008000000 */
[----:B------:R-:W-:-:S03]  /*b88e0*/  ULDC.64 UR46, c[0x0][0x228] ;  /* 0x00008a00002e7ab9 */ /* 0x000fc60000000a00 */
[--C-:B------:R-:W-:Y:S01]  /*b88f0*/  IMAD.X R23, R4, 0x1, R12.reuse, P4 ;  /* 0x0000000104177824 */ /* 0x100fe200020e060c */
[----:B------:R-:W-:Y:S02]  /*b8900*/  SHF.R.S32.HI R6, RZ, 0x1f, R7 ;  /* 0x0000001fff067819 */ /* 0x000fe40000011407 */
[C---:B------:R-:W-:Y:S01]  /*b8910*/  IADD3 R14, P5, R7.reuse, R9, RZ ;  /* 0x00000009070e7210 */ /* 0x040fe20007fbe0ff */
[C---:B------:R-:W-:Y:S01]  /*b8920*/  VIADD R5, R7.reuse, UR12 ;  /* 0x0000000c07057c36 */ /* 0x040fe20008000000 */
[----:B------:R0:W-:Y:S01]  /*b8930*/  STL.64 [R1+0x230], R22 ;  /* 0x0002301601007387 */ /* 0x0001e20000100a00 */
[----:B------:R-:W-:Y:S02]  /*b8940*/  IADD3 R16, P6, R7, R10, RZ ;  /* 0x0000000a07107210 */ /* 0x000fe40007fde0ff */
[C---:B------:R-:W-:Y:S01]  /*b8950*/  IMAD.X R15, R6.reuse, 0x1, R11, P5 ;  /* 0x00000001060f7824 */ /* 0x040fe200028e060b */
[----:B------:R-:W-:Y:S01]  /*b8960*/  SHF.R.S32.HI R4, RZ, 0x1f, R5 ;  /* 0x0000001fff047819 */ /* 0x000fe20000011405 */
[----:B0-----:R-:W4:Y:S04]  /*b8970*/  LDL.LU.64 R22, [R1+0x3068] ;  /* 0x0030680001167983 */ /* 0x001f280000300a00 */
[----:B------:R0:W-:Y:S01]  /*b8980*/  STL.64 [R1+0x220], R14 ;  /* 0x0002200e01007387 */ /* 0x0001e20000100a00 */
[----:B------:R-:W-:-:S05]  /*b8990*/  IMAD.X R17, R6, 0x1, R12, P6 ;  /* 0x0000000106117824 */ /* 0x000fca00030e060c */
[----:B------:R-:W-:Y:S01]  /*b89a0*/  STL.64 [R1+0x218], R16 ;  /* 0x0002181001007387 */ /* 0x000fe20000100a00 */
[----:B---3--:R-:W-:Y:S01]  /*b89b0*/  IMAD.MOV.U32 R27, RZ, RZ, R28 ;  /* 0x000000ffff1b7224 */ /* 0x008fe200078e001c */
[----:B------:R-:W-:Y:S01]  /*b89c0*/  IADD3 R28, P3, R5, R9, RZ ;  /* 0x00000009051c7210 */ /* 0x000fe20007f7e0ff */
[----:B0-----:R-:W-:-:S04]  /*b89d0*/  IMAD.MOV.U32 R14, RZ, RZ, R29 ;  /* 0x000000ffff0e7224 */ /* 0x001fc800078e001d */
[----:B------:R-:W-:-:S05]  /*b89e0*/  IMAD.X R29, R4, 0x1, R11, P3 ;  /* 0x00000001041d7824 */ /* 0x000fca00018e060b */
[----:B------:R0:W-:Y:S04]  /*b89f0*/  STL.64 [R1+0x210], R28 ;  /* 0x0002101c01007387 */ /* 0x0001e80000100a00 */
[----:B0-----:R-:W3:Y:S01]  /*b8a00*/  LDL.LU R28, [R1+0x3060] ;  /* 0x00306000011c7983 */ /* 0x001ee20000300800 */
[C---:B------:R-:W-:Y:S01]  /*b8a10*/  VIADD R7, R5.reuse, UR58 ;  /* 0x0000003a05077c36 */ /* 0x040fe20008000000 */
[----:B------:R-:W-:Y:S01]  /*b8a20*/  IADD3 R16, P4, R5, R10, RZ ;  /* 0x0000000a05107210 */ /* 0x000fe20007f9e0ff */
[----:B----4-:R-:W-:-:S03]  /*b8a30*/  IMAD.MOV.U32 R13, RZ, RZ, R22 ;  /* 0x000000ffff0d7224 */ /* 0x010fc600078e0016 */
[----:B------:R-:W-:Y:S02]  /*b8a40*/  SHF.R.S32.HI R6, RZ, 0x1f, R7 ;  /* 0x0000001fff067819 */ /* 0x000fe40000011407 */
[C---:B------:R-:W-:Y:S02]  /*b8a50*/  IADD3 R22, P5, R7.reuse, R9, RZ ;  /* 0x0000000907167210 */ /* 0x040fe40007fbe0ff */
[C---:B------:R-:W-:Y:S01]  /*b8a60*/  IADD3 R20, P6, R7.reuse, R10, RZ ;  /* 0x0000000a07147210 */ /* 0x040fe20007fde0ff */
[----:B------:R-:W-:Y:S02]  /*b8a70*/  IMAD.X R17, R4, 0x1, R12, P4 ;  /* 0x0000000104117824 */ /* 0x000fe400020e060c */
[----:B------:R-:W-:Y:S02]  /*b8a80*/  IMAD.MOV.U32 R8, RZ, RZ, R23 ;  /* 0x000000ffff087224 */ /* 0x000fe400078e0017 */
[----:B------:R-:W-:Y:S02]  /*b8a90*/  VIADD R5, R7, UR59 ;  /* 0x0000003b07057c36 */ /* 0x000fe40008000000 */
[----:B------:R-:W-:-:S02]  /*b8aa0*/  IMAD.MOV.U32 R15, RZ, RZ, R21 ;  /* 0x000000ffff0f7224 */ /* 0x000fc400078e0015 */
[C---:B------:R-:W-:Y:S02]  /*b8ab0*/  IMAD.X R23, R6.reuse, 0x1, R11, P5 ;  /* 0x0000000106177824 */ /* 0x040fe400028e060b */
[----:B------:R-:W-:Y:S01]  /*b8ac0*/  IMAD.X R21, R6, 0x1, R12, P6 ;  /* 0x0000000106157824 */ /* 0x000fe200030e060c */
[----:B------:R0:W-:Y:S01]  /*b8ad0*/  STL.64 [R1+0x208], R16 ;  /* 0x0002081001007387 */ /* 0x0001e20000100a00 */
[C---:B------:R-:W-:Y:S01]  /*b8ae0*/  VIADD R6, R5.reuse, UR9 ;  /* 0x0000000905067c36 */ /* 0x040fe20008000000 */
[----:B------:R-:W-:Y:S01]  /*b8af0*/  SHF.R.S32.HI R4, RZ, 0x1f, R5 ;  /* 0x0000001fff047819 */ /* 0x000fe20000011405 */
[----:B--2---:R-:W-:Y:S01]  /*b8b00*/  IMAD.MOV.U32 R7, RZ, RZ, R19 ;  /* 0x000000ffff077224 */ /* 0x004fe200078e0013 */
[----:B------:R-:W-:Y:S01]  /*b8b10*/  LOP3.LUT R8, R8, 0xffff, RZ, 0xc0, !PT ;  /* 0x0000ffff08087812 */ /* 0x000fe200078ec0ff */
[----:B------:R-:W-:Y:S01]  /*b8b20*/  ULDC.64 UR8, c[0x0][0x228] ;  /* 0x00008a0000087ab9 */ /* 0x000fe20000000a00 */
[----:B0-----:R-:W2:Y:S04]  /*b8b30*/  LDL.LU.64 R16, [R1+0x3058] ;  /* 0x0030580001107983 */ /* 0x001ea80000300a00 */
[----:B------:R-:W-:Y:S04]  /*b8b40*/  STL.64 [R1+0x200], R22 ;  /* 0x0002001601007387 */ /* 0x000fe80000100a00 */
[----:B------:R0:W-:Y:S02]  /*b8b50*/  STL.64 [R1+0x1f8], R20 ;  /* 0x0001f81401007387 */ /* 0x0001e40000100a00 */
[-C--:B0-----:R-:W-:Y:S01]  /*b8b60*/  IADD3 R20, P3, R5, R9.reuse, RZ ;  /* 0x0000000905147210 */ /* 0x081fe20007f7e0ff */
[----:B------:R-:W-:Y:S01]  /*b8b70*/  IMAD.MOV.U32 R21, RZ, RZ, R18 ;  /* 0x000000ffff157224 */ /* 0x000fe200078e0012 */
[----:B------:R-:W-:-:S02]  /*b8b80*/  IADD3 R18, P5, R6, R9, RZ ;  /* 0x0000000906127210 */ /* 0x000fc40007fbe0ff */
[----:B------:R-:W-:-:S05]  /*b8b90*/  IADD3 R22, P4, R5, R10, RZ ;  /* 0x0000000a05167210 */ /* 0x000fca0007f9e0ff */
[----:B------:R-:W-:Y:S01]  /*b8ba0*/  IMAD.X R23, R4, 0x1, R12, P4 ;  /* 0x0000000104177824 */ /* 0x000fe200020e060c */
[----:B------:R-:W-:-:S05]  /*b8bb0*/  SHF.R.S32.HI R5, RZ, 0x1f, R6 ;  /* 0x0000001fff057819 */ /* 0x000fca0000011406 */
[----:B------:R-:W-:Y:S02]  /*b8bc0*/  IMAD.X R19, R5, 0x1, R11, P5 ;  /* 0x0000000105137824 */ /* 0x000fe400028e060b */
[----:B---3--:R-:W-:Y:S01]  /*b8bd0*/  IMAD.MOV.U32 R9, RZ, RZ, R28 ;  /* 0x000000ffff097224 */ /* 0x008fe200078e001c */
[----:B------:R-:W-:Y:S01]  /*b8be0*/  IADD3 R28, P6, R6, R10, RZ ;  /* 0x0000000a061c7210 */ /* 0x000fe20007fde0ff */
[----:B------:R-:W-:Y:S02]  /*b8bf0*/  IMAD.MOV.U32 R10, RZ, RZ, R21 ;  /* 0x000000ffff0a7224 */ /* 0x000fe400078e0015 */
[----:B------:R-:W-:-:S05]  /*b8c00*/  IMAD.X R21, R4, 0x1, R11, P3 ;  /* 0x0000000104157824 */ /* 0x000fca00018e060b */
[----:B------:R0:W-:Y:S04]  /*b8c10*/  STL.64 [R1+0x1f0], R20 ;  /* 0x0001f01401007387 */ /* 0x0001e80000100a00 */
[----:B0-----:R-:W3:Y:S04]  /*b8c20*/  LDL.LU.64 R20, [R1+0x3050] ;  /* 0x0030500001147983 */ /* 0x001ee80000300a00 */
[----:B------:R0:W-:Y:S04]  /*b8c30*/  STL.64 [R1+0x1e8], R22 ;  /* 0x0001e81601007387 */ /* 0x0001e80000100a00 */
[----:B0-----:R-:W4:Y:S04]  /*b8c40*/  LDL.LU.64 R22, [R1+0x3048] ;  /* 0x0030480001167983 */ /* 0x001f280000300a00 */
[----:B------:R0:W-:Y:S04]  /*b8c50*/  STL.64 [R1+0x1e0], R18 ;  /* 0x0001e01201007387 */ /* 0x0001e80000100a00 */
[----:B0-----:R-:W5:Y:S01]  /*b8c60*/  LDL.LU.64 R18, [R1+0x3040] ;  /* 0x0030400001127983 */ /* 0x001f620000300a00 */
[----:B------:R-:W-:Y:S01]  /*b8c70*/  IMAD.X R29, R5, 0x1, R12, P6 ;  /* 0x00000001051d7824 */ /* 0x000fe200030e060c */
[----:B------:R-:W-:-:S02]  /*b8c80*/  PRMT R5, R9, 0x5410, R10 ;  /* 0x0000541009057816 */ /* 0x000fc4000000000a */
[----:B------:R-:W-:Y:S02]  /*b8c90*/  PRMT R4, R27, 0x5410, R7 ;  /* 0x000054101b047816 */ /* 0x000fe40000000007 */
[----:B------:R-:W-:Y:S02]  /*b8ca0*/  LOP3.LUT R11, R24, 0xffff, RZ, 0xc0, !PT ;  /* 0x0000ffff180b7812 */ /* 0x000fe400078ec0ff */
[----:B------:R-:W-:Y:S01]  /*b8cb0*/  LOP3.LUT R7, R13, 0xffff, RZ, 0xc0, !PT ;  /* 0x0000ffff0d077812 */ /* 0x000fe200078ec0ff */
[----:B------:R0:W-:Y:S01]  /*b8cc0*/  STL.64 [R1+0x1d0], R28 ;  /* 0x0001d01c01007387 */ /* 0x0001e20000100a00 */
[----:B------:R-:W-:-:S03]  /*b8cd0*/  LOP3.LUT R10, R15, 0xffff, RZ, 0xc0, !PT ;  /* 0x0000ffff0f0a7812 */ /* 0x000fc600078ec0ff */
[----:B0-----:R-:W5:Y:S04]  /*b8ce0*/  LDL.LU.64 R28, [R1+0x3038] ;  /* 0x00303800011c7983 */ /* 0x001f680000300a00 */
[----:B------:R-:W-:Y:S04]  /*b8cf0*/  STL [R1+0x1c0], R5 ;  /* 0x0001c00501007387 */ /* 0x000fe80000100800 */
[----:B------:R0:W-:Y:S01]  /*b8d00*/  STL [R1+0x1c4], R4 ;  /* 0x0001c40401007387 */ /* 0x0001e20000100800 */
[----:B------:R-:W-:Y:S02]  /*b8d10*/  LOP3.LUT R9, R14, 0xffff, RZ, 0xc0, !PT ;  /* 0x0000ffff0e097812 */ /* 0x000fe400078ec0ff */
[----:B0-----:R-:W-:-:S02]  /*b8d20*/  LOP3.LUT R4, R0, 0xffff, RZ, 0xc0, !PT ;  /* 0x0000ffff00047812 */ /* 0x001fc400078ec0ff */
[----:B------:R-:W-:Y:S02]  /*b8d30*/  PRMT R0, R11, 0x3340, R7 ;  /* 0x000033400b007816 */ /* 0x000fe40000000007 */
[----:B--2---:R-:W-:Y:S02]  /*b8d40*/  LOP3.LUT R5, R16, 0xffff, RZ, 0xc0, !PT ;  /* 0x0000ffff10057812 */ /* 0x004fe400078ec0ff */
[----:B------:R-:W-:Y:S02]  /*b8d50*/  ISETP.GE.AND P3, PT, R26, UR15, PT ;  /* 0x0000000f1a007c0c */ /* 0x000fe4000bf66270 */
[----:B------:R-:W-:Y:S02]  /*b8d60*/  SHF.R.U32.HI R13, RZ, 0x8, R11 ;  /* 0x00000008ff0d7819 */ /* 0x000fe4000001160b */
[----:B------:R-:W-:Y:S02]  /*b8d70*/  SHF.R.U32.HI R15, RZ, 0x8, R10 ;  /* 0x00000008ff0f7819 */ /* 0x000fe4000001160a */
[----:B------:R-:W-:-:S02]  /*b8d80*/  SHF.R.U32.HI R11, RZ, 0x8, R9 ;  /* 0x00000008ff0b7819 */ /* 0x000fc40000011609 */
[C---:B------:R-:W-:Y:S02]  /*b8d90*/  ISETP.LT.AND P3, PT, R2.reuse, UR9, !P3 ;  /* 0x0000000902007c0c */ /* 0x040fe4000df61270 */
[----:B------:R-:W-:Y:S02]  /*b8da0*/  SHF.R.U32.HI R12, RZ, 0x8, R7 ;  /* 0x00000008ff0c7819 */ /* 0x000fe40000011607 */
[----:B------:R-:W-:Y:S02]  /*b8db0*/  SHF.R.U32.HI R7, RZ, 0x8, R8 ;  /* 0x00000008ff077819 */ /* 0x000fe40000011608 */
[----:B------:R-:W-:Y:S02]  /*b8dc0*/  LOP3.LUT R11, R11, 0xffff, RZ, 0xc0, !PT ;  /* 0x0000ffff0b0b7812 */ /* 0x000fe400078ec0ff */
[----:B------:R-:W-:Y:S01]  /*b8dd0*/  LOP3.LUT R7, R7, 0xffff, RZ, 0xc0, !PT ;  /* 0x0000ffff07077812 */ /* 0x000fe200078ec0ff */
[----:B------:R-:W-:Y:S01]  /*b8de0*/  UMOV UR15, UR22 ;  /* 0x00000016000f7c82 */ /* 0x000fe20008000000 */
[----:B------:R-:W-:-:S02]  /*b8df0*/  VIADD R24, R2, 0x49 ;  /* 0x0000004902187836 */ /* 0x000fc40000000000 */
[C---:B------:R-:W-:Y:S02]  /*b8e00*/  VIADD R27, R2.reuse, 0x48 ;  /* 0x00000048021b7836 */ /* 0x040fe40000000000 */
[----:B------:R-:W-:Y:S01]  /*b8e10*/  VIADD R16, R2, 0x47 ;  /* 0x0000004702107836 */ /* 0x000fe20000000000 */
[----:B---3--:R-:W-:Y:S02]  /*b8e20*/  LOP3.LUT R6, R20, 0xffff, RZ, 0xc0, !PT ;  /* 0x0000ffff14067812 */ /* 0x008fe400078ec0ff */
[----:B------:R-:W2:Y:S04]  /*b8e30*/  LDL.LU R20, [R1+0x3034] ;  /* 0x0030340001147983 */ /* 0x000ea80000300800 */
[----:B------:R0:W-:Y:S02]  /*b8e40*/  STL [R1+0x11f4], R0 ;  /* 0x0011f40001007387 */ /* 0x0001e40000100800 */
[----:B0-----:R-:W-:-:S05]  /*b8e50*/  PRMT R0, R10, 0x3340, R6 ;  /* 0x000033400a007816 */ /* 0x001fca0000000006 */
[----:B------:R0:W-:Y:S01]  /*b8e60*/  STL [R1+0x11fc], R0 ;  /* 0x0011fc0001007387 */ /* 0x0001e20000100800 */
[--C-:B------:R-:W-:Y:S02]  /*b8e70*/  SHF.R.U32.HI R10, RZ, 0x8, R5.reuse ;  /* 0x00000008ff0a7819 */ /* 0x100fe40000011605 */
[----:B------:R-:W-:Y:S02]  /*b8e80*/  SHF.R.U32.HI R14, RZ, 0x8, R6 ;  /* 0x00000008ff0e7819 */ /* 0x000fe40000011606 */
[----:B0-----:R-:W-:Y:S02]  /*b8e90*/  PRMT R0, R9, 0x3340, R5 ;  /* 0x0000334009007816 */ /* 0x001fe40000000005 */
[----:B------:R-:W-:-:S03]  /*b8ea0*/  LOP3.LUT R10, R10, 0xffff, RZ, 0xc0, !PT ;  /* 0x0000ffff0a0a7812 */ /* 0x000fc600078ec0ff */
[----:B------:R0:W-:Y:S01]  /*b8eb0*/  STL [R1+0x11f0], R0 ;  /* 0x0011f00001007387 */ /* 0x0001e20000100800 */
[--C-:B------:R-:W-:Y:S02]  /*b8ec0*/  SHF.R.U32.HI R6, RZ, 0x8, R4.reuse ;  /* 0x00000008ff067819 */ /* 0x100fe40000011604 */
[----:B------:R-:W-:Y:S02]  /*b8ed0*/  LOP3.LUT R9, R13, 0xffff, RZ, 0xc0, !PT ;  /* 0x0000ffff0d097812 */ /* 0x000fe400078ec0ff */
[----:B0-----:R-:W-:Y:S02]  /*b8ee0*/  PRMT R0, R8, 0x3340, R4 ;  /* 0x0000334008007816 */ /* 0x001fe40000000004 */
[----:B------:R-:W-:Y:S02]  /*b8ef0*/  LOP3.LUT R8, R12, 0xffff, RZ, 0xc0, !PT ;  /* 0x0000ffff0c087812 */ /* 0x000fe400078ec0ff */
[----:B------:R-:W-:Y:S01]  /*b8f00*/  LOP3.LUT R6, R6, 0xffff, RZ, 0xc0, !PT ;  /* 0x0000ffff06067812 */ /* 0x000fe200078ec0ff */
[----:B------:R0:W-:Y:S01]  /*b8f10*/  STL [R1+0x11f8], R0 ;  /* 0x0011f80001007387 */ /* 0x0001e20000100800 */
[----:B------:R-:W-:-:S02]  /*b8f20*/  LOP3.LUT R5, R15, 0xffff, RZ, 0xc0, !PT ;  /* 0x0000ffff0f057812 */ /* 0x000fc400078ec0ff */
[----:B------:R-:W-:Y:S02]  /*b8f30*/  LOP3.LUT R4, R14, 0xffff, RZ, 0xc0, !PT ;  /* 0x0000ffff0e047812 */ /* 0x000fe400078ec0ff */
[----:B----4-:R-:W-:Y:S02]  /*b8f40*/  LOP3.LUT R23, R23, 0xefffffff, RZ, 0xc0, !PT ;  /* 0xefffffff17177812 */ /* 0x010fe400078ec0ff */
[----:B------:R-:W-:Y:S02]  /*b8f50*/  PRMT R8, R9, 0x3340, R8 ;  /* 0x0000334009087816 */ /* 0x000fe40000000008 */
[----:B------:R-:W-:Y:S02]  /*b8f60*/  PRMT R6, R7, 0x3340, R6 ;  /* 0x0000334007067816 */ /* 0x000fe40000000006 */
[----:B0-----:R-:W-:Y:S02]  /*b8f70*/  PRMT R0, R11, 0x3340, R10 ;  /* 0x000033400b007816 */ /* 0x001fe4000000000a */
[----:B------:R-:W-:-:S02]  /*b8f80*/  @P3 LOP3.LUT R23, R23, 0x10000000, RZ, 0xfc, !PT ;  /* 0x1000000017173812 */ /* 0x000fc400078efcff */
[----:B------:R-:W-:Y:S01]  /*b8f90*/  ISETP.LT.AND P3, PT, R26, UR13, !P2 ;  /* 0x0000000d1a007c0c */ /* 0x000fe2000d761270 */
[----:B------:R0:W-:Y:S04]  /*b8fa0*/  STL [R1+0x1cc], R0 ;  /* 0x0001cc0001007387 */ /* 0x0001e80000100800 */
[----:B------:R-:W-:Y:S04]  /*b8fb0*/  STL [R1+0x11e0], R8 ;  /* 0x0011e00801007387 */ /* 0x000fe80000100800 */
[----:B------:R-:W-:Y:S01]  /*b8fc0*/  STL [R1+0x11e4], R6 ;  /* 0x0011e40601007387 */ /* 0x000fe20000100800 */
[----:B0-----:R-:W-:-:S05]  /*b8fd0*/  PRMT R0, R5, 0x3340, R4 ;  /* 0x0000334005007816 */ /* 0x001fca0000000004 */
[----:B------:R0:W-:Y:S01]  /*b8fe0*/  STL [R1+0x11e8], R0 ;  /* 0x0011e80001007387 */ /* 0x0001e20000100800 */
[----:B-----5:R-:W-:Y:S01]  /*b8ff0*/  LOP3.LUT R18, R18, 0xffffdfff, RZ, 0xc0, !PT ;  /* 0xffffdfff12127812 */ /* 0x020fe200078ec0ff */
[----:B0-----:R-:W-:Y:S01]  /*b9000*/  IMAD.U32 R0, RZ, RZ, UR5 ;  /* 0x00000005ff007e24 */ /* 0x001fe2000f8e00ff */
[----:B------:R-:W-:Y:S02]  /*b9010*/  UMOV UR5, UR4 ;  /* 0x0000000400057c82 */ /* 0x000fe40008000000 */
[----:B------:R-:W-:Y:S02]  /*b9020*/  ISETP.LT.AND P2, PT, R3, UR5, !P2 ;  /* 0x0000000503007c0c */ /* 0x000fe4000d741270 */
[----:B------:R-:W-:Y:S01]  /*b9030*/  @P3 LOP3.LUT R18, R18, 0x2000, RZ, 0xfc, !PT ;  /* 0x0000200012123812 */ /* 0x000fe200078efcff */
[----:B------:R0:W-:Y:S03]  /*b9040*/  STL [R1+0x24], R0 ;  /* 0x0000240001007387 */ /* 0x0001e60000100800 */
[----:B------:R-:W-:Y:S01]  /*b9050*/  LOP3.LUT R18, R18, 0xffffefff, RZ, 0xc0, !PT ;  /* 0xffffefff12127812 */ /* 0x000fe200078ec0ff */
[----:B0-----:R-:W-:Y:S01]  /*b9060*/  IMAD.U32 R0, RZ, RZ, UR11 ;  /* 0x0000000bff007e24 */ /* 0x001fe2000f8e00ff */
[----:B------:R-:W-:-:S05]  /*b9070*/  UMOV UR11, UR10 ;  /* 0x0000000a000b7c82 */ /* 0x000fca0008000000 */
[----:B------:R-:W-:Y:S02]  /*b9080*/  @P2 LOP3.LUT R18, R18, 0x1000, RZ, 0xfc, !PT ;  /* 0x0000100012122812 */ /* 0x000fe400078efcff */
[----:B------:R-:W-:Y:S01]  /*b9090*/  ISETP.LT.AND P2, PT, R26, UR11, !P1 ;  /* 0x0000000b1a007c0c */ /* 0x000fe2000cf41270 */
[----:B------:R-:W-:Y:S02]  /*b90a0*/  UMOV UR4, UR16 ;  /* 0x0000001000047c82 */ /* 0x000fe40008000000 */
[----:B------:R-:W-:Y:S02]  /*b90b0*/  ISETP.LT.AND P1, PT, R3, UR4, !P1 ;  /* 0x0000000403007c0c */ /* 0x000fe4000cf21270 */
[----:B------:R-:W-:Y:S01]  /*b90c0*/  LOP3.LUT R18, R18, 0xfffff7ff, RZ, 0xc0, !PT ;  /* 0xfffff7ff12127812 */ /* 0x000fe200078ec0ff */
[----:B------:R0:W-:Y:S07]  /*b90d0*/  STL [R1+0x20], R0 ;  /* 0x0000200001007387 */ /* 0x0001ee0000100800 */
[----:B------:R-:W-:Y:S01]  /*b90e0*/  @P2 LOP3.LUT R18, R18, 0x800, RZ, 0xfc, !PT ;  /* 0x0000080012122812 */ /* 0x000fe200078efcff */
[----:B0-----:R-:W-:Y:S01]  /*b90f0*/  IMAD.U32 R0, RZ, RZ, UR17 ;  /* 0x00000011ff007e24 */ /* 0x001fe2000f8e00ff */
[----:B------:R-:W-:-:S02]  /*b9100*/  ULDC.64 UR16, c[0x0][0x228] ;  /* 0x00008a0000107ab9 */ /* 0x000fc40000000a00 */
[----:B------:R-:W-:Y:S01]  /*b9110*/  UMOV UR10, UR16 ;  /* 0x00000010000a7c82 */ /* 0x000fe20008000000 */
[----:B------:R-:W-:Y:S02]  /*b9120*/  LOP3.LUT R18, R18, 0xfffffbff, RZ, 0xc0, !PT ;  /* 0xfffffbff12127812 */ /* 0x000fe400078ec0ff */
[----:B------:R-:W-:Y:S01]  /*b9130*/  ISETP.LT.AND P2, PT, R26, UR10, !P0 ;  /* 0x0000000a1a007c0c */ /* 0x000fe2000c741270 */
[----:B------:R0:W-:Y:S01]  /*b9140*/  STL [R1+0x1c], R0 ;  /* 0x00001c0001007387 */ /* 0x0001e20000100800 */
[----:B------:R-:W-:Y:S01]  /*b9150*/  VIADD R4, R2, 0x55 ;  /* 0x0000005502047836 */ /* 0x000fe20000000000 */
[----:B------:R-:W-:Y:S01]  /*b9160*/  @P1 LOP3.LUT R18, R18, 0x400, RZ, 0xfc, !PT ;  /* 0x0000040012121812 */ /* 0x000fe200078efcff */
[C---:B------:R-:W-:Y:S02]  /*b9170*/  VIADD R5, R2.reuse, 0x54 ;  /* 0x0000005402057836 */ /* 0x040fe40000000000 */
[C---:B------:R-:W-:Y:S02]  /*b9180*/  VIADD R6, R2.reuse, 0x53 ;  /* 0x0000005302067836 */ /* 0x040fe40000000000 */
[----:B------:R-:W-:-:S02]  /*b9190*/  VIADD R7, R2, 0x52 ;  /* 0x0000005202077836 */ /* 0x000fc40000000000 */
[C---:B------:R-:W-:Y:S02]  /*b91a0*/  VIADD R8, R2.reuse, 0x51 ;  /* 0x0000005102087836 */ /* 0x040fe40000000000 */
[C---:B------:R-:W-:Y:S02]  /*b91b0*/  VIADD R9, R2.reuse, 0x50 ;  /* 0x0000005002097836 */ /* 0x040fe40000000000 */
[C---:B------:R-:W-:Y:S02]  /*b91c0*/  VIADD R10, R2.reuse, 0x4f ;  /* 0x0000004f020a7836 */ /* 0x040fe40000000000 */
[C---:B------:R-:W-:Y:S02]  /*b91d0*/  VIADD R11, R2.reuse, 0x4e ;  /* 0x0000004e020b7836 */ /* 0x040fe40000000000 */
[----:B0-----:R-:W-:Y:S01]  /*b91e0*/  IMAD.U32 R0, RZ, RZ, UR17 ;  /* 0x00000011ff007e24 */ /* 0x001fe2000f8e00ff */
[----:B------:R-:W-:Y:S01]  /*b91f0*/  ULDC.64 UR16, c[0x0][0x228] ;  /* 0x00008a0000107ab9 */ /* 0x000fe20000000a00 */
[----:B------:R-:W-:Y:S01]  /*b9200*/  VIADD R12, R2, 0x4d ;  /* 0x0000004d020c7836 */ /* 0x000fe20000000000 */
[----:B------:R-:W-:Y:S01]  /*b9210*/  UMOV UR12, UR16 ;  /* 0x00000010000c7c82 */ /* 0x000fe20008000000 */
[----:B------:R-:W-:-:S02]  /*b9220*/  LOP3.LUT R18, R18, 0xfffffdff, RZ, 0xc0, !PT ;  /* 0xfffffdff12127812 */ /* 0x000fc400078ec0ff */
[----:B------:R-:W-:Y:S01]  /*b9230*/  ISETP.LT.AND P1, PT, R3, UR12, !P0 ;  /* 0x0000000c03007c0c */ /* 0x000fe2000c721270 */
[C---:B------:R-:W-:Y:S02]  /*b9240*/  VIADD R13, R2.reuse, 0x4c ;  /* 0x0000004c020d7836 */ /* 0x040fe40000000000 */
[----:B------:R-:W-:Y:S01]  /*b9250*/  VIADD R14, R2, 0x4b ;  /* 0x0000004b020e7836 */ /* 0x000fe20000000000 */
[----:B------:R-:W-:Y:S01]  /*b9260*/  @P2 LOP3.LUT R18, R18, 0x200, RZ, 0xfc, !PT ;  /* 0x0000020012122812 */ /* 0x000fe200078efcff */
[----:B------:R0:W-:Y:S01]  /*b9270*/  STL [R1+0x18], R0 ;  /* 0x0000180001007387 */ /* 0x0001e20000100800 */
[----:B------:R-:W-:Y:S01]  /*b9280*/  ISETP.GE.AND P0, PT, R4, UR14, PT ;  /* 0x0000000e04007c0c */ /* 0x000fe2000bf06270 */
[----:B------:R-:W-:Y:S01]  /*b9290*/  VIADD R15, R2, 0x4a ;  /* 0x0000004a020f7836 */ /* 0x000fe20000000000 */
[----:B------:R-:W-:Y:S01]  /*b92a0*/  LOP3.LUT R18, R18, 0xfffffeff, RZ, 0xc0, !PT ;  /* 0xfffffeff12127812 */ /* 0x000fe200078ec0ff */
[----:B------:R-:W-:Y:S01]  /*b92b0*/  ULDC.64 UR10, c[0x0][0x228] ;  /* 0x00008a00000a7ab9 */ /* 0x000fe20000000a00 */
[----:B------:R-:W-:Y:S01]  /*b92c0*/  ULDC.64 UR12, c[0x0][0x228] ;  /* 0x00008a00000c7ab9 */ /* 0x000fe20000000a00 */
[----:B0-----:R-:W-:Y:S01]  /*b92d0*/  IMAD.U32 R0, RZ, RZ, UR17 ;  /* 0x00000011ff007e24 */ /* 0x001fe2000f8e00ff */
[----:B------:R-:W-:Y:S01]  /*b92e0*/  ULDC.64 UR16, c[0x0][0x228] ;  /* 0x00008a0000107ab9 */ /* 0x000fe20000000a00 */
[----:B------:R-:W-:-:S02]  /*b92f0*/  @P1 LOP3.LUT R18, R18, 0x100, RZ, 0xfc, !PT ;  /* 0x0000010012121812 */ /* 0x000fc400078efcff */
[----:B------:R-:W-:Y:S01]  /*b9300*/  ISETP.LT.AND P1, PT, R26, UR16, !P0 ;  /* 0x000000101a007c0c */ /* 0x000fe2000c721270 */
[----:B------:R0:W-:Y:S01]  /*b9310*/  STL [R1+0x14], R0 ;  /* 0x0000140001007387 */ /* 0x0001e20000100800 */
[----:B------:R-:W-:Y:S02]  /*b9320*/  ISETP.LT.AND P0, PT, R3, UR15, !P0 ;  /* 0x0000000f03007c0c */ /* 0x000fe4000c701270 */
[----:B------:R-:W-:Y:S01]  /*b9330*/  LOP3.LUT R18, R18, 0xffffff7f, RZ, 0xc0, !PT ;  /* 0xffffff7f12127812 */ /* 0x000fe200078ec0ff */
[----:B------:R-:W-:Y:S01]  /*b9340*/  IMAD.MOV.U32 R4, RZ, RZ, R2 ;  /* 0x000000ffff047224 */ /* 0x000fe200078e0002 */
[----:B------:R-:W-:Y:S01]  /*b9350*/  ULDC.64 UR14, c[0x0][0x228] ;  /* 0x00008a00000e7ab9 */ /* 0x000fe20000000a00 */
[----:B0-----:R-:W-:-:S06]  /*b9360*/  IMAD.U32 R0, RZ, RZ, UR17 ;  /* 0x00000011ff007e24 */ /* 0x001fcc000f8e00ff */
[----:B------:R-:W-:Y:S02]  /*b9370*/  @P1 LOP3.LUT R18, R18, 0x80, RZ, 0xfc, !PT ;  /* 0x0000008012121812 */ /* 0x000fe400078efcff */
[----:B------:R-:W-:Y:S01]  /*b9380*/  LOP3.LUT R22, R22, 0x7fffffff, RZ, 0xc0, !PT ;  /* 0x7fffffff16167812 */ /* 0x000fe200078ec0ff */
[----:B------:R-:W-:Y:S01]  /*b9390*/  ULDC.64 UR16, c[0x0][0x228] ;  /* 0x00008a0000107ab9 */ /* 0x000fe20000000a00 */
[----:B------:R0:W-:Y:S02]  /*b93a0*/  STL [R1+0x10], R0 ;  /* 0x0000100001007387 */ /* 0x0001e40000100800 */
[----:B0-----:R-:W-:Y:S01]  /*b93b0*/  IMAD.U32 R0, RZ, RZ, UR23 ;  /* 0x00000017ff007e24 */ /* 0x001fe2000f8e00ff */
[----:B------:R-:W-:-:S04]  /*b93c0*/  ULDC.64 UR22, c[0x0][0x228] ;  /* 0x00008a0000167ab9 */ /* 0x000fc80000000a00 */
[----:B------:R0:W-:Y:S01]  /*b93d0*/  STL [R1+0xc], R0 ;  /* 0x00000c0001007387 */ /* 0x0001e20000100800 */
[----:B------:R-:W-:Y:S01]  /*b93e0*/  LOP3.LUT R18, R18, 0xffffffbf, RZ, 0xc0, !PT ;  /* 0xffffffbf12127812 */ /* 0x000fe200078ec0ff */
[----:B0-----:R-:W-:-:S03]  /*b93f0*/  IMAD.U32 R0, RZ, RZ, UR23 ;  /* 0x00000017ff007e24 */ /* 0x001fc6000f8e00ff */
[----:B------:R-:W-:Y:S02]  /*b9400*/  @P0 LOP3.LUT R18, R18, 0x40, RZ, 0xfc, !PT ;  /* 0x0000004012120812 */ /* 0x000fe400078efcff */
[----:B------:R0:W-:Y:S01]  /*b9410*/  STL [R1+0x8], R0 ;  /* 0x0000080001007387 */ /* 0x0001e20000100800 */
[----:B------:R-:W-:Y:S01]  /*b9420*/  ISETP.GE.AND P0, PT, R5, UR18, PT ;  /* 0x0000001205007c0c */ /* 0x000fe2000bf06270 */
[----:B------:R-:W-:Y:S01]  /*b9430*/  UMOV UR23, UR22 ;  /* 0x0000001600177c82 */ /* 0x000fe20008000000 */
[----:B0-----:R-:W-:Y:S02]  /*b9440*/  IMAD.U32 R0, RZ, RZ, UR29 ;  /* 0x0000001dff007e24 */ /* 0x001fe4000f8e00ff */
[----:B------:R-:W-:Y:S02]  /*b9450*/  ISETP.LT.AND P2, PT, R26, UR23, !P0 ;  /* 0x000000171a007c0c */ /* 0x000fe4000c741270 */
[----:B------:R-:W-:Y:S02]  /*b9460*/  ISETP.LT.AND P1, PT, R3, UR19, !P0 ;  /* 0x0000001303007c0c */ /* 0x000fe4000c721270 */
[----:B------:R-:W-:Y:S01]  /*b9470*/  LOP3.LUT R18, R18, 0xffffffdf, RZ, 0xc0, !PT ;  /* 0xffffffdf12127812 */ /* 0x000fe200078ec0ff */
[----:B------:R-:W-:Y:S01]  /*b9480*/  ULDC.64 UR28, c[0x0][0x228] ;  /* 0x00008a00001c7ab9 */ /* 0x000fe20000000a00 */
[----:B------:R0:W-:Y:S01]  /*b9490*/  STL [R1+0x4], R0 ;  /* 0x0000040001007387 */ /* 0x0001e20000100800 */
[----:B------:R-:W-:Y:S01]  /*b94a0*/  ISETP.GE.AND P0, PT, R6, UR20, PT ;  /* 0x0000001406007c0c */ /* 0x000fe2000bf06270 */
[----:B------:R-:W-:-:S02]  /*b94b0*/  ULDC.64 UR18, c[0x0][0x228] ;  /* 0x00008a0000127ab9 */ /* 0x000fc40000000a00 */
[----:B0-----:R-:W3:Y:S04]  /*b94c0*/  LDL.LU R0, [R1+0x3030] ;  /* 0x0030300001007983 */ /* 0x001ee80000300800 */
[----:B------:R-:W4:Y:S04]  /*b94d0*/  LDL.LU R2, [R1+0x302c] ;  /* 0x00302c0001027983 */ /* 0x000f280000300800 */
[----:B------:R-:W5:Y:S04]  /*b94e0*/  LDL.LU R3, [R1+0x3028] ;  /* 0x0030280001037983 */ /* 0x000f680000300800 */
[----:B------:R-:W2:Y:S01]  /*b94f0*/  LDL R6, [R1+0xd38] ;  /* 0x000d380001067983 */ /* 0x000ea20000100800 */
[----:B------:R-:W-:Y:S01]  /*b9500*/  @P2 LOP3.LUT R18, R18, 0x20, RZ, 0xfc, !PT ;  /* 0x0000002012122812 */ /* 0x000fe200078efcff */
[----:B------:R-:W-:-:S03]  /*b9510*/  UMOV UR22, UR28 ;  /* 0x0000001c00167c82 */ /* 0x000fc60008000000 */
[----:B------:R-:W-:-:S04]  /*b9520*/  LOP3.LUT R18, R18, 0xffffffef, RZ, 0xc0, !PT ;  /* 0xffffffef12127812 */ /* 0x000fc800078ec0ff */
[----:B------:R-:W-:Y:S02]  /*b9530*/  @P1 LOP3.LUT R18, R18, 0x10, RZ, 0xfc, !PT ;  /* 0x0000001012121812 */ /* 0x000fe400078efcff */
[----:B------:R-:W-:Y:S01]  /*b9540*/  ISETP.LT.AND P1, PT, R26, UR22, !P0 ;  /* 0x000000161a007c0c */ /* 0x000fe2000c721270 */
[----:B------:R-:W-:Y:S01]  /*b9550*/  UMOV UR60, UR29 ;  /* 0x0000001d003c7c82 */ /* 0x000fe20008000000 */
[----:B------:R-:W-:Y:S01]  /*b9560*/  ULDC.64 UR28, c[0x0][0x228] ;  /* 0x00008a00001c7ab9 */ /* 0x000fe20000000a00 */
[----:B------:R-:W-:Y:S01]  /*b9570*/  LOP3.LUT R18, R18, 0xfffffff7, RZ, 0xc0, !PT ;  /* 0xfffffff712127812 */ /* 0x000fe200078ec0ff */
[----:B------:R-:W-:Y:S01]  /*b9580*/  UMOV UR21, UR28 ;  /* 0x0000001c00157c82 */ /* 0x000fe20008000000 */
[----:B------:R-:W-:-:S08]  /*b9590*/  ULDC.64 UR22, c[0x0][0x228] ;  /* 0x00008a0000167ab9 */ /* 0x000fd00000000a00 */
[----:B------:R-:W-:-:S04]  /*b95a0*/  @P1 LOP3.LUT R18, R18, 0x8, RZ, 0xfc, !PT ;  /* 0x0000000812121812 */ /* 0x000fc800078efcff */
[----:B------:R-:W-:Y:S01]  /*b95b0*/  LOP3.LUT R18, R18, 0xfffffffb, RZ, 0xc0, !PT ;  /* 0xfffffffb12127812 */ /* 0x000fe200078ec0ff */
[----:B------:R-:W-:Y:S01]  /*b95c0*/  UMOV UR5, UR29 ;  /* 0x0000001d00057c82 */ /* 0x000fe20008000000 */
[----:B------:R-:W-:Y:S02]  /*b95d0*/  ULDC.64 UR28, c[0x0][0x228] ;  /* 0x00008a00001c7ab9 */ /* 0x000fe40000000a00 */
[----:B------:R-:W-:Y:S01]  /*b95e0*/  UMOV UR9, UR28 ;  /* 0x0000001c00097c82 */ /* 0x000fe20008000000 */
[----:B------:R-:W-:Y:S01]  /*b95f0*/  UMOV UR4, UR29 ;  /* 0x0000001d00047c82 */ /* 0x000fe20008000000 */
[----:B------:R-:W-:Y:S01]  /*b9600*/  ULDC.64 UR28, c[0x0][0x228] ;  /* 0x00008a00001c7ab9 */ /* 0x000fe20000000a00 */
[----:B--2---:R-:W-:Y:S01]  /*b9610*/  ISETP.LT.AND P0, PT, R6, UR21, !P0 ;  /* 0x0000001506007c0c */ /* 0x004fe2000c701270 */
[----:B------:R-:W-:-:S12]  /*b9620*/  ULDC.64 UR20, c[0x0][0x228] ;  /* 0x00008a0000147ab9 */ /* 0x000fd80000000a00 */
[----:B------:R-:W-:Y:S02]  /*b9630*/  @P0 LOP3.LUT R18, R18, 0x4, RZ, 0xfc, !PT ;  /* 0x0000000412120812 */ /* 0x000fe400078efcff */
[----:B------:R-:W-:Y:S01]  /*b9640*/  ISETP.GE.AND P0, PT, R7, UR24, PT ;  /* 0x0000001807007c0c */ /* 0x000fe2000bf06270 */
[----:B------:R-:W-:Y:S01]  /*b9650*/  IMAD.MOV.U32 R7, RZ, RZ, R4 ;  /* 0x000000ffff077224 */ /* 0x000fe200078e0004 */
[----:B------:R-:W-:Y:S01]  /*b9660*/  ULDC.64 UR24, c[0x0][0x228] ;  /* 0x00008a0000187ab9 */ /* 0x000fe20000000a00 */
[----:B------:R-:W2:Y:S01]  /*b9670*/  LDL.LU R4, [R1+0x1358] ;  /* 0x0013580001047983 */ /* 0x000ea20000300800 */
[----:B------:R-:W-:Y:S02]  /*b9680*/  ISETP.LT.AND P2, PT, R26, UR9, !P0 ;  /* 0x000000091a007c0c */ /* 0x000fe4000c741270 */
[----:B------:R-:W-:Y:S02]  /*b9690*/  ISETP.LT.AND P1, PT, R6, UR10, !P0 ;  /* 0x0000000a06007c0c */ /* 0x000fe4000c721270 */
[----:B------:R-:W-:-:S02]  /*b96a0*/  LOP3.LUT R18, R18, 0xfffffffd, RZ, 0xc0, !PT ;  /* 0xfffffffd12127812 */ /* 0x000fc400078ec0ff */
[----:B------:R-:W-:Y:S01]  /*b96b0*/  ISETP.GE.AND P0, PT, R8, UR26, PT ;  /* 0x0000001a08007c0c */ /* 0x000fe2000bf06270 */
[----:B------:R-:W-:-:S06]  /*b96c0*/  ULDC.64 UR26, c[0x0][0x228] ;  /* 0x00008a00001a7ab9 */ /* 0x000fcc0000000a00 */
[----:B------:R-:W-:-:S04]  /*b96d0*/  @P2 LOP3.LUT R18, R18, 0x2, RZ, 0xfc, !PT ;  /* 0x0000000212122812 */ /* 0x000fc800078efcff */
[----:B------:R-:W-:-:S04]  /*b96e0*/  LOP3.LUT R18, R18, 0xfffffffe, RZ, 0xc0, !PT ;  /* 0xfffffffe12127812 */ /* 0x000fc800078ec0ff */
[----:B------:R-:W-:Y:S02]  /*b96f0*/  @P1 LOP3.LUT R18, R18, 0x1, RZ, 0xfc, !PT ;  /* 0x0000000112121812 */ /* 0x000fe400078efcff */
[----:B------:R-:W-:Y:S02]  /*b9700*/  ISETP.LT.AND P1, PT, R26, UR12, !P0 ;  /* 0x0000000c1a007c0c */ /* 0x000fe4000c721270 */
[----:B------:R-:W-:Y:S01]  /*b9710*/  ISETP.LT.AND P0, PT, R6, UR14, !P0 ;  /* 0x0000000e06007c0c */ /* 0x000fe2000c701270 */
[----:B------:R-:W0:Y:S01]  /*b9720*/  S2UR UR57, SR_CgaCtaId ;  /* 0x00000000003979c3 */ /* 0x000e220000008800 */
[----:B------:R-:W-:Y:S01]  /*b9730*/  UMOV UR58, 0x400 ;  /* 0x00000400003a7882 */ /* 0x000fe20000000000 */
[----:B------:R-:W-:Y:S01]  /*b9740*/  ULDC UR12, c[0x0][0x22c] ;  /* 0x00008b00000c7ab9 */ /* 0x000fe20000000800 */
[----:B------:R-:W-:-:S07]  /*b9750*/  ULDC UR14, c[0x0][0x228] ;  /* 0x00008a00000e7ab9 */ /* 0x000fce0000000800 */
[----:B------:R-:W-:-:S04]  /*b9760*/  @P1 LOP3.LUT R22, R22, 0x80000000, RZ, 0xfc, !PT ;  /* 0x8000000016161812 */ /* 0x000fc800078efcff */
[----:B------:R-:W-:-:S04]  /*b9770*/  LOP3.LUT R22, R22, 0xbfffffff, RZ, 0xc0, !PT ;  /* 0xbfffffff16167812 */ /* 0x000fc800078ec0ff */
[----:B------:R-:W-:Y:S02]  /*b9780*/  @P0 LOP3.LUT R22, R22, 0x40000000, RZ, 0xfc, !PT ;  /* 0x4000000016160812 */ /* 0x000fe400078efcff */
[----:B------:R-:W-:Y:S01]  /*b9790*/  ISETP.GE.AND P0, PT, R9, UR30, PT ;  /* 0x0000001e09007c0c */ /* 0x000fe2000bf06270 */
[----:B------:R-:W-:-:S03]  /*b97a0*/  ULDC.64 UR30, c[0x0][0x228] ;  /* 0x00008a00001e7ab9 */ /* 0x000fc60000000a00 */
[----:B------:R-:W-:Y:S02]  /*b97b0*/  ISETP.LT.AND P2, PT, R26, UR16, !P0 ;  /* 0x000000101a007c0c */ /* 0x000fe4000c741270 */
[----:B------:R-:W-:Y:S02]  /*b97c0*/  ISETP.LT.AND P1, PT, R6, UR18, !P0 ;  /* 0x0000001206007c0c */ /* 0x000fe4000c721270 */
[----:B------:R-:W-:Y:S02]  /*b97d0*/  LOP3.LUT R22, R22, 0xdfffffff, RZ, 0xc0, !PT ;  /* 0xdfffffff16167812 */ /* 0x000fe400078ec0ff */
[----:B------:R-:W-:Y:S01]  /*b97e0*/  ISETP.GE.AND P0, PT, R10, UR32, PT ;  /* 0x000000200a007c0c */ /* 0x000fe2000bf06270 */
[----:B------:R-:W-:-:S06]  /*b97f0*/  ULDC.64 UR32, c[0x0][0x228] ;  /* 0x00008a0000207ab9 */ /* 0x000fcc0000000a00 */
[----:B------:R-:W-:-:S04]  /*b9800*/  @P2 LOP3.LUT R22, R22, 0x20000000, RZ, 0xfc, !PT ;  /* 0x2000000016162812 */ /* 0x000fc800078efcff */
[----:B------:R-:W-:-:S04]  /*b9810*/  LOP3.LUT R22, R22, 0xefffffff, RZ, 0xc0, !PT ;  /* 0xefffffff16167812 */ /* 0x000fc800078ec0ff */
[----:B------:R-:W-:Y:S02]  /*b9820*/  @P1 LOP3.LUT R22, R22, 0x10000000, RZ, 0xfc, !PT ;  /* 0x1000000016161812 */ /* 0x000fe400078efcff */
[----:B------:R-:W-:Y:S02]  /*b9830*/  ISETP.LT.AND P1, PT, R26, UR20, !P0 ;  /* 0x000000141a007c0c */ /* 0x000fe4000c721270 */
[----:B------:R-:W-:Y:S02]  /*b9840*/  ISETP.LT.AND P0, PT, R6, UR22, !P0 ;  /* 0x0000001606007c0c */ /* 0x000fe4000c701270 */
[----:B------:R-:W-:Y:S01]  /*b9850*/  LOP3.LUT R22, R22, 0xf7ffffff, RZ, 0xc0, !PT ;  /* 0xf7ffffff16167812 */ /* 0x000fe200078ec0ff */
[----:B------:R-:W-:Y:S01]  /*b9860*/  UMOV UR20, UR7 ;  /* 0x0000000700147c82 */ /* 0x000fe20008000000 */
[----:B------:R-:W-:Y:S01]  /*b9870*/  UMOV UR18, UR6 ;  /* 0x0000000600127c82 */ /* 0x000fe20008000000 */
[----:B------:R-:W-:Y:S01]  /*b9880*/  ULDC.64 UR6, c[0x0][0x228] ;  /* 0x00008a0000067ab9 */ /* 0x000fe20000000a00 */
[----:B0-----:R-:W-:Y:S01]  /*b9890*/  ULEA UR9, UR57, UR58, 0x18 ;  /* 0x0000003a39097291 */ /* 0x001fe2000f8ec03f */
[----:B------:R-:W-:Y:S01]  /*b98a0*/  VIADD R5, R7, 0x44 ;  /* 0x0000004407057836 */ /* 0x000fe20000000000 */
[----:B------:R-:W-:Y:S01]  /*b98b0*/  LOP3.LUT R23, R23, 0x7fffffff, RZ, 0xc0, !PT ;  /* 0x7fffffff17177812 */ /* 0x000fe200078ec0ff */
[----:B------:R-:W-:-:S02]  /*b98c0*/  ULDC UR22, c[0x0][0x22c] ;  /* 0x00008b0000167ab9 */ /* 0x000fc40000000800 */
[----:B------:R-:W-:Y:S01]  /*b98d0*/  @P1 LOP3.LUT R22, R22, 0x8000000, RZ, 0xfc, !PT ;  /* 0x0800000016161812 */ /* 0x000fe200078efcff */
[----:B------:R-:W-:Y:S01]  /*b98e0*/  UMOV UR10, UR6 ;  /* 0x00000006000a7c82 */ /* 0x000fe20008000000 */
[----:B------:R-:W-:Y:S01]  /*b98f0*/  UMOV UR16, UR7 ;  /* 0x0000000700107c82 */ /* 0x000fe20008000000 */
[----:B------:R-:W-:Y:S01]  /*b9900*/  ULDC.64 UR58, c[0x0][0x228] ;  /* 0x00008a00003a7ab9 */ /* 0x000fe20000000a00 */
        /* <DEDUP_REMOVED lines=8> */
[----:B------:R-:W-:Y:S01]  /*b9990*/  ULDC.64 UR38, c[0x0][0x228] ;  /* 0x00008a0000267ab9 */ /* 0x000fe20000000a00 */
[----:B------:R-:W-:-:S05]  /*b99a0*/  ULDC UR24, c[0x0][0x22c] ;  /* 0x00008b0000187ab9 */ /* 0x000fca0000000800 */
[----:B------:R-:W-:-:S04]  /*b99b0*/  @P2 LOP3.LUT R22, R22, 0x2000000, RZ, 0xfc, !PT ;  /* 0x0200000016162812 */ /* 0x000fc800078efcff */
[----:B------:R-:W-:-:S04]  /*b99c0*/  LOP3.LUT R22, R22, 0xfeffffff, RZ, 0xc0, !PT ;  /* 0xfeffffff16167812 */ /* 0x000fc800078ec0ff */
[----:B------:R-:W-:Y:S02]  /*b99d0*/  @P1 LOP3.LUT R22, R22, 0x1000000, RZ, 0xfc, !PT ;  /* 0x0100000016161812 */ /* 0x000fe400078efcff */
[----:B------:R-:W-:Y:S02]  /*b99e0*/  ISETP.LT.AND P1, PT, R26, UR28, !P0 ;  /* 0x0000001c1a007c0c */ /* 0x000fe4000c721270 */
[----:B------:R-:W-:Y:S02]  /*b99f0*/  ISETP.LT.AND P0, PT, R6, UR30, !P0 ;  /* 0x0000001e06007c0c */ /* 0x000fe4000c701270 */
[----:B--2---:R-:W-:Y:S02]  /*b9a00*/  R2UR UR7, R4 ;  /* 0x00000000040772ca */ /* 0x004fe400000e0000 */
[----:B------:R-:W-:Y:S01]  /*b9a10*/  LOP3.LUT R22, R22, 0xff7fffff, RZ, 0xc0, !PT ;  /* 0xff7fffff16167812 */ /* 0x000fe200078ec0ff */
[----:B------:R-:W-:Y:S01]  /*b9a20*/  UMOV UR26, UR20 ;  /* 0x00000014001a7c82 */ /* 0x000fe20008000000 */
[----:B------:R-:W-:Y:S01]  /*b9a30*/  VIADD R4, R7, 0x46 ;  /* 0x0000004607047836 */ /* 0x000fe20000000000 */
[----:B------:R-:W-:-:S04]  /*b9a40*/  ULDC UR20, c[0x0][0x228] ;  /* 0x00008a0000147ab9 */ /* 0x000fc80000000800 */
[----:B------:R-:W-:Y:S01]  /*b9a50*/  @P1 LOP3.LUT R22, R22, 0x800000, RZ, 0xfc, !PT ;  /* 0x0080000016161812 */ /* 0x000fe200078efcff */
[----:B------:R-:W-:Y:S01]  /*b9a60*/  ULDC UR28, c[0x0][0x22c] ;  /* 0x00008b00001c7ab9 */ /* 0x000fe20000000800 */
[----:B------:R-:W-:Y:S01]  /*b9a70*/  LOP3.LUT R25, R25, 0x7fffffff, RZ, 0xc0, !PT ;  /* 0x7fffffff19197812 */ /* 0x000fe200078ec0ff */
[----:B------:R-:W-:Y:S01]  /*b9a80*/  ULDC UR30, c[0x0][0x22c] ;  /* 0x00008b00001e7ab9 */ /* 0x000fe20000000800 */
        /* <DEDUP_REMOVED lines=9> */
[----:B------:R-:W-:Y:S01]  /*b9b20*/  UMOV UR32, UR26 ;  /* 0x0000001a00207c82 */ /* 0x000fe20008000000 */
[----:B------:R-:W-:Y:S01]  /*b9b30*/  ULDC UR26, c[0x0][0x228] ;  /* 0x00008a00001a7ab9 */ /* 0x000fe20000000800 */
[----:B------:R-:W-:-:S03]  /*b9b40*/  ULDC UR34, c[0x0][0x22c] ;  /* 0x00008b0000227ab9 */ /* 0x000fc60000000800 */
[----:B------:R-:W-:-:S04]  /*b9b50*/  @P2 LOP3.LUT R22, R22, 0x200000, RZ, 0xfc, !PT ;  /* 0x0020000016162812 */ /* 0x000fc800078efcff */
[----:B------:R-:W-:-:S04]  /*b9b60*/  LOP3.LUT R22, R22, 0xffefffff, RZ, 0xc0, !PT ;  /* 0xffefffff16167812 */ /* 0x000fc800078ec0ff */
[----:B------:R-:W-:Y:S02]  /*b9b70*/  @P1 LOP3.LUT R22, R22, 0x100000, RZ, 0xfc, !PT ;  /* 0x0010000016161812 */ /* 0x000fe400078efcff */
[----:B------:R-:W-:Y:S02]  /*b9b80*/  ISETP.LT.AND P1, PT, R26, UR36, !P0 ;  /* 0x000000241a007c0c */ /* 0x000fe4000c721270 */
[----:B------:R-:W-:Y:S02]  /*b9b90*/  ISETP.LT.AND P0, PT, R6, UR38, !P0 ;  /* 0x0000002606007c0c */ /* 0x000fe4000c701270 */
[----:B------:R-:W-:Y:S01]  /*b9ba0*/  LOP3.LUT R22, R22, 0xfff7ffff, RZ, 0xc0, !PT ;  /* 0xfff7ffff16167812 */ /* 0x000fe200078ec0ff */
[----:B------:R-:W-:Y:S01]  /*b9bb0*/  UMOV UR36, UR32 ;  /* 0x0000002000247c82 */ /* 0x000fe20008000000 */
[----:B------:R-:W-:Y:S01]  /*b9bc0*/  ULDC UR32, c[0x0][0x228] ;  /* 0x00008a0000207ab9 */ /* 0x000fe20000000800 */
[----:B------:R-:W-:-:S06]  /*b9bd0*/  ULDC UR38, c[0x0][0x22c] ;  /* 0x00008b0000267ab9 */ /* 0x000fcc0000000800 */
        /* <DEDUP_REMOVED lines=10> */
[----:B------:R-:W-:Y:S01]  /*b9c80*/  ULDC UR42, c[0x0][0x22c] ;  /* 0x00008b00002a7ab9 */ /* 0x000fe20000000800 */
[----:B------:R-:W-:Y:S02]  /*b9c90*/  LOP3.LUT R29, R29, 0x7fffffff, RZ, 0xc0, !PT ;  /* 0x7fffffff1d1d7812 */ /* 0x000fe400078ec0ff */
[----:B------:R-:W-:Y:S01]  /*b9ca0*/  LOP3.LUT R28, R28, 0x7fffffff, RZ, 0xc0, !PT ;  /* 0x7fffffff1c1c7812 */ /* 0x000fe200078ec0ff */
[----:B------:R-:W-:Y:S01]  /*b9cb0*/  ULDC UR40, c[0x0][0x22c] ;  /* 0x00008b0000287ab9 */ /* 0x000fe20000000800 */
[----:B------:R-:W-:-:S04]  /*b9cc0*/  @P2 LOP3.LUT R22, R22, 0x20000, RZ, 0xfc, !PT ;  /* 0x0002000016162812 */ /* 0x000fc800078efcff */
[----:B------:R-:W-:-:S04]  /*b9cd0*/  LOP3.LUT R22, R22, 0xfffeffff, RZ, 0xc0, !PT ;  /* 0xfffeffff16167812 */ /* 0x000fc800078ec0ff */
[----:B------:R-:W-:Y:S02]  /*b9ce0*/  @P1 LOP3.LUT R22, R22, 0x10000, RZ, 0xfc, !PT ;  /* 0x0001000016161812 */ /* 0x000fe400078efcff */
[----:B------:R-:W-:Y:S02]  /*b9cf0*/  ISETP.LT.AND P1, PT, R26, UR44, !P0 ;  /* 0x0000002c1a007c0c */ /* 0x000fe4000c721270 */
[----:B------:R-:W-:Y:S02]  /*b9d00*/  ISETP.LT.AND P0, PT, R6, UR46, !P0 ;  /* 0x0000002e06007c0c */ /* 0x000fe4000c701270 */
[----:B------:R-:W-:Y:S01]  /*b9d10*/  LOP3.LUT R22, R22, 0xffff7fff, RZ, 0xc0, !PT ;  /* 0xffff7fff16167812 */ /* 0x000fe200078ec0ff */
[----:B------:R-:W-:-:S08]  /*b9d20*/  ULDC UR44, c[0x0][0x22c] ;  /* 0x00008b00002c7ab9 */ /* 0x000fd00000000800 */
        /* <DEDUP_REMOVED lines=15> */
[----:B------:R-:W-:-:S09]  /*b9e20*/  LOP3.LUT R22, R22, 0xfffffbff, RZ, 0xc0, !PT ;  /* 0xfffffbff16167812 */ /* 0x000fd200078ec0ff */
[----:B------:R-:W-:-:S04]  /*b9e30*/  @P1 LOP3.LUT R22, R22, 0x400, RZ, 0xfc, !PT ;  /* 0x0000040016161812 */ /* 0x000fc800078efcff */
[----:B------:R-:W-:-:S04]  /*b9e40*/  LOP3.LUT R22, R22, 0xfffffdff, RZ, 0xc0, !PT ;  /* 0xfffffdff16167812 */ /* 0x000fc800078ec0ff */
[----:B------:R-:W-:Y:S02]  /*b9e50*/  @P0 LOP3.LUT R22, R22, 0x200, RZ, 0xfc, !PT ;  /* 0x0000020016160812 */ /* 0x000fe400078efcff */
[----:B------:R-:W-:Y:S01]  /*b9e60*/  ISETP.GE.AND P0, PT, R6, UR10, PT ;  /* 0x0000000a06007c0c */ /* 0x000fe2000bf06270 */
[----:B------:R-:W-:Y:S01]  /*b9e70*/  UMOV UR46, UR36 ;  /* 0x00000024002e7c82 */ /* 0x000fe20008000000 */
[----:B------:R-:W-:Y:S01]  /*b9e80*/  ULDC UR36, c[0x0][0x228] ;  /* 0x00008a0000247ab9 */ /* 0x000fe20000000800 */
[----:B------:R-:W-:Y:S02]  /*b9e90*/  LOP3.LUT R22, R22, 0xffffbfff, RZ, 0xc0, !PT ;  /* 0xffffbfff16167812 */ /* 0x000fe400078ec0ff */
[----:B------:R-:W-:Y:S02]  /*b9ea0*/  ISETP.LT.AND P1, PT, R7, UR57, !P0 ;  /* 0x0000003907007c0c */ /* 0x000fe4000c721270 */
[----:B------:R-:W-:Y:S01]  /*b9eb0*/  ISETP.GE.AND P0, PT, R4, UR61, PT ;  /* 0x0000003d04007c0c */ /* 0x000fe2000bf06270 */
[----:B------:R-:W-:-:S10]  /*b9ec0*/  ULDC UR10, c[0x0][0x22c] ;  /* 0x00008b00000a7ab9 */ /* 0x000fd40000000800 */
[----:B------:R-:W-:Y:S02]  /*b9ed0*/  @P1 LOP3.LUT R22, R22, 0x4000, RZ, 0xfc, !PT ;  /* 0x0000400016161812 */ /* 0x000fe400078efcff */
[----:B------:R-:W-:Y:S02]  /*b9ee0*/  ISETP.LT.AND P1, PT, R6, UR56, !P0 ;  /* 0x0000003806007c0c */ /* 0x000fe4000c721270 */
[----:B------:R-:W-:Y:S02]  /*b9ef0*/  ISETP.LT.AND P0, PT, R26, UR58, !P0 ;  /* 0x0000003a1a007c0c */ /* 0x000fe4000c701270 */
[----:B------:R-:W-:Y:S01]  /*b9f00*/  LOP3.LUT R22, R22, 0xffffff7f, RZ, 0xc0, !PT ;  /* 0xffffff7f16167812 */ /* 0x000fe200078ec0ff */
[----:B------:R-:W-:-:S08]  /*b9f10*/  VIADD R4, R7, 0x45 ;  /* 0x0000004507047836 */ /* 0x000fd00000000000 */
[----:B------:R-:W-:-:S04]  /*b9f20*/  @P1 LOP3.LUT R22, R22, 0x80, RZ, 0xfc, !PT ;  /* 0x0000008016161812 */ /* 0x000fc800078efcff */
[----:B------:R-:W-:-:S04]  /*b9f30*/  LOP3.LUT R22, R22, 0xfffffeff, RZ, 0xc0, !PT ;  /* 0xfffffeff16167812 */ /* 0x000fc800078ec0ff */
[----:B------:R-:W-:Y:S02]  /*b9f40*/  @P0 LOP3.LUT R22, R22, 0x100, RZ, 0xfc, !PT ;  /* 0x0000010016160812 */ /* 0x000fe400078efcff */
[----:B------:R-:W-:Y:S01]  /*b9f50*/  ISETP.GE.AND P0, PT, R4, UR12, PT ;  /* 0x0000000c04007c0c */ /* 0x000fe2000bf06270 */
[----:B------:R-:W-:-:S03]  /*b9f60*/  ULDC UR12, c[0x0][0x228] ;  /* 0x00008a00000c7ab9 */ /* 0x000fc60000000800 */
[----:B------:R-:W-:Y:S02]  /*b9f70*/  ISETP.LT.AND P1, PT, R26, UR8, !P0 ;  /* 0x000000081a007c0c */ /* 0x000fe4000c721270 */
[----:B------:R-:W-:Y:S02]  /*b9f80*/  ISETP.LT.AND P0, PT, R6, UR14, !P0 ;  /* 0x0000000e06007c0c */ /* 0x000fe4000c701270 */
[----:B------:R-:W-:Y:S01]  /*b9f90*/  LOP3.LUT R22, R22, 0xffffffbf, RZ, 0xc0, !PT ;  /* 0xffffffbf16167812 */ /* 0x000fe200078ec0ff */
[----:B------:R-:W-:Y:S01]  /*b9fa0*/  ULDC UR8, c[0x0][0x22c] ;  /* 0x00008b0000087ab9 */ /* 0x000fe20000000800 */
[----:B------:R-:W-:-:S07]  /*b9fb0*/  ULDC UR14, c[0x0][0x228] ;  /* 0x00008a00000e7ab9 */ /* 0x000fce0000000800 */
[----:B------:R-:W-:-:S04]  /*b9fc0*/  @P1 LOP3.LUT R22, R22, 0x40, RZ, 0xfc, !PT ;  /* 0x0000004016161812 */ /* 0x000fc800078efcff */
[----:B------:R-:W-:-:S04]  /*b9fd0*/  LOP3.LUT R22, R22, 0xffffffdf, RZ, 0xc0, !PT ;  /* 0xffffffdf16167812 */ /* 0x000fc800078ec0ff */
[----:B------:R-:W-:Y:S02]  /*b9fe0*/  @P0 LOP3.LUT R22, R22, 0x20, RZ, 0xfc, !PT ;  /* 0x0000002016160812 */ /* 0x000fe400078efcff */
[----:B------:R-:W-:Y:S01]  /*b9ff0*/  ISETP.GE.AND P0, PT, R5, UR8, PT ;  /* 0x0000000805007c0c */ /* 0x000fe2000bf06270 */
[----:B------:R-:W-:Y:S01]  /*ba000*/  VIADD R4, R7, 0x43 ;  /* 0x0000004307047836 */ /* 0x000fe20000000000 */
[----:B------:R-:W-:Y:S02]  /*ba010*/  ULDC UR8, c[0x0][0x22c] ;  /* 0x00008b0000087ab9 */ /* 0x000fe40000000800 */
        /* <DEDUP_REMOVED lines=26> */
[----:B------:R-:W-:-:S09]  /*ba1c0*/  ULDC UR14, c[0x0][0x228] ;  /* 0x00008a00000e7ab9 */ /* 0x000fd20000000800 */
[----:B------:R-:W-:Y:S02]  /*ba1d0*/  @P0 LOP3.LUT R23, R23, 0x80000000, RZ, 0xfc, !PT ;  /* 0x8000000017170812 */ /* 0x000fe400078efcff */
[----:B------:R-:W-:Y:S02]  /*ba1e0*/  ISETP.GE.AND P0, PT, R4, UR8, PT ;  /* 0x0000000804007c0c */ /* 0x000fe4000bf06270 */
[----:B------:R-:W-:Y:S01]  /*ba1f0*/  @P1 LOP3.LUT R22, R22, 0x1, RZ, 0xfc, !PT ;  /* 0x0000000116161812 */ /* 0x000fe200078efcff */
[----:B------:R-:W-:Y:S01]  /*ba200*/  VIADD R5, R7, 0x40 ;  /* 0x0000004007057836 */ /* 0x000fe20000000000 */
[----:B------:R-:W-:Y:S02]  /*ba210*/  LOP3.LUT R23, R23, 0xbfffffff, RZ, 0xc0, !PT ;  /* 0xbfffffff17177812 */ /* 0x000fe400078ec0ff */
[----:B------:R-:W-:Y:S02]  /*ba220*/  ISETP.LT.AND P1, PT, R26, UR12, !P0 ;  /* 0x0000000c1a007c0c */ /* 0x000fe4000c721270 */
[----:B------:R-:W-:Y:S01]  /*ba230*/  ISETP.LT.AND P0, PT, R6, UR14, !P0 ;  /* 0x0000000e06007c0c */ /* 0x000fe2000c701270 */
[----:B------:R-:W-:Y:S01]  /*ba240*/  ULDC UR8, c[0x0][0x22c] ;  /* 0x00008b0000087ab9 */ /* 0x000fe20000000800 */
[----:B------:R-:W-:Y:S01]  /*ba250*/  ULDC UR12, c[0x0][0x228] ;  /* 0x00008a00000c7ab9 */ /* 0x000fe20000000800 */
[----:B------:R-:W-:-:S08]  /*ba260*/  ULDC UR14, c[0x0][0x228] ;  /* 0x00008a00000e7ab9 */ /* 0x000fd00000000800 */
[----:B------:R-:W-:-:S04]  /*ba270*/  @P1 LOP3.LUT R23, R23, 0x40000000, RZ, 0xfc, !PT ;  /* 0x4000000017171812 */ /* 0x000fc800078efcff */
[----:B------:R-:W-:-:S04]  /*ba280*/  LOP3.LUT R23, R23, 0xdfffffff, RZ, 0xc0, !PT ;  /* 0xdfffffff17177812 */ /* 0x000fc800078ec0ff */
[----:B------:R-:W-:Y:S02]  /*ba290*/  @P0 LOP3.LUT R23, R23, 0x20000000, RZ, 0xfc, !PT ;  /* 0x2000000017170812 */ /* 0x000fe400078efcff */
[----:B------:R-:W-:Y:S02]  /*ba2a0*/  ISETP.GE.AND P0, PT, R5, UR8, PT ;  /* 0x0000000805007c0c */ /* 0x000fe4000bf06270 */
[----:B------:R-:W-:Y:S02]  /*ba2b0*/  LOP3.LUT R23, R23, 0xf7ffffff, RZ, 0xc0, !PT ;  /* 0xf7ffffff17177812 */ /* 0x000fe400078ec0ff */
[----:B------:R-:W-:Y:S02]  /*ba2c0*/  ISETP.LT.AND P1, PT, R26, UR12, !P0 ;  /* 0x0000000c1a007c0c */ /* 0x000fe4000c721270 */
[----:B------:R-:W-:Y:S01]  /*ba2d0*/  ISETP.LT.AND P0, PT, R6, UR14, !P0 ;  /* 0x0000000e06007c0c */ /* 0x000fe2000c701270 */
[C---:B------:R-:W-:Y:S01]  /*ba2e0*/  VIADD R4, R7.reuse, 0x1 ;  /* 0x0000000107047836 */ /* 0x040fe20000000000 */
[----:B------:R-:W-:Y:S01]  /*ba2f0*/  ULDC UR12, c[0x0][0x228] ;  /* 0x00008a00000c7ab9 */ /* 0x000fe20000000800 */
[----:B------:R-:W-:Y:S01]  /*ba300*/  ULDC UR14, c[0x0][0x228] ;  /* 0x00008a00000e7ab9 */ /* 0x000fe20000000800 */
[----:B------:R-:W-:Y:S01]  /*ba310*/  VIADD R5, R7, 0x3f ;  /* 0x0000003f07057836 */ /* 0x000fe20000000000 */
[----:B------:R-:W-:-:S06]  /*ba320*/  ULDC UR8, c[0x0][0x22c] ;  /* 0x00008b0000087ab9 */ /* 0x000fcc0000000800 */
        /* <DEDUP_REMOVED lines=47> */
[----:B------:R-:W-:Y:S02]  /*ba620*/  ISETP.GE.AND P0, PT, R4, UR22, PT ;  /* 0x0000001604007c0c */ /* 0x000fe4000bf06270 */
[----:B------:R-:W-:Y:S02]  /*ba630*/  LOP3.LUT R23, R23, 0xfffbffff, RZ, 0xc0, !PT ;  /* 0xfffbffff17177812 */ /* 0x000fe400078ec0ff */
[----:B------:R-:W-:Y:S02]  /*ba640*/  ISETP.LT.AND P1, PT, R6, UR16, !P0 ;  /* 0x0000001006007c0c */ /* 0x000fe4000c721270 */
[----:B------:R-:W-:Y:S01]  /*ba650*/  ISETP.LT.AND P0, PT, R26, UR18, !P0 ;  /* 0x000000121a007c0c */ /* 0x000fe2000c701270 */
[----:B------:R-:W-:Y:S01]  /*ba660*/  ULDC UR16, c[0x0][0x22c] ;  /* 0x00008b0000107ab9 */ /* 0x000fe20000000800 */
[----:B------:R-:W-:Y:S01]  /*ba670*/  ULDC UR18, c[0x0][0x228] ;  /* 0x00008a0000127ab9 */ /* 0x000fe20000000800 */
[----:B------:R-:W-:Y:S01]  /*ba680*/  VIADD R4, R7, 0x4 ;  /* 0x0000000407047836 */ /* 0x000fe20000000000 */
        /* <DEDUP_REMOVED lines=84> */
[----:B------:R-:W-:Y:S01]  /*babd0*/  ISETP.LT.AND P0, PT, R26, UR26, !P0 ;  /* 0x0000001a1a007c0c */ /* 0x000fe2000c701270 */
[----:B------:R-:W-:Y:S01]  /*babe0*/  ULDC UR24, c[0x0][0x22c] ;  /* 0x00008b0000187ab9 */ /* 0x000fe20000000800 */
[----:B------:R-:W-:Y:S01]  /*babf0*/  LOP3.LUT R23, R23, 0xfffffffb, RZ, 0xc0, !PT ;  /* 0xfffffffb17177812 */ /* 0x000fe200078ec0ff */
[----:B------:R-:W-:-:S10]  /*bac00*/  ULDC UR26, c[0x0][0x228] ;  /* 0x00008a00001a7ab9 */ /* 0x000fd40000000800 */
[----:B------:R-:W-:Y:S02]  /*bac10*/  @P0 LOP3.LUT R25, R25, 0x80000000, RZ, 0xfc, !PT ;  /* 0x8000000019190812 */ /* 0x000fe400078efcff */
[----:B------:R-:W-:Y:S02]  /*bac20*/  ISETP.GE.AND P0, PT, R5, UR24, PT ;  /* 0x0000001805007c0c */ /* 0x000fe4000bf06270 */
[----:B------:R-:W-:Y:S01]  /*bac30*/  @P1 LOP3.LUT R23, R23, 0x4, RZ, 0xfc, !PT ;  /* 0x0000000417171812 */ /* 0x000fe200078efcff */
[----:B------:R-:W-:Y:S01]  /*bac40*/  VIADD R4, R7, 0x8 ;  /* 0x0000000807047836 */ /* 0x000fe20000000000 */
[----:B------:R-:W-:Y:S02]  /*bac50*/  LOP3.LUT R25, R25, 0xbfffffff, RZ, 0xc0, !PT ;  /* 0xbfffffff19197812 */ /* 0x000fe400078ec0ff */
[----:B------:R-:W-:Y:S02]  /*bac60*/  ISETP.LT.AND P1, PT, R26, UR26, !P0 ;  /* 0x0000001a1a007c0c */ /* 0x000fe4000c721270 */
[----:B------:R-:W-:-:S02]  /*bac70*/  ISETP.LT.AND P0, PT, R6, UR28, !P0 ;  /* 0x0000001c06007c0c */ /* 0x000fc4000c701270 */
[----:B------:R-:W-:Y:S01]  /*bac80*/  LOP3.LUT R23, R23, 0xfffffffe, RZ, 0xc0, !PT ;  /* 0xfffffffe17177812 */ /* 0x000fe200078ec0ff */
[----:B------:R-:W-:Y:S01]  /*bac90*/  ULDC UR26, c[0x0][0x228] ;  /* 0x00008a00001a7ab9 */ /* 0x000fe20000000800 */
[----:B------:R-:W-:Y:S01]  /*baca0*/  ULDC UR28, c[0x0][0x228] ;  /* 0x00008a00001c7ab9 */ /* 0x000fe20000000800 */
[----:B------:R-:W-:Y:S01]  /*bacb0*/  VIADD R5, R7, 0x38 ;  /* 0x0000003807057836 */ /* 0x000fe20000000000 */
[----:B------:R-:W-:-:S07]  /*bacc0*/  ULDC UR24, c[0x0][0x22c] ;  /* 0x00008b0000187ab9 */ /* 0x000fce0000000800 */
[----:B------:R-:W-:Y:S02]  /*bacd0*/  @P0 LOP3.LUT R25, R25, 0x40000000, RZ, 0xfc, !PT ;  /* 0x4000000019190812 */ /* 0x000fe400078efcff */
[----:B------:R-:W-:Y:S02]  /*bace0*/  ISETP.GE.AND P0, PT, R4, UR30, PT ;  /* 0x0000001e04007c0c */ /* 0x000fe4000bf06270 */
[----:B------:R-:W-:Y:S01]  /*bacf0*/  @P1 LOP3.LUT R23, R23, 0x1, RZ, 0xfc, !PT ;  /* 0x0000000117171812 */ /* 0x000fe200078efcff */
[----:B------:R-:W-:Y:S01]  /*bad00*/  ULDC UR30, c[0x0][0x228] ;  /* 0x00008a00001e7ab9 */ /* 0x000fe20000000800 */
        /* <DEDUP_REMOVED lines=115> */
[----:B------:R-:W-:Y:S01]  /*bb440*/  LOP3.LUT R21, R21, 0x7fffffff, RZ, 0xc0, !PT ;  /* 0x7fffffff15157812 */ /* 0x000fe200078ec0ff */
        /* <DEDUP_REMOVED lines=233> */
[----:B------:R-:W-:Y:S02]  /*bc2e0*/  @P1 LOP3.LUT R29, R29, 0x1, RZ, 0xfc, !PT ;  /* 0x000000011d1d1812 */ /* 0x000fe400078efcff */
        /* <DEDUP_REMOVED lines=58> */
[----:B------:R-:W-:Y:S01]  /*bc690*/  VIADD R5, R7, 0x1b ;  /* 0x0000001b07057836 */ /* 0x000fe20000000000 */
[----:B------:R-:W-:Y:S01]  /*bc6a0*/  ULDC UR34, c[0x0][0x228] ;  /* 0x00008a0000227ab9 */ /* 0x000fe20000000800 */
        /* <DEDUP_REMOVED lines=12> */
[----:B------:R-:W-:-:S02]  /*bc770*/  LOP3.LUT R19, R19, 0x7fffffff, RZ, 0xc0, !PT ;  /* 0x7fffffff13137812 */ /* 0x000fc400078ec0ff */
[----:B------:R-:W-:Y:S02]  /*bc780*/  LOP3.LUT R20, R20, 0x7fffffff, RZ, 0xc0, !PT ;  /* 0x7fffffff14147812 */ /* 0x000fe400078ec0ff */
[----:B---3--:R-:W-:Y:S02]  /*bc790*/  LOP3.LUT R0, R0, 0x7fffffff, RZ, 0xc0, !PT ;  /* 0x7fffffff00007812 */ /* 0x008fe400078ec0ff */
[----:B----4-:R-:W-:Y:S01]  /*bc7a0*/  LOP3.LUT R2, R2, 0x7fffffff, RZ, 0xc0, !PT ;  /* 0x7fffffff02027812 */ /* 0x010fe200078ec0ff */
[----:B------:R0:W-:Y:S04]  /*bc7b0*/  STL [R1+0x2fc4], R18 ;  /* 0x002fc41201007387 */ /* 0x0001e80000100800 */
[----:B------:R-:W2:Y:S01]  /*bc7c0*/  LDL.LU R16, [R1+0x3024] ;  /* 0x0030240001107983 */ /* 0x000ea20000300800 */
[----:B-----5:R-:W-:Y:S01]  /*bc7d0*/  LOP3.LUT R3, R3, 0xbfffffff, RZ, 0xc0, !PT ;  /* 0xbfffffff03037812 */ /* 0x020fe200078ec0ff */
[----:B------:R-:W-:Y:S01]  /*bc7e0*/  ULDC UR44, c[0x0][0x22c] ;  /* 0x00008b00002c7ab9 */ /* 0x000fe20000000800 */
        /* <DEDUP_REMOVED lines=87> */
[----:B------:R-:W-:-:S09]  /*bcd60*/  ULDC UR12, c[0x0][0x22c] ;  /* 0x00008b00000c7ab9 */ /* 0x000fd20000000800 */
[----:B------:R-:W-:Y:S02]  /*bcd70*/  @P0 LOP3.LUT R21, R21, 0x80000000, RZ, 0xfc, !PT ;  /* 0x8000000015150812 */ /* 0x000fe400078efcff */
[----:B------:R-:W-:Y:S02]  /*bcd80*/  ISETP.GE.AND P0, PT, R4, UR16, PT ;  /* 0x0000001004007c0c */ /* 0x000fe4000bf06270 */
[----:B------:R-:W-:Y:S02]  /*bcd90*/  @P1 LOP3.LUT R28, R28, 0x4, RZ, 0xfc, !PT ;  /* 0x000000041c1c1812 */ /* 0x000fe400078efcff */
        /* <DEDUP_REMOVED lines=179> */
[----:B------:R-:W-:Y:S01]  /*bd8d0*/  ISETP.LT.AND P0, PT, R26, UR36, !P0 ;  /* 0x000000241a007c0c */ /* 0x000fe2000c701270 */
[----:B------:R-:W-:Y:S01]  /*bd8e0*/  ULDC UR34, c[0x0][0x228] ;  /* 0x00008a0000227ab9 */ /* 0x000fe20000000800 */
[----:B------:R-:W-:-:S09]  /*bd8f0*/  ULDC UR36, c[0x0][0x228] ;  /* 0x00008a0000247ab9 */ /* 0x000fd20000000800 */
        /* <DEDUP_REMOVED lines=380> */
[----:B------:R-:W-:Y:S01]  /*bf0c0*/  VIADD R5, R7, 0x8c ;  /* 0x0000008c07057836 */ /* 0x000fe20000000000 */
[----:B------:R-:W-:Y:S01]  /*bf0d0*/  ULDC UR30, c[0x0][0x22c] ;  /* 0x00008b00001e7ab9 */ /* 0x000fe20000000800 */
[----:B------:R-:W-:-:S02]  /*bf0e0*/  R2UR UR6, R17 ;  /* 0x00000000110672ca */ /* 0x000fc400000e0000 */
[----:B--2---:R-:W-:Y:S01]  /*bf0f0*/  LOP3.LUT R16, R16, 0xbfffffff, RZ, 0xc0, !PT ;  /* 0xbfffffff10107812 */ /* 0x004fe200078ec0ff */
[----:B------:R-:W2:Y:S01]  /*bf100*/  LDL.LU R17, [R1+0x3020] ;  /* 0x0030200001117983 */ /* 0x000ea20000300800 */
[----:B------:R-:W-:-:S03]  /*bf110*/  ULDC UR40, c[0x0][0x22c] ;  /* 0x00008b0000287ab9 */ /* 0x000fc60000000800 */
[----:B------:R-:W3:Y:S04]  /*bf120*/  LDL.LU R15, [R1+0x24] ;  /* 0x00002400010f7983 */ /* 0x000ee80000300800 */
[----:B------:R-:W4:Y:S04]  /*bf130*/  LDL.LU R14, [R1+0x20] ;  /* 0x00002000010e7983 */ /* 0x000f280000300800 */
[----:B------:R-:W5:Y:S04]  /*bf140*/  LDL.LU R13, [R1+0x1c] ;  /* 0x00001c00010d7983 */ /* 0x000f680000300800 */
[----:B------:R-:W3:Y:S01]  /*bf150*/  LDL.LU R12, [R1+0x18] ;  /* 0x00001800010c7983 */ /* 0x000ee20000300800 */
[----:B------:R-:W-:-:S03]  /*bf160*/  @P1 LOP3.LUT R0, R0, 0x1000000, RZ, 0xfc, !PT ;  /* 0x0100000000001812 */ /* 0x000fc600078efcff */
[----:B------:R-:W3:Y:S04]  /*bf170*/  LDL.LU R11, [R1+0x14] ;  /* 0x00001400010b7983 */ /* 0x000ee80000300800 */
[----:B------:R-:W3:Y:S04]  /*bf180*/  LDL.LU R10, [R1+0x10] ;  /* 0x00001000010a7983 */ /* 0x000ee80000300800 */
[----:B------:R-:W3:Y:S01]  /*bf190*/  LDL.LU R9, [R1+0xc] ;  /* 0x00000c0001097983 */ /* 0x000ee20000300800 */
[----:B------:R-:W-:-:S03]  /*bf1a0*/  LOP3.LUT R0, R0, 0xffbfffff, RZ, 0xc0, !PT ;  /* 0xffbfffff00007812 */ /* 0x000fc600078ec0ff */
[----:B0-----:R-:W3:Y:S04]  /*bf1b0*/  LDL.LU R18, [R1+0x8] ;  /* 0x0000080001127983 */ /* 0x001ee80000300800 */
[----:B------:R-:W3:Y:S01]  /*bf1c0*/  LDL.LU R8, [R1+0x4] ;  /* 0x0000040001087983 */ /* 0x000ee20000300800 */
[----:B------:R-:W-:Y:S02]  /*bf1d0*/  @P0 LOP3.LUT R0, R0, 0x400000, RZ, 0xfc, !PT ;  /* 0x0040000000000812 */ /* 0x000fe400078efcff */
[----:B------:R-:W-:Y:S02]  /*bf1e0*/  ISETP.GE.AND P0, PT, R4, UR24, PT ;  /* 0x0000001804007c0c */ /* 0x000fe4000bf06270 */
[----:B------:R-:W-:Y:S02]  /*bf1f0*/  LOP3.LUT R0, R0, 0xffdfffff, RZ, 0xc0, !PT ;  /* 0xffdfffff00007812 */ /* 0x000fe400078ec0ff */
[----:B------:R-:W-:-:S02]  /*bf200*/  ISETP.LT.AND P1, PT, R6, UR34, !P0 ;  /* 0x0000002206007c0c */ /* 0x000fc4000c721270 */
        /* <DEDUP_REMOVED lines=166> */
[----:B------:R-:W-:Y:S01]  /*bfc70*/  VIADD R5, R7, 0x9c ;  /* 0x0000009c07057836 */ /* 0x000fe20000000000 */
[----:B------:R-:W-:-:S08]  /*bfc80*/  ULDC UR32, c[0x0][0x22c] ;  /* 0x00008b0000207ab9 */ /* 0x000fd00000000800 */
[----:B------:R-:W-:-:S04]  /*bfc90*/  @P1 LOP3.LUT R3, R3, 0x40000000, RZ, 0xfc, !PT ;  /* 0x4000000003031812 */ /* 0x000fc800078efcff */
[----:B------:R-:W-:-:S04]  /*bfca0*/  LOP3.LUT R3, R3, 0xefffffff, RZ, 0xc0, !PT ;  /* 0xefffffff03037812 */ /* 0x000fc800078ec0ff */
[----:B------:R-:W-:Y:S02]  /*bfcb0*/  @P0 LOP3.LUT R3, R3, 0x10000000, RZ, 0xfc, !PT ;  /* 0x1000000003030812 */ /* 0x000fe400078efcff */
[----:B------:R-:W-:-:S04]  /*bfcc0*/  ISETP.GE.AND P0, PT, R4, UR44, PT ;  /* 0x0000002c04007c0c */ /* 0x000fc8000bf06270 */
        /* <DEDUP_REMOVED lines=16> */
[----:B--2---:R-:W-:Y:S01]  /*bfdd0*/  LOP3.LUT R17, R17, 0xbfffffff, RZ, 0xc0, !PT ;  /* 0xbfffffff11117812 */ /* 0x004fe200078ec0ff */
[----:B------:R-:W-:Y:S01]  /*bfde0*/  STL [R1+0x2fc8], R22 ;  /* 0x002fc81601007387 */ /* 0x000fe20000100800 */
[----:B------:R-:W-:Y:S01]  /*bfdf0*/  UMOV UR44, UR46 ;  /* 0x0000002e002c7c82 */ /* 0x000fe20008000000 */
[----:B----4-:R-:W-:-:S02]  /*bfe00*/  R2UR UR48, R14 ;  /* 0x000000000e3072ca */ /* 0x010fc400000e0000 */
[----:B-----5:R-:W-:Y:S02]  /*bfe10*/  R2UR UR50, R13 ;  /* 0x000000000d3272ca */ /* 0x020fe400000e0000 */
[----:B---3--:R-:W-:Y:S02]  /*bfe20*/  R2UR UR52, R12 ;  /* 0x000000000c3472ca */ /* 0x008fe400000e0000 */
[----:B------:R-:W-:Y:S02]  /*bfe30*/  R2UR UR54, R11 ;  /* 0x000000000b3672ca */ /* 0x000fe400000e0000 */
[----:B------:R-:W-:Y:S02]  /*bfe40*/  R2UR UR58, R18 ;  /* 0x00000000123a72ca */ /* 0x000fe400000e0000 */
[----:B------:R-:W-:Y:S02]  /*bfe50*/  @P1 LOP3.LUT R3, R3, 0x400000, RZ, 0xfc, !PT ;  /* 0x0040000003031812 */ /* 0x000fe400078efcff */
[----:B------:R-:W-:-:S02]  /*bfe60*/  R2UR UR56, R10 ;  /* 0x000000000a3872ca */ /* 0x000fc400000e0000 */
[----:B------:R-:W-:Y:S02]  /*bfe70*/  R2UR UR57, R9 ;  /* 0x00000000093972ca */ /* 0x000fe400000e0000 */
[----:B------:R-:W-:Y:S02]  /*bfe80*/  LOP3.LUT R2, R2, 0xfffffffd, RZ, 0xc0, !PT ;  /* 0xfffffffd02027812 */ /* 0x000fe400078ec0ff */
[----:B------:R-:W-:Y:S02]  /*bfe90*/  LOP3.LUT R3, R3, 0xffefffff, RZ, 0xc0, !PT ;  /* 0xffefffff03037812 */ /* 0x000fe400078ec0ff */
[----:B------:R-:W-:Y:S01]  /*bfea0*/  R2UR UR61, R8 ;  /* 0x00000000083d72ca */ /* 0x000fe200000e0000 */
[----:B------:R-:W-:Y:S01]  /*bfeb0*/  ULDC UR42, c[0x0][0x22c] ;  /* 0x00008b00002a7ab9 */ /* 0x000fe20000000800 */
[----:B------:R-:W-:Y:S02]  /*bfec0*/  @P0 LOP3.LUT R3, R3, 0x100000, RZ, 0xfc, !PT ;  /* 0x0010000003030812 */ /* 0x000fe400078efcff */
[----:B------:R-:W-:-:S02]  /*bfed0*/  ISETP.GE.AND P0, PT, R4, UR10, PT ;  /* 0x0000000a04007c0c */ /* 0x000fc4000bf06270 */
        /* <DEDUP_REMOVED lines=61> */
[----:B------:R-:W-:-:S08]  /*c02b0*/  ULDC UR34, c[0x0][0x22c] ;  /* 0x00008b0000227ab9 */ /* 0x000fd00000000800 */
        /* <DEDUP_REMOVED lines=31> */
[----:B------:R-:W-:Y:S01]  /*c04b0*/  STL [R1+0x2fcc], R23 ;  /* 0x002fcc1701007387 */ /* 0x000fe20000100800 */
[----:B------:R-:W-:-:S02]  /*c04c0*/  R2UR UR46, R15 ;  /* 0x000000000f2e72ca */ /* 0x000fc400000e0000 */
[----:B------:R-:W-:Y:S01]  /*c04d0*/  LOP3.LUT R3, R3, 0xff7fffff, RZ, 0xc0, !PT ;  /* 0xff7fffff03037812 */ /* 0x000fe200078ec0ff */
[----:B------:R-:W-:-:S03]  /*c04e0*/  ULDC UR38, c[0x0][0x22c] ;  /* 0x00008b0000267ab9 */ /* 0x000fc60000000800 */
        /* <DEDUP_REMOVED lines=22> */
[----:B------:R-:W-:Y:S01]  /*c0650*/  STL [R1+0x2fd4], R29 ;  /* 0x002fd41d01007387 */ /* 0x000fe20000100800 */
[----:B------:R-:W-:-:S05]  /*c0660*/  ULDC UR36, c[0x0][0x228] ;  /* 0x00008a0000247ab9 */ /* 0x000fca0000000800 */
        /* <DEDUP_REMOVED lines=57> */
[----:B------:R0:W-:Y:S01]  /*c0a00*/  STL [R1+0x2ff4], R0 ;  /* 0x002ff40001007387 */ /* 0x0001e20000100800 */
[----:B------:R-:W-:-:S05]  /*c0a10*/  ULDC UR24, c[0x0][0x22c] ;  /* 0x00008b0000187ab9 */ /* 0x000fca0000000800 */
        /* <DEDUP_REMOVED lines=73> */
[----:B------:R-:W-:Y:S01]  /*c0eb0*/  IMAD.MOV.U32 R4, RZ, RZ, R7 ;  /* 0x000000ffff047224 */ /* 0x000fe200078e0007 */
[----:B------:R-:W-:Y:S01]  /*c0ec0*/  ULDC UR8, c[0x0][0x22c] ;  /* 0x00008b0000087ab9 */ /* 0x000fe20000000800 */
[----:B------:R-:W-:Y:S01]  /*c0ed0*/  ULDC UR10, c[0x0][0x22c] ;  /* 0x00008b00000a7ab9 */ /* 0x000fe20000000800 */
[----:B------:R-:W-:-:S07]  /*c0ee0*/  ULDC UR14, c[0x0][0x22c] ;  /* 0x00008b00000e7ab9 */ /* 0x000fce0000000800 */
[----:B------:R-:W-:-:S04]  /*c0ef0*/  @P1 LOP3.LUT R17, R17, 0x10, RZ, 0xfc, !PT ;  /* 0x0000001011111812 */ /* 0x000fc800078efcff */
[----:B------:R-:W-:Y:S01]  /*c0f00*/  LOP3.LUT R17, R17, 0xfffffff7, RZ, 0xc0, !PT ;  /* 0xfffffff711117812 */ /* 0x000fe200078ec0ff */
[----:B0-----:R-:W-:-:S03]  /*c0f10*/  VIADD R0, R4, 0xe4 ;  /* 0x000000e404007836 */ /* 0x001fc60000000000 */
[----:B------:R-:W-:Y:S01]  /*c0f20*/  @P0 LOP3.LUT R17, R17, 0x8, RZ, 0xfc, !PT ;  /* 0x0000000811110812 */ /* 0x000fe200078efcff */
[C---:B------:R-:W-:Y:S02]  /*c0f30*/  VIADD R6, R4.reuse, 0xe5 ;  /* 0x000000e504067836 */ /* 0x040fe40000000000 */
[C---:B------:R-:W-:Y:S02]  /*c0f40*/  VIADD R5, R4.reuse, 0xe6 ;  /* 0x000000e604057836 */ /* 0x040fe40000000000 */
[----:B------:R-:W-:Y:S04]  /*c0f50*/  STL [R1+0x2ff0], R17 ;  /* 0x002ff01101007387 */ /* 0x000fe80000100800 */
[----:B------:R0:W-:Y:S04]  /*c0f60*/  STL [R1+0x38], R0 ;  /* 0x0000380001007387 */ /* 0x0001e80000100800 */
[----:B------:R1:W-:Y:S04]  /*c0f70*/  STL [R1+0x34], R6 ;  /* 0x0000340601007387 */ /* 0x0003e80000100800 */
[----:B------:R2:W-:Y:S01]  /*c0f80*/  STL [R1+0x30], R5 ;  /* 0x0000300501007387 */ /* 0x0005e20000100800 */
[----:B0-----:R-:W-:-:S02]  /*c0f90*/  VIADD R0, R4, 0xe7 ;  /* 0x000000e704007836 */ /* 0x001fc40000000000 */
[C---:B-1----:R-:W-:Y:S02]  /*c0fa0*/  VIADD R6, R4.reuse, 0xe8 ;  /* 0x000000e804067836 */ /* 0x042fe40000000000 */
[C---:B--2---:R-:W-:Y:S01]  /*c0fb0*/  VIADD R5, R4.reuse, 0xe9 ;  /* 0x000000e904057836 */ /* 0x044fe20000000000 */
        /* <DEDUP_REMOVED lines=12> */
[----:B------:R0:W-:Y:S01]  /*c1080*/  STL [R1+0x14], R0 ;  /* 0x0000140001007387 */ /* 0x0001e20000100800 */
[C---:B------:R-:W-:Y:S02]  /*c1090*/  VIADD R17, R4.reuse, 0xf1 ;  /* 0x000000f104117836 */ /* 0x040fe40000000000 */
[C---:B------:R-:W-:Y:S01]  /*c10a0*/  VIADD R26, R4.reuse, 0xf2 ;  /* 0x000000f2041a7836 */ /* 0x040fe20000000000 */
[----:B------:R-:W-:Y:S01]  /*c10b0*/  STL [R1+0x10], R6 ;  /* 0x0000100601007387 */ /* 0x000fe20000100800 */
[C---:B------:R-:W-:Y:S02]  /*c10c0*/  VIADD R27, R4.reuse, 0xf3 ;  /* 0x000000f3041b7836 */ /* 0x040fe40000000000 */
[----:B------:R-:W-:-:S02]  /*c10d0*/  VIADD R24, R4, 0xf4 ;  /* 0x000000f404187836 */ /* 0x000fc40000000000 */
[C---:B0-----:R-:W-:Y:S02]  /*c10e0*/  VIADD R0, R4.reuse, 0xf0 ;  /* 0x000000f004007836 */ /* 0x041fe40000000000 */
[C---:B------:R-:W-:Y:S02]  /*c10f0*/  VIADD R15, R4.reuse, 0xf5 ;  /* 0x000000f5040f7836 */ /* 0x040fe40000000000 */
[C---:B------:R-:W-:Y:S01]  /*c1100*/  VIADD R14, R4.reuse, 0xf6 ;  /* 0x000000f6040e7836 */ /* 0x040fe20000000000 */
[----:B------:R0:W-:Y:S04]  /*c1110*/  STL [R1+0x2ff8], R0 ;  /* 0x002ff80001007387 */ /* 0x0001e80000100800 */
[----:B------:R-:W-:Y:S04]  /*c1120*/  STL [R1+0xc], R5 ;  /* 0x00000c0501007387 */ /* 0x000fe80000100800 */
[----:B------:R-:W-:Y:S04]  /*c1130*/  STL [R1+0x2ffc], R17 ;  /* 0x002ffc1101007387 */ /* 0x000fe80000100800 */
[----:B------:R-:W-:Y:S01]  /*c1140*/  STL [R1+0x3000], R26 ;  /* 0x0030001a01007387 */ /* 0x000fe20000100800 */
[----:B------:R-:W-:-:S03]  /*c1150*/  VIADD R13, R4, 0xf7 ;  /* 0x000000f7040d7836 */ /* 0x000fc60000000000 */
[----:B------:R-:W-:Y:S01]  /*c1160*/  STL [R1+0x3004], R27 ;  /* 0x0030041b01007387 */ /* 0x000fe20000100800 */
[----:B------:R-:W-:-:S03]  /*c1170*/  VIADD R12, R4, 0xf8 ;  /* 0x000000f8040c7836 */ /* 0x000fc60000000000 */
[----:B------:R-:W-:Y:S01]  /*c1180*/  STL [R1+0x3008], R24 ;  /* 0x0030081801007387 */ /* 0x000fe20000100800 */
[----:B------:R-:W-:-:S03]  /*c1190*/  VIADD R11, R4, 0xf9 ;  /* 0x000000f9040b7836 */ /* 0x000fc60000000000 */
[----:B------:R-:W-:Y:S04]  /*c11a0*/  STL [R1+0x300c], R15 ;  /* 0x00300c0f01007387 */ /* 0x000fe80000100800 */
[----:B------:R-:W-:Y:S04]  /*c11b0*/  STL [R1+0x3010], R14 ;  /* 0x0030100e01007387 */ /* 0x000fe80000100800 */
[----:B------:R-:W-:Y:S04]  /*c11c0*/  STL [R1+0x3014], R13 ;  /* 0x0030140d01007387 */ /* 0x000fe80000100800 */
        /* <DEDUP_REMOVED lines=24> */
[----:B------:R-:W-:Y:S01]  /*c1350*/  STL [R1+0xcc], R12 ;  /* 0x0000cc0c01007387 */ /* 0x000fe20000100800 */
[----:B--2---:R-:W-:-:S03]  /*c1360*/  VIADD R0, R4, 0xc0 ;  /* 0x000000c004007836 */ /* 0x004fc60000000000 */
[----:B------:R0:W-:Y:S04]  /*c1370*/  STL [R1+0xc8], R11 ;  /* 0x0000c80b01007387 */ /* 0x0001e80000100800 */
[----:B------:R1:W-:Y:S01]  /*c1380*/  STL [R1+0xc4], R0 ;  /* 0x0000c40001007387 */ /* 0x0003e20000100800 */
[C---:B0-----:R-:W-:Y:S02]  /*c1390*/  VIADD R11, R4.reuse, 0xc2 ;  /* 0x000000c2040b7836 */ /* 0x041fe40000000000 */
[C---:B------:R-:W-:Y:S02]  /*c13a0*/  VIADD R12, R4.reuse, 0xc4 ;  /* 0x000000c4040c7836 */ /* 0x040fe40000000000 */
[C---:B-1----:R-:W-:Y:S01]  /*c13b0*/  VIADD R0, R4.reuse, 0xc3 ;  /* 0x000000c304007836 */ /* 0x042fe20000000000 */
[----:B------:R0:W-:Y:S04]  /*c13c0*/  STL [R1+0xbc], R11 ;  /* 0x0000bc0b01007387 */ /* 0x0001e80000100800 */
[----:B------:R1:W-:Y:S04]  /*c13d0*/  STL [R1+0xb8], R0 ;  /* 0x0000b80001007387 */ /* 0x0003e80000100800 */
[----:B------:R2:W-:Y:S01]  /*c13e0*/  STL [R1+0xb4], R12 ;  /* 0x0000b40c01007387 */ /* 0x0005e20000100800 */
[----:B0-----:R-:W-:-:S02]  /*c13f0*/  VIADD R11, R4, 0xc5 ;  /* 0x000000c5040b7836 */ /* 0x001fc40000000000 */
[C---:B------:R-:W-:Y:S02]  /*c1400*/  VIADD R13, R4.reuse, 0xc8 ;  /* 0x000000c8040d7836 */ /* 0x040fe40000000000 */
[C---:B-1----:R-:W-:Y:S01]  /*c1410*/  VIADD R0, R4.reuse, 0xc6 ;  /* 0x000000c604007836 */ /* 0x042fe20000000000 */
[----:B------:R0:W-:Y:S01]  /*c1420*/  STL [R1+0xb0], R11 ;  /* 0x0000b00b01007387 */ /* 0x0001e20000100800 */
[----:B--2---:R-:W-:-:S03]  /*c1430*/  VIADD R12, R4, 0xc9 ;  /* 0x000000c9040c7836 */ /* 0x004fc60000000000 */
[----:B------:R-:W-:Y:S01]  /*c1440*/  STL [R1+0xac], R0 ;  /* 0x0000ac0001007387 */ /* 0x000fe20000100800 */
[----:B0-----:R-:W-:-:S05]  /*c1450*/  VIADD R11, R4, 0xc7 ;  /* 0x000000c7040b7836 */ /* 0x001fca0000000000 */
[----:B------:R0:W-:Y:S04]  /*c1460*/  STL [R1+0xa8], R11 ;  /* 0x0000a80b01007387 */ /* 0x0001e80000100800 */
[----:B------:R1:W-:Y:S04]  /*c1470*/  STL [R1+0xa4], R13 ;  /* 0x0000a40d01007387 */ /* 0x0003e80000100800 */
[----:B------:R2:W-:Y:S01]  /*c1480*/  STL [R1+0xa0], R12 ;  /* 0x0000a00c01007387 */ /* 0x0005e20000100800 */
[C---:B------:R-:W-:Y:S02]  /*c1490*/  VIADD R16, R4.reuse, 0xdb ;  /* 0x000000db04107836 */ /* 0x040fe40000000000 */
[----:B0-----:R-:W-:-:S02]  /*c14a0*/  VIADD R11, R4, 0xca ;  /* 0x000000ca040b7836 */ /* 0x001fc40000000000 */
[C---:B-1----:R-:W-:Y:S02]  /*c14b0*/  VIADD R13, R4.reuse, 0xcb ;  /* 0x000000cb040d7836 */ /* 0x042fe40000000000 */
[----:B--2---:R-:W-:Y:S01]  /*c14c0*/  VIADD R12, R4, 0xcc ;  /* 0x000000cc040c7836 */ /* 0x004fe20000000000 */
[----:B------:R0:W-:Y:S04]  /*c14d0*/  STL [R1+0x9c], R11 ;  /* 0x00009c0b01007387 */ /* 0x0001e80000100800 */
[----:B------:R1:W-:Y:S04]  /*c14e0*/  STL [R1+0x98], R13 ;  /* 0x0000980d01007387 */ /* 0x0003e80000100800 */
[----:B------:R2:W-:Y:S01]  /*c14f0*/  STL [R1+0x94], R12 ;  /* 0x0000940c01007387 */ /* 0x0005e20000100800 */
[----:B------:R-:W-:-:S02]  /*c1500*/  IMAD.MOV.U32 R27, RZ, RZ, R16 ;  /* 0x000000ffff1b7224 */ /* 0x000fc400078e0010 */
[C---:B0-----:R-:W-:Y:S02]  /*c1510*/  VIADD R11, R4.reuse, 0xcd ;  /* 0x000000cd040b7836 */ /* 0x041fe40000000000 */
[C---:B-1----:R-:W-:Y:S02]  /*c1520*/  VIADD R13, R4.reuse, 0xce ;  /* 0x000000ce040d7836 */ /* 0x042fe40000000000 */
[C---:B--2---:R-:W-:Y:S01]  /*c1530*/  VIADD R12, R4.reuse, 0xcf ;  /* 0x000000cf040c7836 */ /* 0x044fe20000000000 */
[----:B------:R-:W-:Y:S04]  /*c1540*/  STL [R1+0x90], R11 ;  /* 0x0000900b01007387 */ /* 0x000fe80000100800 */
[----:B------:R-:W-:Y:S04]  /*c1550*/  STL [R1+0x8c], R13 ;  /* 0x00008c0d01007387 */ /* 0x000fe80000100800 */
[----:B------:R0:W-:Y:S01]  /*c1560*/  STL [R1+0x88], R12 ;  /* 0x0000880c01007387 */ /* 0x0001e20000100800 */
[----:B------:R-:W-:-:S02]  /*c1570*/  VIADD R18, R4, 0xdc ;  /* 0x000000dc04127836 */ /* 0x000fc40000000000 */
[----:B0-----:R-:W-:Y:S02]  /*c1580*/  IMAD.MOV.U32 R12, RZ, RZ, R27 ;  /* 0x000000ffff0c7224 */ /* 0x001fe400078e001b */
[----:B------:R-:W-:-:S03]  /*c1590*/  IMAD.MOV.U32 R13, RZ, RZ, R18 ;  /* 0x000000ffff0d7224 */ /* 0x000fc600078e0012 */
[----:B------:R-:W-:Y:S01]  /*c15a0*/  ISETP.GE.AND P0, PT, R12, UR44, PT ;  /* 0x0000002c0c007c0c */ /* 0x000fe2000bf06270 */
[C---:B------:R-:W-:Y:S01]  /*c15b0*/  VIADD R28, R4.reuse, 0xdd ;  /* 0x000000dd041c7836 */ /* 0x040fe20000000000 */
[----:B------:R-:W-:Y:S01]  /*c15c0*/  ISETP.GE.AND P1, PT, R13, UR46, PT ;  /* 0x0000002e0d007c0c */ /* 0x000fe2000bf26270 */
[C---:B------:R-:W-:Y:S02]  /*c15d0*/  VIADD R19, R4.reuse, 0xde ;  /* 0x000000de04137836 */ /* 0x040fe40000000000 */
[C---:B------:R-:W-:Y:S02]  /*c15e0*/  VIADD R20, R4.reuse, 0xdf ;  /* 0x000000df04147836 */ /* 0x040fe40000000000 */
[----:B------:R-:W-:Y:S02]  /*c15f0*/  IMAD.MOV.U32 R14, RZ, RZ, R28 ;  /* 0x000000ffff0e7224 */ /* 0x000fe400078e001c */
[C---:B------:R-:W-:Y:S02]  /*c1600*/  VIADD R11, R4.reuse, 0xd0 ;  /* 0x000000d0040b7836 */ /* 0x040fe40000000000 */
[----:B------:R-:W-:-:S02]  /*c1610*/  VIADD R21, R4, 0xe0 ;  /* 0x000000e004157836 */ /* 0x000fc40000000000 */
[C---:B------:R-:W-:Y:S02]  /*c1620*/  VIADD R23, R4.reuse, 0xe1 ;  /* 0x000000e104177836 */ /* 0x040fe40000000000 */
[C---:B------:R-:W-:Y:S02]  /*c1630*/  VIADD R22, R4.reuse, 0xe2 ;  /* 0x000000e204167836 */ /* 0x040fe40000000000 */
[C---:B------:R-:W-:Y:S02]  /*c1640*/  VIADD R25, R4.reuse, 0xe3 ;  /* 0x000000e304197836 */ /* 0x040fe40000000000 */
[C---:B------:R-:W-:Y:S02]  /*c1650*/  VIADD R10, R4.reuse, 0xfa ;  /* 0x000000fa040a7836 */ /* 0x040fe40000000000 */
[----:B------:R-:W-:Y:S01]  /*c1660*/  VIADD R9, R4, 0xfb ;  /* 0x000000fb04097836 */ /* 0x000fe20000000000 */
[----:B------:R-:W-:Y:S02]  /*c1670*/  @P0 LOP3.LUT R3, R3, 0x800000, RZ, 0xfc, !PT ;  /* 0x0080000003030812 */ /* 0x000fe400078efcff */
[----:B------:R-:W-:Y:S01]  /*c1680*/  ISETP.GE.AND P0, PT, R14, UR48, PT ;  /* 0x000000300e007c0c */ /* 0x000fe2000bf06270 */
[----:B------:R-:W-:-:S02]  /*c1690*/  IMAD.MOV.U32 R17, RZ, RZ, R19 ;  /* 0x000000ffff117224 */ /* 0x000fc400078e0013 */
[----:B------:R-:W-:Y:S01]  /*c16a0*/  IMAD.MOV.U32 R0, RZ, RZ, R20 ;  /* 0x000000ffff007224 */ /* 0x000fe200078e0014 */
[----:B------:R-:W-:Y:S01]  /*c16b0*/  LOP3.LUT R3, R3, 0xfdffffff, RZ, 0xc0, !PT ;  /* 0xfdffffff03037812 */ /* 0x000fe200078ec0ff */
[----:B------:R0:W-:Y:S01]  /*c16c0*/  STL [R1+0x84], R11 ;  /* 0x0000840b01007387 */ /* 0x0001e20000100800 */
[----:B------:R-:W-:Y:S02]  /*c16d0*/  IMAD.MOV.U32 R15, RZ, RZ, R21 ;  /* 0x000000ffff0f7224 */ /* 0x000fe400078e0015 */
[----:B------:R-:W-:Y:S01]  /*c16e0*/  IMAD.MOV.U32 R24, RZ, RZ, R23 ;  /* 0x000000ffff187224 */ /* 0x000fe200078e0017 */
[----:B------:R-:W-:Y:S01]  /*c16f0*/  @P1 LOP3.LUT R3, R3, 0x2000000, RZ, 0xfc, !PT ;  /* 0x0200000003031812 */ /* 0x000fe200078efcff */
[----:B------:R-:W-:Y:S02]  /*c1700*/  IMAD.MOV.U32 R27, RZ, RZ, R22 ;  /* 0x000000ffff1b7224 */ /* 0x000fe400078e0016 */
[----:B------:R-:W-:Y:S01]  /*c1710*/  IMAD.MOV.U32 R26, RZ, RZ, R25 ;  /* 0x000000ffff1a7224 */ /* 0x000fe200078e0019 */
[----:B------:R-:W-:-:S02]  /*c1720*/  ISETP.GE.AND P5, PT, R10, UR47, PT ;  /* 0x0000002f0a007c0c */ /* 0x000fc4000bfa6270 */
[----:B------:R-:W-:Y:S02]  /*c1730*/  LOP3.LUT R3, R3, 0xf7ffffff, RZ, 0xc0, !PT ;  /* 0xf7ffffff03037812 */ /* 0x000fe400078ec0ff */
[----:B------:R-:W-:Y:S02]  /*c1740*/  ISETP.GE.AND P1, PT, R17, UR50, PT ;  /* 0x0000003211007c0c */ /* 0x000fe4000bf26270 */
[----:B------:R-:W-:Y:S01]  /*c1750*/  ISETP.GE.AND P4, PT, R9, UR49, PT ;  /* 0x0000003109007c0c */ /* 0x000fe2000bf86270 */
[----:B------:R-:W2:Y:S01]  /*c1760*/  LDL.LU R17, [R1+0x38] ;  /* 0x0000380001117983 */ /* 0x000ea20000300800 */
[----:B------:R-:W-:Y:S02]  /*c1770*/  @P0 LOP3.LUT R3, R3, 0x8000000, RZ, 0xfc, !PT ;  /* 0x0800000003030812 */ /* 0x000fe400078efcff */
[----:B------:R-:W-:Y:S01]  /*c1780*/  ISETP.GE.AND P0, PT, R0, UR52, PT ;  /* 0x0000003400007c0c */ /* 0x000fe2000bf06270 */
[----:B------:R-:W-:Y:S01]  /*c1790*/  VIADD R6, R4, 0xfe ;  /* 0x000000fe04067836 */ /* 0x000fe20000000000 */
[----:B------:R-:W3:Y:S04]  /*c17a0*/  LDL.LU R0, [R1+0x34] ;  /* 0x0000340001007983 */ /* 0x000ee80000300800 */
[----:B0-----:R-:W4:Y:S04]  /*c17b0*/  LDL.LU R11, [R1+0x30] ;  /* 0x00003000010b7983 */ /* 0x001f280000300800 */
[----:B------:R-:W5:Y:S04]  /*c17c0*/  LDL.LU R12, [R1+0x2c] ;  /* 0x00002c00010c7983 */ /* 0x000f680000300800 */
[----:B------:R-:W2:Y:S01]  /*c17d0*/  LDL.LU R13, [R1+0x28] ;  /* 0x00002800010d7983 */ /* 0x000ea20000300800 */
[----:B------:R-:W-:-:S03]  /*c17e0*/  LOP3.LUT R3, R3, 0xdfffffff, RZ, 0xc0, !PT ;  /* 0xdfffffff03037812 */ /* 0x000fc600078ec0ff */
[----:B------:R-:W5:Y:S01]  /*c17f0*/  LDL.LU R14, [R1+0x24] ;  /* 0x00002400010e7983 */ /* 0x000f620000300800 */
[C---:B------:R-:W-:Y:S02]  /*c1800*/  VIADD R7, R4.reuse, 0xfd ;  /* 0x000000fd04077836 */ /* 0x040fe40000000000 */
[C---:B------:R-:W-:Y:S01]  /*c1810*/  VIADD R8, R4.reuse, 0xfc ;  /* 0x000000fc04087836 */ /* 0x040fe20000000000 */
[----:B------:R-:W-:Y:S02]  /*c1820*/  @P1 LOP3.LUT R3, R3, 0x20000000, RZ, 0xfc, !PT ;  /* 0x2000000003031812 */ /* 0x000fe400078efcff */
[----:B------:R-:W-:Y:S01]  /*c1830*/  ISETP.GE.AND P1, PT, R15, UR54, PT ;  /* 0x000000360f007c0c */ /* 0x000fe2000bf26270 */
[----:B------:R-:W-:Y:S01]  /*c1840*/  VIADD R16, R4, 0xc1 ;  /* 0x000000c104107836 */ /* 0x000fe20000000000 */
[----:B------:R-:W5:Y:S01]  /*c1850*/  LDL.LU R15, [R1+0x20] ;  /* 0x00002000010f7983 */ /* 0x000f620000300800 */
[----:B------:R-:W-:Y:S01]  /*c1860*/  LOP3.LUT R3, R3, 0x7fffffff, RZ, 0xc0, !PT ;  /* 0x7fffffff03037812 */ /* 0x000fe200078ec0ff */
[----:B------:R-:W-:Y:S01]  /*c1870*/  ULDC UR52, c[0x0][0x22c] ;  /* 0x00008b0000347ab9 */ /* 0x000fe20000000800 */
[----:B------:R-:W-:Y:S01]  /*c1880*/  ULDC UR50, c[0x0][0x22c] ;  /* 0x00008b0000327ab9 */ /* 0x000fe20000000800 */
[----:B------:R-:W-:Y:S01]  /*c1890*/  ULDC UR48, c[0x0][0x22c] ;  /* 0x00008b0000307ab9 */ /* 0x000fe20000000800 */
[----:B------:R-:W-:-:S02]  /*c18a0*/  @P0 LOP3.LUT R3, R3, 0x80000000, RZ, 0xfc, !PT ;  /* 0x8000000003030812 */ /* 0x000fc400078efcff */
[----:B------:R-:W-:Y:S01]  /*c18b0*/  ISETP.GE.AND P0, PT, R24, UR56, PT ;  /* 0x0000003818007c0c */ /* 0x000fe2000bf06270 */
[----:B------:R-:W-:Y:S01]  /*c18c0*/  ULDC UR46, c[0x0][0x22c] ;  /* 0x00008b00002e7ab9 */ /* 0x000fe20000000800 */
[----:B------:R-:W5:Y:S01]  /*c18d0*/  LDL.LU R24, [R1+0x1c] ;  /* 0x00001c0001187983 */ /* 0x000f620000300800 */
[----:B------:R-:W-:Y:S01]  /*c18e0*/  ULDC UR44, c[0x0][0x22c] ;  /* 0x00008b00002c7ab9 */ /* 0x000fe20000000800 */
[----:B--2---:R-:W-:Y:S02]  /*c18f0*/  ISETP.GE.AND P2, PT, R13, UR11, PT ;  /* 0x0000000b0d007c0c */ /* 0x004fe4000bf46270 */
[----:B------:R-:W-:Y:S02]  /*c1900*/  @P1 LOP3.LUT R2, R2, 0x2, RZ, 0xfc, !PT ;  /* 0x0000000202021812 */ /* 0x000fe400078efcff */
[----:B------:R-:W-:Y:S01]  /*c1910*/  ISETP.GE.AND P1, PT, R27, UR57, PT ;  /* 0x000000391b007c0c */ /* 0x000fe2000bf26270 */
[----:B------:R-:W-:Y:S01]  /*c1920*/  ULDC UR11, c[0x0][0x22c] ;  /* 0x00008b00000b7ab9 */ /* 0x000fe20000000800 */
[----:B------:R-:W2:Y:S01]  /*c1930*/  LDL.LU R27, [R1+0x18] ;  /* 0x00001800011b7983 */ /* 0x000ea20000300800 */
[----:B------:R-:W-:-:S02]  /*c1940*/  LOP3.LUT R2, R2, 0xffffffef, RZ, 0xc0, !PT ;  /* 0xffffffef02027812 */ /* 0x000fc400078ec0ff */
[----:B------:R-:W-:Y:S01]  /*c1950*/  ISETP.GE.AND P3, PT, R8, UR51, PT ;  /* 0x0000003308007c0c */ /* 0x000fe2000bf66270 */
[----:B------:R-:W-:Y:S01]  /*c1960*/  ULDC UR57, c[0x0][0x22c] ;  /* 0x00008b0000397ab9 */ /* 0x000fe20000000800 */
[----:B------:R-:W-:Y:S01]  /*c1970*/  ULDC UR56, c[0x0][0x22c] ;  /* 0x00008b0000387ab9 */ /* 0x000fe20000000800 */
[----:B------:R-:W-:Y:S02]  /*c1980*/  @P0 LOP3.LUT R2, R2, 0x10, RZ, 0xfc, !PT ;  /* 0x0000001002020812 */ /* 0x000fe400078efcff */
[----:B------:R-:W-:Y:S01]  /*c1990*/  ISETP.GE.AND P0, PT, R26, UR58, PT ;  /* 0x0000003a1a007c0c */ /* 0x000fe2000bf06270 */
[----:B------:R-:W-:Y:S01]  /*c19a0*/  ULDC UR58, c[0x0][0x22c] ;  /* 0x00008b00003a7ab9 */ /* 0x000fe20000000800 */
[----:B------:R-:W2:Y:S01]  /*c19b0*/  LDL.LU R26, [R1+0x14] ;  /* 0x00001400011a7983 */ /* 0x000ea20000300800 */
[----:B------:R-:W-:Y:S01]  /*c19c0*/  LOP3.LUT R2, R2, 0xffffff7f, RZ, 0xc0, !PT ;  /* 0xffffff7f02027812 */ /* 0x000fe200078ec0ff */
[----:B------:R-:W-:-:S03]  /*c19d0*/  ULDC UR54, c[0x0][0x22c] ;  /* 0x00008b0000367ab9 */ /* 0x000fc60000000800 */
[----:B------:R-:W-:-:S04]  /*c19e0*/  @P1 LOP3.LUT R2, R2, 0x80, RZ, 0xfc, !PT ;  /* 0x0000008002021812 */ /* 0x000fc800078efcff */
[----:B------:R-:W-:Y:S02]  /*c19f0*/  LOP3.LUT R2, R2, 0xfffffeff, RZ, 0xc0, !PT ;  /* 0xfffffeff02027812 */ /* 0x000fe400078ec0ff */
[----:B------:R-:W-:Y:S01]  /*c1a00*/  ISETP.GE.AND P1, PT, R17, UR61, PT ;  /* 0x0000003d11007c0c */ /* 0x000fe2000bf26270 */
[----:B------:R-:W-:Y:S01]  /*c1a10*/  ULDC UR61, c[0x0][0x22c] ;  /* 0x00008b00003d7ab9 */ /* 0x000fe20000000800 */
[----:B------:R-:W2:Y:S01]  /*c1a20*/  LDL.LU R17, [R1+0x10] ;  /* 0x0000100001117983 */ /* 0x000ea20000300800 */
[----:B------:R-:W-:Y:S02]  /*c1a30*/  @P0 LOP3.LUT R2, R2, 0x100, RZ, 0xfc, !PT ;  /* 0x0000010002020812 */ /* 0x000fe400078efcff */
[----:B---3--:R-:W-:Y:S01]  /*c1a40*/  ISETP.GE.AND P0, PT, R0, UR60, PT ;  /* 0x0000003c00007c0c */ /* 0x008fe2000bf06270 */
[----:B------:R-:W-:Y:S01]  /*c1a50*/  VIADD R20, R4, 0xd1 ;  /* 0x000000d104147836 */ /* 0x000fe20000000000 */
[----:B------:R-:W3:Y:S01]  /*c1a60*/  LDL.LU R0, [R1+0xc] ;  /* 0x00000c0001007983 */ /* 0x000ee20000300800 */
[----:B------:R-:W-:Y:S01]  /*c1a70*/  LOP3.LUT R2, R2, 0xfffff7ff, RZ, 0xc0, !PT ;  /* 0xfffff7ff02027812 */ /* 0x000fe200078ec0ff */
[C---:B------:R-:W-:Y:S01]  /*c1a80*/  VIADD R19, R4.reuse, 0xd2 ;  /* 0x000000d204137836 */ /* 0x040fe20000000000 */
[----:B------:R-:W-:Y:S01]  /*c1a90*/  LOP3.LUT R3, R3, 0xfffffffd, RZ, 0xc0, !PT ;  /* 0xfffffffd03037812 */ /* 0x000fe200078ec0ff */
[----:B------:R-:W-:-:S02]  /*c1aa0*/  VIADD R21, R4, 0xd3 ;  /* 0x000000d304157836 */ /* 0x000fc40000000000 */
[C---:B------:R-:W-:Y:S02]  /*c1ab0*/  VIADD R28, R4.reuse, 0xd4 ;  /* 0x000000d4041c7836 */ /* 0x040fe40000000000 */
[----:B------:R-:W-:Y:S01]  /*c1ac0*/  VIADD R29, R4, 0xd5 ;  /* 0x000000d5041d7836 */ /* 0x000fe20000000000 */
[----:B------:R-:W-:Y:S02]  /*c1ad0*/  @P1 LOP3.LUT R2, R2, 0x800, RZ, 0xfc, !PT ;  /* 0x0000080002021812 */ /* 0x000fe400078efcff */
[----:B----4-:R-:W-:Y:S01]  /*c1ae0*/  ISETP.GE.AND P1, PT, R11, UR5, PT ;  /* 0x000000050b007c0c */ /* 0x010fe2000bf26270 */
[----:B------:R-:W-:Y:S01]  /*c1af0*/  VIADD R25, R4, 0xd6 ;  /* 0x000000d604197836 */ /* 0x000fe20000000000 */
[----:B------:R-:W4:Y:S01]  /*c1b00*/  LDL.LU R11, [R1+0x301c] ;  /* 0x00301c00010b7983 */ /* 0x000f220000300800 */
[----:B------:R-:W-:Y:S01]  /*c1b10*/  LOP3.LUT R2, R2, 0xffffdfff, RZ, 0xc0, !PT ;  /* 0xffffdfff02027812 */ /* 0x000fe200078ec0ff */
[C---:B------:R-:W-:Y:S02]  /*c1b20*/  VIADD R23, R4.reuse, 0xd7 ;  /* 0x000000d704177836 */ /* 0x040fe40000000000 */
[----:B------:R-:W-:-:S02]  /*c1b30*/  VIADD R22, R4, 0xd8 ;  /* 0x000000d804167836 */ /* 0x000fc40000000000 */
[----:B------:R-:W-:Y:S01]  /*c1b40*/  VIADD R18, R4, 0xd9 ;  /* 0x000000d904127836 */ /* 0x000fe20000000000 */
[----:B------:R-:W-:Y:S02]  /*c1b50*/  @P0 LOP3.LUT R2, R2, 0x2000, RZ, 0xfc, !PT ;  /* 0x0000200002020812 */ /* 0x000fe400078efcff */
[----:B-----5:R-:W-:Y:S01]  /*c1b60*/  ISETP.GE.AND P0, PT, R12, UR4, PT ;  /* 0x000000040c007c0c */ /* 0x020fe2000bf06270 */
[----:B------:R-:W-:Y:S01]  /*c1b70*/  VIADD R5, R4, 0xff ;  /* 0x000000ff04057836 */ /* 0x000fe20000000000 */
[----:B------:R-:W5:Y:S01]  /*c1b80*/  LDL.LU R12, [R1+0x3018] ;  /* 0x00301800010c7983 */ /* 0x000f620000300800 */
[----:B------:R-:W-:-:S03]  /*c1b90*/  LOP3.LUT R2, R2, 0xffff7fff, RZ, 0xc0, !PT ;  /* 0xffff7fff02027812 */ /* 0x000fc600078ec0ff */
[----:B------:R-:W4:Y:S01]  /*c1ba0*/  LDL.LU R13, [R1+0x3014] ;  /* 0x00301400010d7983 */ /* 0x000f220000300800 */
[----:B------:R-:W-:Y:S01]  /*c1bb0*/  ULDC UR60, c[0x0][0x23c] ;  /* 0x00008f00003c7ab9 */ /* 0x000fe20000000800 */
[----:B------:R-:W-:Y:S01]  /*c1bc0*/  ULDC UR5, c[0x0][0x230] ;  /* 0x00008c0000057ab9 */ /* 0x000fe20000000800 */
[----:B------:R-:W-:Y:S01]  /*c1bd0*/  @P1 LOP3.LUT R2, R2, 0x8000, RZ, 0xfc, !PT ;  /* 0x0000800002021812 */ /* 0x000fe200078efcff */
[----:B------:R-:W-:-:S03]  /*c1be0*/  ULDC UR4, c[0x0][0x238] ;  /* 0x00008e0000047ab9 */ /* 0x000fc60000000800 */
[----:B------:R-:W-:Y:S02]  /*c1bf0*/  LOP3.LUT R2, R2, 0xfffdffff, RZ, 0xc0, !PT ;  /* 0xfffdffff02027812 */ /* 0x000fe400078ec0ff */
[----:B------:R-:W-:Y:S01]  /*c1c00*/  ISETP.GE.AND P1, PT, R14, UR13, PT ;  /* 0x0000000d0e007c0c */ /* 0x000fe2000bf26270 */
[----:B------:R-:W-:Y:S01]  /*c1c10*/  ULDC UR13, c[0x0][0x22c] ;  /* 0x00008b00000d7ab9 */ /* 0x000fe20000000800 */
[----:B------:R-:W5:Y:S01]  /*c1c20*/  LDL.LU R14, [R1+0x3010] ;  /* 0x00301000010e7983 */ /* 0x000f620000300800 */
[----:B------:R-:W-:-:S04]  /*c1c30*/  @P0 LOP3.LUT R2, R2, 0x20000, RZ, 0xfc, !PT ;  /* 0x0002000002020812 */ /* 0x000fc800078efcff */
[----:B------:R-:W-:Y:S02]  /*c1c40*/  LOP3.LUT R2, R2, 0xfff7ffff, RZ, 0xc0, !PT ;  /* 0xfff7ffff02027812 */ /* 0x000fe400078ec0ff */
[----:B------:R-:W-:Y:S01]  /*c1c50*/  ISETP.GE.AND P0, PT, R15, UR15, PT ;  /* 0x0000000f0f007c0c */ /* 0x000fe2000bf06270 */
[----:B------:R-:W-:Y:S01]  /*c1c60*/  ULDC UR15, c[0x0][0x22c] ;  /* 0x00008b00000f7ab9 */ /* 0x000fe20000000800 */
[----:B------:R-:W4:Y:S01]  /*c1c70*/  LDL.LU R15, [R1+0x300c] ;  /* 0x00300c00010f7983 */ /* 0x000f220000300800 */
[----:B------:R-:W-:-:S04]  /*c1c80*/  @P2 LOP3.LUT R2, R2, 0x80000, RZ, 0xfc, !PT ;  /* 0x0008000002022812 */ /* 0x000fc800078efcff */
[----:B------:R-:W-:Y:S02]  /*c1c90*/  LOP3.LUT R2, R2, 0xffdfffff, RZ, 0xc0, !PT ;  /* 0xffdfffff02027812 */ /* 0x000fe400078ec0ff */
[----:B------:R-:W-:Y:S01]  /*c1ca0*/  ISETP.GE.AND P2, PT, R24, UR17, PT ;  /* 0x0000001118007c0c */ /* 0x000fe2000bf46270 */
[----:B------:R-:W-:Y:S01]  /*c1cb0*/  ULDC UR17, c[0x0][0x22c] ;  /* 0x00008b0000117ab9 */ /* 0x000fe20000000800 */
[----:B------:R-:W5:Y:S01]  /*c1cc0*/  LDL.LU R24, [R1+0x3008] ;  /* 0x0030080001187983 */ /* 0x000f620000300800 */
[----:B------:R-:W-:-:S04]  /*c1cd0*/  @P1 LOP3.LUT R2, R2, 0x200000, RZ, 0xfc, !PT ;  /* 0x0020000002021812 */ /* 0x000fc800078efcff */
[----:B------:R-:W-:-:S04]  /*c1ce0*/  LOP3.LUT R2, R2, 0xff7fffff, RZ, 0xc0, !PT ;  /* 0xff7fffff02027812 */ /* 0x000fc800078ec0ff */
[----:B------:R-:W-:-:S04]  /*c1cf0*/  @P0 LOP3.LUT R2, R2, 0x800000, RZ, 0xfc, !PT ;  /* 0x0080000002020812 */ /* 0x000fc800078efcff */
[----:B------:R-:W-:-:S04]  /*c1d00*/  LOP3.LUT R2, R2, 0xfbffffff, RZ, 0xc0, !PT ;  /* 0xfbffffff02027812 */ /* 0x000fc800078ec0ff */
[----:B------:R-:W-:-:S04]  /*c1d10*/  @P2 LOP3.LUT R2, R2, 0x4000000, RZ, 0xfc, !PT ;  /* 0x0400000002022812 */ /* 0x000fc800078efcff */
[----:B------:R-:W-:Y:S02]  /*c1d20*/  LOP3.LUT R2, R2, 0xdfffffff, RZ, 0xc0, !PT ;  /* 0xdfffffff02027812 */ /* 0x000fe400078ec0ff */
[----:B--2---:R-:W-:Y:S02]  /*c1d30*/  ISETP.GE.AND P1, PT, R27, UR19, PT ;  /* 0x000000131b007c0c */ /* 0x004fe4000bf26270 */
[----:B------:R-:W2:Y:S01]  /*c1d40*/  LDL.LU R27, [R1+0x3004] ;  /* 0x00300400011b7983 */ /* 0x000ea20000300800 */
[----:B------:R-:W-:-:S03]  /*c1d50*/  ISETP.GE.AND P0, PT, R26, UR21, PT ;  /* 0x000000151a007c0c */ /* 0x000fc6000bf06270 */
[----:B------:R-:W4:Y:S07]  /*c1d60*/  LDL.LU R26, [R1+0x3000] ;  /* 0x00300000011a7983 */ /* 0x000f2e0000300800 */
[----:B------:R-:W-:Y:S02]  /*c1d70*/  @P1 LOP3.LUT R2, R2, 0x20000000, RZ, 0xfc, !PT ;  /* 0x2000000002021812 */ /* 0x000fe400078efcff */
[----:B------:R-:W-:Y:S02]  /*c1d80*/  ISETP.GE.AND P2, PT, R17, UR23, PT ;  /* 0x0000001711007c0c */ /* 0x000fe4000bf46270 */
[----:B------:R-:W5:Y:S01]  /*c1d90*/  LDL.LU R17, [R1+0x2ffc] ;  /* 0x002ffc0001117983 */ /* 0x000f620000300800 */
[----:B---3--:R-:W-:-:S03]  /*c1da0*/  ISETP.GE.AND P1, PT, R0, UR25, PT ;  /* 0x0000001900007c0c */ /* 0x008fc6000bf26270 */
[----:B------:R-:W3:Y:S01]  /*c1db0*/  LDL.LU R0, [R1+0x2ff8] ;  /* 0x002ff80001007983 */ /* 0x000ee20000300800 */
[----:B------:R-:W-:-:S04]  /*c1dc0*/  LOP3.LUT R2, R2, 0xbfffffff, RZ, 0xc0, !PT ;  /* 0xbfffffff02027812 */ /* 0x000fc800078ec0ff */
[----:B------:R-:W-:Y:S02]  /*c1dd0*/  @P0 LOP3.LUT R2, R2, 0x40000000, RZ, 0xfc, !PT ;  /* 0x4000000002020812 */ /* 0x000fe400078efcff */
[----:B---3--:R-:W-:Y:S02]  /*c1de0*/  ISETP.GE.AND P0, PT, R0, UR27, PT ;  /* 0x0000001b00007c0c */ /* 0x008fe4000bf06270 */
[----:B------:R-:W3:Y:S02]  /*c1df0*/  LDL.LU R0, [R1+0x2ff4] ;  /* 0x002ff40001007983 */ /* 0x000ee40000300800 */
[----:B---3--:R-:W-:-:S04]  /*c1e00*/  LOP3.LUT R0, R0, 0xfffffffd, RZ, 0xc0, !PT ;  /* 0xfffffffd00007812 */ /* 0x008fc800078ec0ff */
[----:B------:R-:W-:-:S04]  /*c1e10*/  @P2 LOP3.LUT R0, R0, 0x2, RZ, 0xfc, !PT ;  /* 0x0000000200002812 */ /* 0x000fc800078efcff */
[----:B------:R-:W-:Y:S02]  /*c1e20*/  LOP3.LUT R0, R0, 0xfffffff7, RZ, 0xc0, !PT ;  /* 0xfffffff700007812 */ /* 0x000fe400078ec0ff */
[----:B-----5:R-:W-:Y:S02]  /*c1e30*/  ISETP.GE.AND P2, PT, R17, UR29, PT ;  /* 0x0000001d11007c0c */ /* 0x020fe4000bf46270 */
[----:B------:R-:W3:Y:S01]  /*c1e40*/  LDL.LU R17, [R1+0x2ff0] ;  /* 0x002ff00001117983 */ /* 0x000ee20000300800 */
[----:B------:R-:W-:-:S04]  /*c1e50*/  @P1 LOP3.LUT R0, R0, 0x8, RZ, 0xfc, !PT ;  /* 0x0000000800001812 */ /* 0x000fc800078efcff */
[----:B------:R-:W-:Y:S02]  /*c1e60*/  LOP3.LUT R0, R0, 0xffffffdf, RZ, 0xc0, !PT ;  /* 0xffffffdf00007812 */ /* 0x000fe400078ec0ff */
[----:B----4-:R-:W-:Y:S02]  /*c1e70*/  ISETP.GE.AND P1, PT, R26, UR31, PT ;  /* 0x0000001f1a007c0c */ /* 0x010fe4000bf26270 */
[----:B------:R-:W4:Y:S01]  /*c1e80*/  LDL.LU R26, [R1+0x2fec] ;  /* 0x002fec00011a7983 */ /* 0x000f220000300800 */
[----:B------:R-:W-:-:S04]  /*c1e90*/  @P0 LOP3.LUT R0, R0, 0x20, RZ, 0xfc, !PT ;  /* 0x0000002000000812 */ /* 0x000fc800078efcff */
[----:B------:R-:W-:Y:S02]  /*c1ea0*/  LOP3.LUT R0, R0, 0xffffff7f, RZ, 0xc0, !PT ;  /* 0xffffff7f00007812 */ /* 0x000fe400078ec0ff */
[----:B--2---:R-:W-:Y:S02]  /*c1eb0*/  ISETP.GE.AND P0, PT, R27, UR33, PT ;  /* 0x000000211b007c0c */ /* 0x004fe4000bf06270 */
[----:B------:R-:W2:Y:S01]  /*c1ec0*/  LDL.LU R27, [R1+0xe8] ;  /* 0x0000e800011b7983 */ /* 0x000ea20000300800 */
[----:B------:R-:W-:-:S04]  /*c1ed0*/  @P2 LOP3.LUT R0, R0, 0x80, RZ, 0xfc, !PT ;  /* 0x0000008000002812 */ /* 0x000fc800078efcff */
[----:B------:R-:W-:Y:S02]  /*c1ee0*/  LOP3.LUT R0, R0, 0xfffffdff, RZ, 0xc0, !PT ;  /* 0xfffffdff00007812 */ /* 0x000fe400078ec0ff */
[----:B------:R-:W-:Y:S02]  /*c1ef0*/  ISETP.GE.AND P2, PT, R24, UR35, PT ;  /* 0x0000002318007c0c */ /* 0x000fe4000bf46270 */
[----:B------:R-:W-:-:S04]  /*c1f00*/  @P1 LOP3.LUT R0, R0, 0x200, RZ, 0xfc, !PT ;  /* 0x0000020000001812 */ /* 0x000fc800078efcff */
[----:B------:R-:W-:Y:S02]  /*c1f10*/  LOP3.LUT R0, R0, 0xfffff7ff, RZ, 0xc0, !PT ;  /* 0xfffff7ff00007812 */ /* 0x000fe400078ec0ff */
[----:B------:R-:W-:Y:S02]  /*c1f20*/  ISETP.GE.AND P1, PT, R15, UR37, PT ;  /* 0x000000250f007c0c */ /* 0x000fe4000bf26270 */
[----:B------:R-:W5:Y:S01]  /*c1f30*/  LDL.LU R15, [R1+0xec] ;  /* 0x0000ec00010f7983 */ /* 0x000f620000300800 */
[----:B------:R-:W-:-:S04]  /*c1f40*/  @P0 LOP3.LUT R0, R0, 0x800, RZ, 0xfc, !PT ;  /* 0x0000080000000812 */ /* 0x000fc800078efcff */
[----:B------:R-:W-:Y:S02]  /*c1f50*/  LOP3.LUT R0, R0, 0xffffdfff, RZ, 0xc0, !PT ;  /* 0xffffdfff00007812 */ /* 0x000fe400078ec0ff */
[----:B------:R-:W-:Y:S02]  /*c1f60*/  ISETP.GE.AND P0, PT, R14, UR39, PT ;  /* 0x000000270e007c0c */ /* 0x000fe4000bf06270 */
[----:B------:R-:W2:Y:S01]  /*c1f70*/  LDL.LU R14, [R1+0xd8] ;  /* 0x0000d800010e7983 */ /* 0x000ea20000300800 */
[----:B------:R-:W-:-:S04]  /*c1f80*/  @P2 LOP3.LUT R0, R0, 0x2000, RZ, 0xfc, !PT ;  /* 0x0000200000002812 */ /* 0x000fc800078efcff */
[----:B------:R-:W-:-:S04]  /*c1f90*/  LOP3.LUT R0, R0, 0xfffeffff, RZ, 0xc0, !PT ;  /* 0xfffeffff00007812 */ /* 0x000fc800078ec0ff */
[----:B------:R-:W-:Y:S02]  /*c1fa0*/  @P1 LOP3.LUT R0, R0, 0x10000, RZ, 0xfc, !PT ;  /* 0x0001000000001812 */ /* 0x000fe400078efcff */
[----:B------:R-:W-:Y:S02]  /*c1fb0*/  ISETP.GE.AND P2, PT, R13, UR41, PT ;  /* 0x000000290d007c0c */ /* 0x000fe4000bf46270 */
[----:B------:R-:W-:Y:S01]  /*c1fc0*/  ISETP.GE.AND P1, PT, R12, UR43, PT ;  /* 0x0000002b0c007c0c */ /* 0x000fe2000bf26270 */
[----:B------:R-:W2:Y:S01]  /*c1fd0*/  LDL.LU R13, [R1+0xdc] ;  /* 0x0000dc00010d7983 */ /* 0x000ea20000300800 */
[----:B------:R-:W-:-:S03]  /*c1fe0*/  LOP3.LUT R0, R0, 0xfff7ffff, RZ, 0xc0, !PT ;  /* 0xfff7ffff00007812 */ /* 0x000fc600078ec0ff */
[----:B------:R-:W2:Y:S01]  /*c1ff0*/  LDL.LU R12, [R1+0xe0] ;  /* 0x0000e000010c7983 */ /* 0x000ea20000300800 */
[----:B------:R-:W-:Y:S02]  /*c2000*/  @P0 LOP3.LUT R0, R0, 0x80000, RZ, 0xfc, !PT ;  /* 0x0008000000000812 */ /* 0x000fe400078efcff */
[----:B------:R-:W-:Y:S02]  /*c2010*/  ISETP.GE.AND P0, PT, R11, UR45, PT ;  /* 0x0000002d0b007c0c */ /* 0x000fe4000bf06270 */
[----:B------:R-:W2:Y:S04]  /*c2020*/  LDL.LU R11, [R1+0xf0] ;  /* 0x0000f000010b7983 */ /* 0x000ea80000300800 */
[----:B------:R-:W2:Y:S04]  /*c2030*/  LDL.LU R10, [R1+0xf4] ;  /* 0x0000f400010a7983 */ /* 0x000ea80000300800 */
[----:B------:R-:W2:Y:S01]  /*c2040*/  LDL.LU R9, [R1+0xe4] ;  /* 0x0000e40001097983 */ /* 0x000ea20000300800 */
[----:B----4-:R-:W-:-:S04]  /*c2050*/  LOP3.LUT R26, R26, 0xffffbfff, RZ, 0xc0, !PT ;  /* 0xffffbfff1a1a7812 */ /* 0x010fc800078ec0ff */
[----:B------:R-:W-:-:S04]  /*c2060*/  @P5 LOP3.LUT R26, R26, 0x4000, RZ, 0xfc, !PT ;  /* 0x000040001a1a5812 */ /* 0x000fc800078efcff */
[----:B------:R-:W-:-:S04]  /*c2070*/  LOP3.LUT R26, R26, 0xffff7fff, RZ, 0xc0, !PT ;  /* 0xffff7fff1a1a7812 */ /* 0x000fc800078ec0ff */
[----:B------:R-:W-:Y:S02]  /*c2080*/  @P4 LOP3.LUT R26, R26, 0x8000, RZ, 0xfc, !PT ;  /* 0x000080001a1a4812 */ /* 0x000fe400078efcff */
[----:B---3--:R-:W-:Y:S02]  /*c2090*/  LOP3.LUT R17, R17, 0xfffffffd, RZ, 0xc0, !PT ;  /* 0xfffffffd11117812 */ /* 0x008fe400078ec0ff */
[----:B-----5:R-:W-:Y:S01]  /*c20a0*/  ISETP.GE.AND P4, PT, R15, UR13, PT ;  /* 0x0000000d0f007c0c */ /* 0x020fe2000bf86270 */
[----:B------:R-:W-:Y:S01]  /*c20b0*/  ULDC UR13, c[0x0][0x22c] ;  /* 0x00008b00000d7ab9 */ /* 0x000fe20000000800 */
[----:B------:R-:W3:Y:S11]  /*c20c0*/  LDL.LU R15, [R1+0xd4] ;  /* 0x0000d400010f7983 */ /* 0x000ef60000300800 */
[----:B------:R-:W-:-:S02]  /*c20d0*/  @P4 LOP3.LUT R17, R17, 0x2, RZ, 0xfc, !PT ;  /* 0x0000000211114812 */ /* 0x000fc400078efcff */
[----:B--2---:R-:W-:Y:S01]  /*c20e0*/  ISETP.GE.AND P4, PT, R27, UR11, PT ;  /* 0x0000000b1b007c0c */ /* 0x004fe2000bf86270 */
[----:B------:R-:W-:Y:S01]  /*c20f0*/  ULDC UR11, c[0x0][0x22c] ;  /* 0x00008b00000b7ab9 */ /* 0x000fe20000000800 */
[----:B------:R-:W2:Y:S01]  /*c2100*/  LDL.LU R27, [R1+0xd0] ;  /* 0x0000d000011b7983 */ /* 0x000ea20000300800 */
[----:B------:R-:W-:Y:S02]  /*c2110*/  LOP3.LUT R17, R17, 0xfffffffe, RZ, 0xc0, !PT ;  /* 0xfffffffe11117812 */ /* 0x000fe400078ec0ff */
[----:B------:R-:W-:Y:S01]  /*c2120*/  ISETP.GE.AND P5, PT, R10, UR17, PT ;  /* 0x000000110a007c0c */ /* 0x000fe2000bfa6270 */
[----:B------:R-:W-:Y:S01]  /*c2130*/  ULDC UR17, c[0x0][0x22c] ;  /* 0x00008b0000117ab9 */ /* 0x000fe20000000800 */
[----:B------:R-:W4:Y:S01]  /*c2140*/  LDL.LU R10, [R1+0xcc] ;  /* 0x0000cc00010a7983 */ /* 0x000f220000300800 */
[----:B------:R-:W-:-:S03]  /*c2150*/  ISETP.GE.AND P6, PT, R11, UR15, PT ;  /* 0x0000000f0b007c0c */ /* 0x000fc6000bfc6270 */
[----:B------:R-:W5:Y:S01]  /*c2160*/  LDL.LU R11, [R1+0xc8] ;  /* 0x0000c800010b7983 */ /* 0x000f620000300800 */
[----:B------:R-:W-:-:S06]  /*c2170*/  ULDC UR15, c[0x0][0x22c] ;  /* 0x00008b00000f7ab9 */ /* 0x000fcc0000000800 */
[----:B------:R-:W-:-:S04]  /*c2180*/  @P5 LOP3.LUT R17, R17, 0x1, RZ, 0xfc, !PT ;  /* 0x0000000111115812 */ /* 0x000fc800078efcff */
[----:B------:R-:W-:-:S04]  /*c2190*/  LOP3.LUT R17, R17, 0xffffffdf, RZ, 0xc0, !PT ;  /* 0xffffffdf11117812 */ /* 0x000fc800078ec0ff */
[----:B------:R-:W-:Y:S02]  /*c21a0*/  @P4 LOP3.LUT R17, R17, 0x20, RZ, 0xfc, !PT ;  /* 0x0000002011114812 */ /* 0x000fe400078efcff */
[----:B------:R-:W-:Y:S01]  /*c21b0*/  ISETP.GE.AND P4, PT, R9, UR17, PT ;  /* 0x0000001109007c0c */ /* 0x000fe2000bf86270 */
[----:B------:R-:W-:Y:S01]  /*c21c0*/  ULDC UR17, c[0x0][0x22c] ;  /* 0x00008b0000117ab9 */ /* 0x000fe20000000800 */
[----:B------:R-:W-:-:S11]  /*c21d0*/  LOP3.LUT R17, R17, 0xfffffdff, RZ, 0xc0, !PT ;  /* 0xfffffdff11117812 */ /* 0x000fd600078ec0ff */
[----:B------:R-:W-:Y:S02]  /*c21e0*/  @P4 LOP3.LUT R17, R17, 0x200, RZ, 0xfc, !PT ;  /* 0x0000020011114812 */ /* 0x000fe400078efcff */
[----:B------:R-:W-:Y:S01]  /*c21f0*/  ISETP.GE.AND P4, PT, R12, UR15, PT ;  /* 0x0000000f0c007c0c */ /* 0x000fe2000bf86270 */
[----:B------:R-:W-:Y:S01]  /*c2200*/  ULDC UR15, c[0x0][0x22c] ;  /* 0x00008b00000f7ab9 */ /* 0x000fe20000000800 */
[----:B------:R-:W5:Y:S01]  /*c2210*/  LDL.LU R12, [R1+0xc4] ;  /* 0x0000c400010c7983 */ /* 0x000f620000300800 */
[----:B------:R-:W-:-:S10]  /*c2220*/  LOP3.LUT R17, R17, 0xffffefff, RZ, 0xc0, !PT ;  /* 0xffffefff11117812 */ /* 0x000fd400078ec0ff */
        /* <DEDUP_REMOVED lines=8> */
[----:B------:R-:W-:Y:S02]  /*c22b0*/  LOP3.LUT R0, R0, 0xffefffff, RZ, 0xc0, !PT ;  /* 0xffefffff00007812 */ /* 0x000fe400078ec0ff */
[----:B------:R-:W-:Y:S01]  /*c22c0*/  LOP3.LUT R17, R17, 0xfffeffff, RZ, 0xc0, !PT ;  /* 0xfffeffff11117812 */ /* 0x000fe200078ec0ff */
[----:B------:R-:W5:Y:S08]  /*c22d0*/  LDL.LU R14, [R1+0xb8] ;  /* 0x0000b800010e7983 */ /* 0x000f700000300800 */
[----:B------:R-:W-:-:S04]  /*c22e0*/  @P4 LOP3.LUT R17, R17, 0x10000, RZ, 0xfc, !PT ;  /* 0x0001000011114812 */ /* 0x000fc800078efcff */
[----:B------:R-:W-:Y:S02]  /*c22f0*/  LOP3.LUT R17, R17, 0xfff7ffff, RZ, 0xc0, !PT ;  /* 0xfff7ffff11117812 */ /* 0x000fe400078ec0ff */
[----:B------:R-:W-:-:S04]  /*c2300*/  @P2 LOP3.LUT R0, R0, 0x100000, RZ, 0xfc, !PT ;  /* 0x0010000000002812 */ /* 0x000fc800078efcff */
[----:B------:R-:W-:Y:S02]  /*c2310*/  LOP3.LUT R0, R0, 0xff7fffff, RZ, 0xc0, !PT ;  /* 0xff7fffff00007812 */ /* 0x000fe400078ec0ff */
[----:B------:R-:W-:Y:S02]  /*c2320*/  ISETP.GE.AND P2, PT, R7, UR53, PT ;  /* 0x0000003507007c0c */ /* 0x000fe4000bf46270 */
[----:B------:R-:W-:Y:S02]  /*c2330*/  @P1 LOP3.LUT R0, R0, 0x800000, RZ, 0xfc, !PT ;  /* 0x0080000000001812 */ /* 0x000fe400078efcff */
[----:B------:R-:W-:Y:S02]  /*c2340*/  ISETP.GE.AND P1, PT, R6, UR55, PT ;  /* 0x0000003706007c0c */ /* 0x000fe4000bf26270 */
[----:B---3--:R-:W-:Y:S02]  /*c2350*/  ISETP.GE.AND P4, PT, R15, UR17, PT ;  /* 0x000000110f007c0c */ /* 0x008fe4000bf86270 */
[----:B------:R-:W3:Y:S11]  /*c2360*/  LDL.LU R15, [R1+0xb4] ;  /* 0x0000b400010f7983 */ /* 0x000ef60000300800 */
[----:B------:R-:W-:-:S02]  /*c2370*/  @P4 LOP3.LUT R17, R17, 0x80000, RZ, 0xfc, !PT ;  /* 0x0008000011114812 */ /* 0x000fc400078efcff */
[----:B--2---:R-:W-:Y:S02]  /*c2380*/  ISETP.GE.AND P4, PT, R27, UR15, PT ;  /* 0x0000000f1b007c0c */ /* 0x004fe4000bf86270 */
[----:B------:R-:W2:Y:S01]  /*c2390*/  LDL.LU R27, [R1+0xb0] ;  /* 0x0000b000011b7983 */ /* 0x000ea20000300800 */
[----:B------:R-:W-:-:S03]  /*c23a0*/  LOP3.LUT R17, R17, 0xffdfffff, RZ, 0xc0, !PT ;  /* 0xffdfffff11117812 */ /* 0x000fc600078ec0ff */
[----:B------:R-:W2:Y:S04]  /*c23b0*/  LDL.LU R6, [R1+0xac] ;  /* 0x0000ac0001067983 */ /* 0x000ea80000300800 */
[----:B------:R-:W2:Y:S04]  /*c23c0*/  LDL.LU R7, [R1+0xa8] ;  /* 0x0000a80001077983 */ /* 0x000ea80000300800 */
[----:B------:R-:W2:Y:S01]  /*c23d0*/  LDL.LU R8, [R1+0xa4] ;  /* 0x0000a40001087983 */ /* 0x000ea20000300800 */
[----:B------:R-:W-:Y:S02]  /*c23e0*/  @P4 LOP3.LUT R17, R17, 0x200000, RZ, 0xfc, !PT ;  /* 0x0020000011114812 */ /* 0x000fe400078efcff */
[----:B----4-:R-:W-:-:S02]  /*c23f0*/  ISETP.GE.AND P4, PT, R10, UR13, PT ;  /* 0x0000000d0a007c0c */ /* 0x010fc4000bf86270 */
[----:B------:R-:W-:-:S11]  /*c2400*/  LOP3.LUT R17, R17, 0xff7fffff, RZ, 0xc0, !PT ;  /* 0xff7fffff11117812 */ /* 0x000fd600078ec0ff */
[----:B------:R-:W-:Y:S02]  /*c2410*/  @P4 LOP3.LUT R17, R17, 0x800000, RZ, 0xfc, !PT ;  /* 0x0080000011114812 */ /* 0x000fe400078efcff */
[----:B-----5:R-:W-:Y:S02]  /*c2420*/  ISETP.GE.AND P4, PT, R11, UR11, PT ;  /* 0x0000000b0b007c0c */ /* 0x020fe4000bf86270 */
[----:B------:R-:W-:-:S11]  /*c2430*/  LOP3.LUT R17, R17, 0xfdffffff, RZ, 0xc0, !PT ;  /* 0xfdffffff11117812 */ /* 0x000fd600078ec0ff */
[----:B------:R-:W-:Y:S02]  /*c2440*/  @P4 LOP3.LUT R17, R17, 0x2000000, RZ, 0xfc, !PT ;  /* 0x0200000011114812 */ /* 0x000fe400078efcff */
[----:B------:R-:W-:Y:S02]  /*c2450*/  ISETP.GE.AND P4, PT, R12, UR61, PT ;  /* 0x0000003d0c007c0c */ /* 0x000fe4000bf86270 */
[----:B------:R-:W-:-:S11]  /*c2460*/  LOP3.LUT R17, R17, 0xf7ffffff, RZ, 0xc0, !PT ;  /* 0xf7ffffff11117812 */ /* 0x000fd600078ec0ff */
[----:B------:R-:W-:Y:S02]  /*c2470*/  @P4 LOP3.LUT R17, R17, 0x8000000, RZ, 0xfc, !PT ;  /* 0x0800000011114812 */ /* 0x000fe400078efcff */
[----:B------:R-:W-:Y:S02]  /*c2480*/  ISETP.GE.AND P4, PT, R16, UR58, PT ;  /* 0x0000003a10007c0c */ /* 0x000fe4000bf86270 */
[----:B------:R-:W4:Y:S04]  /*c2490*/  LDL.LU R16, [R1+0x2fe8] ;  /* 0x002fe80001107983 */ /* 0x000f280000300800 */
[----:B------:R-:W5:Y:S04]  /*c24a0*/  LDL.LU R9, [R1+0xa0] ;  /* 0x0000a00001097983 */ /* 0x000f680000300800 */
[----:B------:R-:W5:Y:S04]  /*c24b0*/  LDL.LU R10, [R1+0x9c] ;  /* 0x00009c00010a7983 */ /* 0x000f680000300800 */
[----:B------:R-:W5:Y:S04]  /*c24c0*/  LDL.LU R11, [R1+0x98] ;  /* 0x00009800010b7983 */ /* 0x000f680000300800 */
[----:B------:R-:W5:Y:S01]  /*c24d0*/  LDL.LU R12, [R1+0x94] ;  /* 0x00009400010c7983 */ /* 0x000f620000300800 */
[----:B------:R-:W-:-:S04]  /*c24e0*/  LOP3.LUT R17, R17, 0xdfffffff, RZ, 0xc0, !PT ;  /* 0xdfffffff11117812 */ /* 0x000fc800078ec0ff */
[----:B------:R-:W-:Y:S02]  /*c24f0*/  @P4 LOP3.LUT R17, R17, 0x20000000, RZ, 0xfc, !PT ;  /* 0x2000000011114812 */ /* 0x000fe400078efcff */
[----:B------:R-:W-:Y:S02]  /*c2500*/  ISETP.GE.AND P4, PT, R13, UR57, PT ;  /* 0x000000390d007c0c */ /* 0x000fe4000bf86270 */
[----:B------:R-:W5:Y:S01]  /*c2510*/  LDL.LU R13, [R1+0x90] ;  /* 0x00009000010d7983 */ /* 0x000f620000300800 */
[----:B------:R-:W-:-:S10]  /*c2520*/  LOP3.LUT R17, R17, 0x7fffffff, RZ, 0xc0, !PT ;  /* 0x7fffffff11117812 */ /* 0x000fd400078ec0ff */
[----:B------:R-:W-:Y:S02]  /*c2530*/  @P4 LOP3.LUT R17, R17, 0x80000000, RZ, 0xfc, !PT ;  /* 0x8000000011114812 */ /* 0x000fe400078efcff */
[----:B------:R-:W-:Y:S02]  /*c2540*/  ISETP.GE.AND P4, PT, R14, UR56, PT ;  /* 0x000000380e007c0c */ /* 0x000fe4000bf86270 */
[----:B------:R-:W5:Y:S01]  /*c2550*/  LDL.LU R14, [R1+0x8c] ;  /* 0x00008c00010e7983 */ /* 0x000f620000300800 */
[----:B----4-:R-:W-:-:S10]  /*c2560*/  LOP3.LUT R16, R16, 0xfffffffb, RZ, 0xc0, !PT ;  /* 0xfffffffb10107812 */ /* 0x010fd400078ec0ff */
[----:B------:R-:W-:Y:S02]  /*c2570*/  @P4 LOP3.LUT R16, R16, 0x4, RZ, 0xfc, !PT ;  /* 0x0000000410104812 */ /* 0x000fe400078efcff */
[----:B---3--:R-:W-:Y:S02]  /*c2580*/  ISETP.GE.AND P4, PT, R15, UR54, PT ;  /* 0x000000360f007c0c */ /* 0x008fe4000bf86270 */
[----:B------:R-:W3:Y:S01]  /*c2590*/  LDL.LU R15, [R1+0x88] ;  /* 0x00008800010f7983 */ /* 0x000ee20000300800 */
[----:B------:R-:W-:-:S10]  /*c25a0*/  LOP3.LUT R16, R16, 0xffffffdf, RZ, 0xc0, !PT ;  /* 0xffffffdf10107812 */ /* 0x000fd400078ec0ff */
[----:B------:R-:W-:Y:S02]  /*c25b0*/  @P4 LOP3.LUT R16, R16, 0x20, RZ, 0xfc, !PT ;  /* 0x0000002010104812 */ /* 0x000fe400078efcff */
[----:B--2---:R-:W-:Y:S02]  /*c25c0*/  ISETP.GE.AND P4, PT, R27, UR52, PT ;  /* 0x000000341b007c0c */ /* 0x004fe4000bf86270 */
[----:B------:R-:W2:Y:S01]  /*c25d0*/  LDL.LU R27, [R1+0x84] ;  /* 0x00008400011b7983 */ /* 0x000ea20000300800 */
[----:B------:R-:W-:-:S10]  /*c25e0*/  LOP3.LUT R16, R16, 0xffffffbf, RZ, 0xc0, !PT ;  /* 0xffffffbf10107812 */ /* 0x000fd400078ec0ff */
[----:B------:R-:W-:Y:S02]  /*c25f0*/  @P4 LOP3.LUT R16, R16, 0x40, RZ, 0xfc, !PT ;  /* 0x0000004010104812 */ /* 0x000fe400078efcff */
[----:B------:R-:W-:Y:S02]  /*c2600*/  ISETP.GE.AND P4, PT, R6, UR50, PT ;  /* 0x0000003206007c0c */ /* 0x000fe4000bf86270 */
[----:B------:R-:W-:-:S11]  /*c2610*/  LOP3.LUT R16, R16, 0xfffffdff, RZ, 0xc0, !PT ;  /* 0xfffffdff10107812 */ /* 0x000fd600078ec0ff */
[----:B------:R-:W-:Y:S02]  /*c2620*/  @P4 LOP3.LUT R16, R16, 0x200, RZ, 0xfc, !PT ;  /* 0x0000020010104812 */ /* 0x000fe400078efcff */
[----:B------:R-:W-:Y:S02]  /*c2630*/  ISETP.GE.AND P4, PT, R7, UR48, PT ;  /* 0x0000003007007c0c */ /* 0x000fe4000bf86270 */
[----:B------:R-:W-:-:S11]  /*c2640*/  LOP3.LUT R16, R16, 0xfffff7ff, RZ, 0xc0, !PT ;  /* 0xfffff7ff10107812 */ /* 0x000fd600078ec0ff */
[----:B------:R-:W-:Y:S02]  /*c2650*/  @P4 LOP3.LUT R16, R16, 0x800, RZ, 0xfc, !PT ;  /* 0x0000080010104812 */ /* 0x000fe400078efcff */
[----:B------:R-:W-:Y:S02]  /*c2660*/  ISETP.GE.AND P4, PT, R8, UR46, PT ;  /* 0x0000002e08007c0c */ /* 0x000fe4000bf86270 */
        /* <DEDUP_REMOVED lines=19> */
[----:B------:R-:W-:-:S04]  /*c27a0*/  @P4 LOP3.LUT R16, R16, 0x8000000, RZ, 0xfc, !PT ;  /* 0x0800000010104812 */ /* 0x000fc800078efcff */
[----:B------:R-:W-:Y:S02]  /*c27b0*/  LOP3.LUT R16, R16, 0xefffffff, RZ, 0xc0, !PT ;  /* 0xefffffff10107812 */ /* 0x000fe400078ec0ff */
[----:B---3--:R-:W-:-:S13]  /*c27c0*/  ISETP.GE.AND P4, PT, R15, UR12, PT ;  /* 0x0000000c0f007c0c */ /* 0x008fda000bf86270 */
[----:B------:R-:W-:Y:S02]  /*c27d0*/  @P4 LOP3.LUT R16, R16, 0x10000000, RZ, 0xfc, !PT ;  /* 0x1000000010104812 */ /* 0x000fe400078efcff */
[----:B--2---:R-:W-:Y:S02]  /*c27e0*/  ISETP.GE.AND P4, PT, R27, UR14, PT ;  /* 0x0000000e1b007c0c */ /* 0x004fe4000bf86270 */
[----:B------:R-:W-:-:S11]  /*c27f0*/  LOP3.LUT R16, R16, 0x7fffffff, RZ, 0xc0, !PT ;  /* 0x7fffffff10107812 */ /* 0x000fd600078ec0ff */
[----:B------:R-:W-:Y:S02]  /*c2800*/  @P4 LOP3.LUT R16, R16, 0x80000000, RZ, 0xfc, !PT ;  /* 0x8000000010104812 */ /* 0x000fe400078efcff */
[----:B------:R-:W-:Y:S02]  /*c2810*/  ISETP.GE.AND P4, PT, R20, UR16, PT ;  /* 0x0000001014007c0c */ /* 0x000fe4000bf86270 */
[----:B------:R-:W2:Y:S04]  /*c2820*/  LDL.LU R20, [R1+0x2fe4] ;  /* 0x002fe40001147983 */ /* 0x000ea80000300800 */
[----:B------:R-:W3:Y:S07]  /*c2830*/  LDL R27, [R1+0xd38] ;  /* 0x000d3800011b7983 */ /* 0x000eee0000100800 */
[----:B------:R-:W-:-:S02]  /*c2840*/  @P4 LOP3.LUT R3, R3, 0x2, RZ, 0xfc, !PT ;  /* 0x0000000203034812 */ /* 0x000fc400078efcff */
[----:B------:R-:W-:Y:S02]  /*c2850*/  ISETP.GE.AND P4, PT, R19, UR18, PT ;  /* 0x0000001213007c0c */ /* 0x000fe4000bf86270 */
[----:B------:R-:W4:Y:S01]  /*c2860*/  LDL.LU R19, [R1+0x2fe0] ;  /* 0x002fe00001137983 */ /* 0x000f220000300800 */
[----:B------:R-:W-:-:S10]  /*c2870*/  LOP3.LUT R3, R3, 0xfffffff7, RZ, 0xc0, !PT ;  /* 0xfffffff703037812 */ /* 0x000fd400078ec0ff */
[----:B------:R-:W-:Y:S02]  /*c2880*/  @P4 LOP3.LUT R3, R3, 0x8, RZ, 0xfc, !PT ;  /* 0x0000000803034812 */ /* 0x000fe400078efcff */
[----:B------:R-:W-:Y:S02]  /*c2890*/  ISETP.GE.AND P4, PT, R21, UR20, PT ;  /* 0x0000001415007c0c */ /* 0x000fe4000bf86270 */
[----:B------:R-:W5:Y:S01]  /*c28a0*/  LDL.LU R21, [R1+0x2fdc] ;  /* 0x002fdc0001157983 */ /* 0x000f620000300800 */
[----:B------:R-:W-:-:S10]  /*c28b0*/  LOP3.LUT R3, R3, 0xffffffdf, RZ, 0xc0, !PT ;  /* 0xffffffdf03037812 */ /* 0x000fd400078ec0ff */
[----:B------:R-:W-:Y:S02]  /*c28c0*/  @P4 LOP3.LUT R3, R3, 0x20, RZ, 0xfc, !PT ;  /* 0x0000002003034812 */ /* 0x000fe400078efcff */
[----:B------:R-:W-:Y:S02]  /*c28d0*/  ISETP.GE.AND P4, PT, R28, UR22, PT ;  /* 0x000000161c007c0c */ /* 0x000fe4000bf86270 */
[----:B------:R-:W2:Y:S01]  /*c28e0*/  LDL.LU R28, [R1+0x2fd8] ;  /* 0x002fd800011c7983 */ /* 0x000ea20000300800 */
[----:B------:R-:W-:-:S10]  /*c28f0*/  LOP3.LUT R3, R3, 0xffffff7f, RZ, 0xc0, !PT ;  /* 0xffffff7f03037812 */ /* 0x000fd400078ec0ff */
[----:B------:R-:W-:Y:S02]  /*c2900*/  @P4 LOP3.LUT R3, R3, 0x80, RZ, 0xfc, !PT ;  /* 0x0000008003034812 */ /* 0x000fe400078efcff */
        /* <DEDUP_REMOVED lines=18> */
[----:B------:R-:W-:Y:S01]  /*c2a30*/  VIADD R4, R4, 0xda ;  /* 0x000000da04047836 */ /* 0x000fe20000000000 */
[----:B------:R-:W-:-:S09]  /*c2a40*/  LOP3.LUT R3, R3, 0xfffbffff, RZ, 0xc0, !PT ;  /* 0xfffbffff03037812 */ /* 0x000fd200078ec0ff */
[----:B------:R-:W-:Y:S02]  /*c2a50*/  @P4 LOP3.LUT R3, R3, 0x40000, RZ, 0xfc, !PT ;  /* 0x0004000003034812 */ /* 0x000fe400078efcff */
[----:B------:R-:W-:Y:S02]  /*c2a60*/  ISETP.GE.AND P4, PT, R4, UR34, PT ;  /* 0x0000002204007c0c */ /* 0x000fe4000bf86270 */
[----:B------:R-:W-:Y:S02]  /*c2a70*/  LOP3.LUT R0, R0, 0xfdffffff, RZ, 0xc0, !PT ;  /* 0xfdffffff00007812 */ /* 0x000fe400078ec0ff */
[----:B------:R-:W-:Y:S02]  /*c2a80*/  LOP3.LUT R17, R17, 0xfffffffb, RZ, 0xc0, !PT ;  /* 0xfffffffb11117812 */ /* 0x000fe400078ec0ff */
[----:B------:R-:W-:Y:S02]  /*c2a90*/  LOP3.LUT R3, R3, 0xffdfffff, RZ, 0xc0, !PT ;  /* 0xffdfffff03037812 */ /* 0x000fe400078ec0ff */
[----:B------:R-:W-:-:S02]  /*c2aa0*/  @P0 LOP3.LUT R0, R0, 0x2000000, RZ, 0xfc, !PT ;  /* 0x0200000000000812 */ /* 0x000fc400078efcff */
[----:B------:R-:W-:-:S03]  /*c2ab0*/  ISETP.GE.AND P0, PT, R5, UR59, PT ;  /* 0x0000003b05007c0c */ /* 0x000fc6000bf06270 */
[----:B------:R-:W-:Y:S02]  /*c2ac0*/  @P4 LOP3.LUT R3, R3, 0x200000, RZ, 0xfc, !PT ;  /* 0x0020000003034812 */ /* 0x000fe400078efcff */
[----:B------:R-:W-:Y:S02]  /*c2ad0*/  LOP3.LUT P4, RZ, R26, 0x8000, RZ, 0xc0, !PT ;  /* 0x000080001aff7812 */ /* 0x000fe4000788c0ff */
[----:B---3--:R-:W-:-:S13]  /*c2ae0*/  ISETP.LT.AND P5, PT, R27, UR36, !P5 ;  /* 0x000000241b007c0c */ /* 0x008fda000efa1270 */
[----:B------:R-:W-:Y:S02]  /*c2af0*/  @P5 LOP3.LUT R17, R17, 0x4, RZ, 0xfc, !PT ;  /* 0x0000000411115812 */ /* 0x000fe400078efcff */
[----:B------:R-:W-:Y:S01]  /*c2b00*/  LOP3.LUT P5, RZ, R26, 0x4000, RZ, 0xc0, !PT ;  /* 0x000040001aff7812 */ /* 0x000fe200078ac0ff */
[----:B------:R-:W3:Y:S01]  /*c2b10*/  LDL.LU R8, [R1+0x1504] ;  /* 0x0015040001087983 */ /* 0x000ee20000300800 */
[----:B----4-:R-:W-:Y:S01]  /*c2b20*/  LOP3.LUT R18, R18, 0xffefffff, RZ, 0xc0, !PT ;  /* 0xffefffff12127812 */ /* 0x010fe200078ec0ff */
[----:B------:R-:W-:Y:S01]  /*c2b30*/  ULDC UR8, c[0x0][0x228] ;  /* 0x00008a0000087ab9 */ /* 0x000fe20000000800 */
[----:B------:R-:W-:Y:S01]  /*c2b40*/  ULDC UR10, c[0x0][0x228] ;  /* 0x00008a00000a7ab9 */ /* 0x000fe20000000800 */
[----:B------:R-:W4:Y:S04]  /*c2b50*/  LDL.LU R9, [R1+0x1500] ;  /* 0x0015000001097983 */ /* 0x000f280000300800 */
[----:B------:R-:W3:Y:S04]  /*c2b60*/  LDL.LU R10, [R1+0x14e8] ;  /* 0x0014e800010a7983 */ /* 0x000ee80000300800 */
[----:B------:R-:W4:Y:S04]  /*c2b70*/  LDL.LU R4, [R1+0x14f0] ;  /* 0x0014f00001047983 */ /* 0x000f280000300800 */
[----:B------:R-:W3:Y:S04]  /*c2b80*/  LDL.LU R5, [R1+0x132c] ;  /* 0x00132c0001057983 */ /* 0x000ee80000300800 */
[----:B------:R-:W3:Y:S04]  /*c2b90*/  LDL.LU R6, [R1+0x14ec] ;  /* 0x0014ec0001067983 */ /* 0x000ee80000300800 */
[----:B------:R-:W4:Y:S04]  /*c2ba0*/  LDL.LU R7, [R1+0x1308] ;  /* 0x0013080001077983 */ /* 0x000f280000300800 */
[----:B------:R-:W4:Y:S04]  /*c2bb0*/  LDL.LU R11, [R1+0x14d0] ;  /* 0x0014d000010b7983 */ /* 0x000f280000300800 */
[----:B------:R-:W4:Y:S04]  /*c2bc0*/  LDL.LU R12, [R1+0x1348] ;  /* 0x00134800010c7983 */ /* 0x000f280000300800 */
[----:B------:R-:W4:Y:S04]  /*c2bd0*/  LDL.LU R13, [R1+0x12b0] ;  /* 0x0012b000010d7983 */ /* 0x000f280000300800 */
[----:B------:R-:W4:Y:S04]  /*c2be0*/  LDL.LU R14, [R1+0x13a4] ;  /* 0x0013a400010e7983 */ /* 0x000f280000300800 */
[----:B------:R-:W4:Y:S04]  /*c2bf0*/  LDL.LU R15, [R1+0x12e8] ;  /* 0x0012e800010f7983 */ /* 0x000f280000300800 */
[----:B------:R0:W-:Y:S04]  /*c2c00*/  STL [R1+0x3290], R16 ;  /* 0x0032901001007387 */ /* 0x0001e80000100800 */
[----:B0-----:R-:W4:Y:S04]  /*c2c10*/  LDL.LU R16, [R1+0x1330] ;  /* 0x0013300001107983 */ /* 0x001f280000300800 */
[----:B------:R0:W-:Y:S04]  /*c2c20*/  STL [R1+0x3230], R26 ;  /* 0x0032301a01007387 */ /* 0x0001e80000100800 */
[----:B0-----:R-:W4:Y:S04]  /*c2c30*/  LDL.LU R26, [R1+0x1334] ;  /* 0x00133400011a7983 */ /* 0x001f280000300800 */
[----:B-----5:R0:W-:Y:S04]  /*c2c40*/  STL [R1+0x322c], R25 ;  /* 0x00322c1901007387 */ /* 0x0201e80000100800 */
[----:B0-----:R-:W5:Y:S04]  /*c2c50*/  LDL.LU R25, [R1+0x135c] ;  /* 0x00135c0001197983 */ /* 0x001f680000300800 */
[----:B------:R0:W-:Y:S04]  /*c2c60*/  STL [R1+0x320c], R29 ;  /* 0x00320c1d01007387 */ /* 0x0001e80000100800 */
[----:B0-----:R-:W5:Y:S04]  /*c2c70*/  LDL.LU R29, [R1+0x1360] ;  /* 0x00136000011d7983 */ /* 0x001f680000300800 */
[----:B------:R0:W-:Y:S04]  /*c2c80*/  STL [R1+0x3208], R24 ;  /* 0x0032081801007387 */ /* 0x0001e80000100800 */
[----:B0-----:R-:W5:Y:S04]  /*c2c90*/  LDL.LU R24, [R1+0x1560] ;  /* 0x0015600001187983 */ /* 0x001f680000300800 */
[----:B--2---:R0:W-:Y:S04]  /*c2ca0*/  STL [R1+0x31e8], R28 ;  /* 0x0031e81c01007387 */ /* 0x0041e80000100800 */
[----:B0-----:R-:W2:Y:S04]  /*c2cb0*/  LDL.LU R28, [R1+0x1410] ;  /* 0x00141000011c7983 */ /* 0x001ea80000300800 */
[----:B------:R0:W-:Y:S04]  /*c2cc0*/  STL [R1+0x31b8], R21 ;  /* 0x0031b81501007387 */ /* 0x0001e80000100800 */
        /* <DEDUP_REMOVED lines=12> */
[----:B0-----:R-:W2:Y:S01]  /*c2d90*/  LDL.LU R17, [R1+0x2fc0] ;  /* 0x002fc00001117983 */ /* 0x001ea20000300800 */
[----:B------:R-:W-:-:S02]  /*c2da0*/  @P6 LOP3.LUT R18, R18, 0x100000, RZ, 0xfc, !PT ;  /* 0x0010000012126812 */ /* 0x000fc400078efcff */
[----:B------:R-:W-:Y:S01]  /*c2db0*/  LOP3.LUT P6, RZ, R23, 0x10000000, RZ, 0xc0, !PT ;  /* 0x1000000017ff7812 */ /* 0x000fe200078cc0ff */
[----:B------:R-:W0:Y:S01]  /*c2dc0*/  S2R R27, SR_TID.X ;  /* 0x00000000001b7919 */ /* 0x000e220000002100 */
[----:B------:R-:W-:Y:S01]  /*c2dd0*/  LOP3.LUT R18, R18, 0xfff7ffff, RZ, 0xc0, !PT ;  /* 0xfff7ffff12127812 */ /* 0x000fe200078ec0ff */
[----:B------:R-:W-:Y:S03]  /*c2de0*/  STL [R1+0x3234], R23 ;  /* 0x0032341701007387 */ /* 0x000fe60000100800 */
[----:B------:R-:W-:Y:S02]  /*c2df0*/  @P5 LOP3.LUT R18, R18, 0x80000, RZ, 0xfc, !PT ;  /* 0x0008000012125812 */ /* 0x000fe400078efcff */
[----:B------:R-:W-:Y:S01]  /*c2e00*/  LOP3.LUT P5, RZ, R22, 0x4000, RZ, 0xc0, !PT ;  /* 0x0000400016ff7812 */ /* 0x000fe200078ac0ff */
[----:B------:R1:W-:Y:S01]  /*c2e10*/  STL [R1+0x3158], R22 ;  /* 0x0031581601007387 */ /* 0x0003e20000100800 */
[----:B------:R-:W-:-:S04]  /*c2e20*/  LOP3.LUT R18, R18, 0xfffbffff, RZ, 0xc0, !PT ;  /* 0xfffbffff12127812 */ /* 0x000fc800078ec0ff */
[----:B------:R-:W-:-:S04]  /*c2e30*/  @P4 LOP3.LUT R18, R18, 0x40000, RZ, 0xfc, !PT ;  /* 0x0004000012124812 */ /* 0x000fc800078efcff */
[----:B------:R-:W-:-:S04]  /*c2e40*/  LOP3.LUT R18, R18, 0xfffdffff, RZ, 0xc0, !PT ;  /* 0xfffdffff12127812 */ /* 0x000fc800078ec0ff */
[----:B------:R-:W-:-:S04]  /*c2e50*/  @P3 LOP3.LUT R18, R18, 0x20000, RZ, 0xfc, !PT ;  /* 0x0002000012123812 */ /* 0x000fc800078efcff */
[----:B------:R-:W-:-:S04]  /*c2e60*/  LOP3.LUT R18, R18, 0xfffeffff, RZ, 0xc0, !PT ;  /* 0xfffeffff12127812 */ /* 0x000fc800078ec0ff */
[----:B------:R-:W-:Y:S01]  /*c2e70*/  @P0 LOP3.LUT R18, R18, 0x10000, RZ, 0xfc, !PT ;  /* 0x0001000012120812 */ /* 0x000fe200078efcff */
[----:B0-----:R-:W-:-:S03]  /*c2e80*/  IMAD.SHL.U32 R27, R27, 0x10, RZ ;  /* 0x000000101b1b7824 */ /* 0x001fc600078e00ff */
[----:B------:R-:W-:-:S04]  /*c2e90*/  LOP3.LUT R18, R18, 0xffff7fff, RZ, 0xc0, !PT ;  /* 0xffff7fff12127812 */ /* 0x000fc800078ec0ff */
[----:B------:R-:W-:Y:S02]  /*c2ea0*/  @P2 LOP3.LUT R18, R18, 0x8000, RZ, 0xfc, !PT ;  /* 0x0000800012122812 */ /* 0x000fe400078efcff */
[----:B------:R-:W-:Y:S02]  /*c2eb0*/  LOP3.LUT R27, R27, 0x1f0, RZ, 0xc0, !PT ;  /* 0x000001f01b1b7812 */ /* 0x000fe400078ec0ff */
[----:B------:R-:W-:-:S04]  /*c2ec0*/  LOP3.LUT R18, R18, 0xffffbfff, RZ, 0xc0, !PT ;  /* 0xffffbfff12127812 */ /* 0x000fc800078ec0ff */
[----:B------:R-:W-:-:S05]  /*c2ed0*/  @P1 LOP3.LUT R18, R18, 0x4000, RZ, 0xfc, !PT ;  /* 0x0000400012121812 */ /* 0x000fca00078efcff */
[----:B------:R0:W-:Y:S01]  /*c2ee0*/  STL [R1+0x3120], R18 ;  /* 0x0031201201007387 */ /* 0x0001e20000100800 */
[----:B---3--:R-:W-:Y:S02]  /*c2ef0*/  PRMT R5, R6, 0x5410, R5 ;  /* 0x0000541006057816 */ /* 0x008fe40000000005 */
[----:B----4-:R-:W-:Y:S02]  /*c2f00*/  PRMT R6, R11, 0x5410, R7 ;  /* 0x000054100b067816 */ /* 0x010fe40000000007 */
[----:B------:R-:W-:Y:S02]  /*c2f10*/  LOP3.LUT R12, R12, 0xffff, RZ, 0xc0, !PT ;  /* 0x0000ffff0c0c7812 */ /* 0x000fe400078ec0ff */
[----:B------:R-:W-:Y:S02]  /*c2f20*/  LOP3.LUT R7, R13, 0xffff, RZ, 0xc0, !PT ;  /* 0x0000ffff0d077812 */ /* 0x000fe400078ec0ff */
[----:B------:R-:W-:Y:S02]  /*c2f30*/  LOP3.LUT R13, R14, 0xffff, RZ, 0xc0, !PT ;  /* 0x0000ffff0e0d7812 */ /* 0x000fe400078ec0ff */
[----:B------:R-:W-:-:S02]  /*c2f40*/  LOP3.LUT R11, R15, 0xffff, RZ, 0xc0, !PT ;  /* 0x0000ffff0f0b7812 */ /* 0x000fc400078ec0ff */
[----:B------:R-:W-:Y:S02]  /*c2f50*/  PRMT R14, R12, 0x3340, R7 ;  /* 0x000033400c0e7816 */ /* 0x000fe40000000007 */
[----:B------:R-:W-:Y:S02]  /*c2f60*/  PRMT R4, R4, 0x5410, R16 ;  /* 0x0000541004047816 */ /* 0x000fe40000000010 */
[----:B------:R-:W-:Y:S02]  /*c2f70*/  PRMT R10, R10, 0x5410, R26 ;  /* 0x000054100a0a7816 */ /* 0x000fe4000000001a */
[----:B------:R-:W-:Y:S02]  /*c2f80*/  PRMT R26, R13, 0x3340, R11 ;  /* 0x000033400d1a7816 */ /* 0x000fe4000000000b */
[----:B-----5:R-:W-:Y:S02]  /*c2f90*/  PRMT R9, R9, 0x5410, R25 ;  /* 0x0000541009097816 */ /* 0x020fe40000000019 */
[----:B------:R-:W-:-:S02]  /*c2fa0*/  PRMT R8, R8, 0x5410, R29 ;  /* 0x0000541008087816 */ /* 0x000fc4000000001d */
[----:B--2---:R-:W-:Y:S02]  /*c2fb0*/  IADD3 R27, R27, UR9, R17 ;  /* 0x000000091b1b7c10 */ /* 0x004fe4000fffe011 */
[----:B------:R-:W-:Y:S02]  /*c2fc0*/  PRMT R17, R2, 0x5410, R3 ;  /* 0x0000541002117816 */ /* 0x000fe40000000003 */
[----:B------:R-:W-:Y:S02]  /*c2fd0*/  PRMT R3, R20, 0x5410, R0 ;  /* 0x0000541014037816 */ /* 0x000fe40000000000 */
[----:B------:R-:W-:Y:S01]  /*c2fe0*/  PRMT R2, R21, 0x5410, R19 ;  /* 0x0000541015027816 */ /* 0x000fe20000000013 */
[----:B------:R2:W-:Y:S01]  /*c2ff0*/  STL [R1+0x1c8], R17 ;  /* 0x0001c81101007387 */ /* 0x0005e20000100800 */
[----:B------:R-:W-:-:S03]  /*c3000*/  PRMT R0, R24, 0x5410, R28 ;  /* 0x0000541018007816 */ /* 0x000fc6000000001c */
[----:B------:R3:W-:Y:S04]  /*c3010*/  STL [R1+0x1b8], R3 ;  /* 0x0001b80301007387 */ /* 0x0007e80000100800 */
[----:B------:R4:W-:Y:S04]  /*c3020*/  STL [R1+0x1bc], R2 ;  /* 0x0001bc0201007387 */ /* 0x0009e80000100800 */
[----:B------:R5:W-:Y:S04]  /*c3030*/  STL [R1+0x1b0], R0 ;  /* 0x0001b00001007387 */ /* 0x000be80000100800 */
[----:B-1----:R-:W5:Y:S04]  /*c3040*/  LDL.LU R22, [R1+0x1344] ;  /* 0x0013440001167983 */ /* 0x002f680000300800 */
[----:B------:R-:W5:Y:S04]  /*c3050*/  LDL.LU R23, [R1+0x14fc] ;  /* 0x0014fc0001177983 */ /* 0x000f680000300800 */
[----:B0-----:R-:W5:Y:S04]  /*c3060*/  LDL.LU R18, [R1+0x14b0] ;  /* 0x0014b00001127983 */ /* 0x001f680000300800 */
[----:B--2---:R-:W2:Y:S04]  /*c3070*/  LDL.LU R17, [R1+0x12d4] ;  /* 0x0012d40001117983 */ /* 0x004ea80000300800 */
[----:B---3--:R-:W2:Y:S04]  /*c3080*/  LDL.LU R3, [R1+0x1484] ;  /* 0x0014840001037983 */ /* 0x008ea80000300800 */
[----:B----4-:R-:W3:Y:S04]  /*c3090*/  LDL.LU R2, [R1+0x12d0] ;  /* 0x0012d00001027983 */ /* 0x010ee80000300800 */
[----:B-----5:R-:W3:Y:S04]  /*c30a0*/  LDL.LU R0, [R1+0x1498] ;  /* 0x0014980001007983 */ /* 0x020ee80000300800 */
[----:B------:R-:W4:Y:S04]  /*c30b0*/  LDL.LU R20, [R1+0x12cc] ;  /* 0x0012cc0001147983 */ /* 0x000f280000300800 */
[----:B------:R-:W4:Y:S04]  /*c30c0*/  LDL.LU R25, [R1+0x1494] ;  /* 0x0014940001197983 */ /* 0x000f280000300800 */
[----:B------:R-:W5:Y:S04]  /*c30d0*/  LDL.LU R19, [R1+0x12c8] ;  /* 0x0012c80001137983 */ /* 0x000f680000300800 */
[----:B------:R-:W5:Y:S04]  /*c30e0*/  LDL.LU R21, [R1+0x148c] ;  /* 0x00148c0001157983 */ /* 0x000f680000300800 */
[----:B------:R-:W2:Y:S04]  /*c30f0*/  LDL.LU R28, [R1+0x12c4] ;  /* 0x0012c400011c7983 */ /* 0x000ea80000300800 */
[----:B------:R-:W2:Y:S04]  /*c3100*/  LDL.LU R24, [R1+0x1470] ;  /* 0x0014700001187983 */ /* 0x000ea80000300800 */
[----:B------:R-:W3:Y:S04]  /*c3110*/  LDL.LU R29, [R1+0x12c0] ;  /* 0x0012c000011d7983 */ /* 0x000ee80000300800 */
[----:B------:R-:W3:Y:S01]  /*c3120*/  LDL.LU R16, [R1+0x146c] ;  /* 0x00146c0001107983 */ /* 0x000ee20000300800 */
[----:B------:R-:W-:-:S02]  /*c3130*/  SHF.R.U32.HI R15, RZ, 0x8, R12 ;  /* 0x00000008ff0f7819 */ /* 0x000fc4000001160c */
[----:B------:R-:W-:Y:S01]  /*c3140*/  SHF.R.U32.HI R12, RZ, 0x8, R7 ;  /* 0x00000008ff0c7819 */ /* 0x000fe20000011607 */
[----:B------:R0:W-:Y:S01]  /*c3150*/  STL [R1+0x4], R14 ;  /* 0x0000040e01007387 */ /* 0x0001e20000100800 */
[----:B------:R-:W-:-:S03]  /*c3160*/  SHF.R.U32.HI R7, RZ, 0x8, R13 ;  /* 0x00000008ff077819 */ /* 0x000fc6000001160d */
[----:B------:R1:W-:Y:S01]  /*c3170*/  STL [R1+0x3258], R26 ;  /* 0x0032581a01007387 */ /* 0x0003e20000100800 */
[----:B0-----:R-:W-:-:S03]  /*c3180*/  SHF.R.U32.HI R14, RZ, 0x8, R11 ;  /* 0x00000008ff0e7819 */ /* 0x001fc6000001160b */
[----:B-1----:R-:W4:Y:S04]  /*c3190*/  LDL.LU R26, [R1+0x14dc] ;  /* 0x0014dc00011a7983 */ /* 0x002f280000300800 */
[----:B------:R-:W4:Y:S01]  /*c31a0*/  LDL.LU R11, [R1+0x1318] ;  /* 0x00131800010b7983 */ /* 0x000f220000300800 */
[----:B------:R-:W-:Y:S02]  /*c31b0*/  LOP3.LUT R13, R15, 0xffff, RZ, 0xc0, !PT ;  /* 0x0000ffff0f0d7812 */ /* 0x000fe400078ec0ff */
[----:B------:R-:W-:Y:S02]  /*c31c0*/  LOP3.LUT R12, R12, 0xffff, RZ, 0xc0, !PT ;  /* 0x0000ffff0c0c7812 */ /* 0x000fe400078ec0ff */
[----:B------:R-:W-:Y:S02]  /*c31d0*/  LOP3.LUT R15, R7, 0xffff, RZ, 0xc0, !PT ;  /* 0x0000ffff070f7812 */ /* 0x000fe400078ec0ff */
[----:B------:R-:W-:Y:S01]  /*c31e0*/  LOP3.LUT R14, R14, 0xffff, RZ, 0xc0, !PT ;  /* 0x0000ffff0e0e7812 */ /* 0x000fe200078ec0ff */
[----:B------:R-:W-:Y:S01]  /*c31f0*/  BAR.SYNC.DEFER_BLOCKING 0x0 ;  /* 0x0000000000007b1d */ /* 0x000fe20000010000 */
[----:B----4-:R-:W-:-:S02]  /*c3200*/  PRMT R7, R26, 0x5410, R11 ;  /* 0x000054101a077816 */ /* 0x010fc4000000000b */
[----:B------:R-:W-:-:S03]  /*c3210*/  PRMT R26, R13, 0x3340, R12 ;  /* 0x000033400d1a7816 */ /* 0x000fc6000000000c */
[----:B------:R-:W4:Y:S01]  /*c3220*/  LDL.LU R13, [R1+0x14b4] ;  /* 0x0014b400010d7983 */ /* 0x000f220000300800 */
[----:B------:R-:W-:-:S03]  /*c3230*/  PRMT R11, R23, 0x5410, R22 ;  /* 0x00005410170b7816 */ /* 0x000fc60000000016 */
[----:B------:R-:W2:Y:S01]  /*c3240*/  LDL.LU R12, [R1+0x12dc] ;  /* 0x0012dc00010c7983 */ /* 0x000ea20000300800 */
[----:B------:R-:W-:-:S03]  /*c3250*/  PRMT R23, R15, 0x3340, R14 ;  /* 0x000033400f177816 */ /* 0x000fc6000000000e */
[----:B------:R0:W-:Y:S04]  /*c3260*/  STL [R1+0x3270], R26 ;  /* 0x0032701a01007387 */ /* 0x0001e80000100800 */
[----:B0-----:R-:W4:Y:S04]  /*c3270*/  LDL.LU R26, [R1+0x12e4] ;  /* 0x0012e400011a7983 */ /* 0x001f280000300800 */
[----:B------:R-:W3:Y:S04]  /*c3280*/  LDL.LU R15, [R1+0x1420] ;  /* 0x00142000010f7983 */ /* 0x000ee80000300800 */
[----:B------:R-:W3:Y:S01]  /*c3290*/  LDL.LU R14, [R1+0x1568] ;  /* 0x00156800010e7983 */ /* 0x000ee20000300800 */
[----:B------:R-:W0:Y:S03]  /*c32a0*/  S2R R22, SR_TID.X ;  /* 0x0000000000167919 */ /* 0x000e260000002100 */
[----:B------:R1:W-:Y:S04]  /*c32b0*/  STSM.16.M88.4 [R27], R4 ;  /* 0x000000041b007844 */ /* 0x0003e80000000200 */
[----:B------:R2:W-:Y:S01]  /*c32c0*/  STSM.16.M88.4 [R27+0x200], R8 ;  /* 0x000200081b007844 */ /* 0x0005e20000000200 */
[----:B-1----:R-:W-:-:S02]  /*c32d0*/  PRMT R5, R25, 0x5410, R20 ;  /* 0x0000541019057816 */ /* 0x002fc40000000014 */
[----:B0-----:R-:W-:-:S04]  /*c32e0*/  LOP3.LUT R6, R22, 0x3f, RZ, 0xc0, !PT ;  /* 0x0000003f16067812 */ /* 0x001fc800078ec0ff */
[----:B------:R-:W-:Y:S01]  /*c32f0*/  LEA R25, R6, UR9, 0x4 ;  /* 0x0000000906197c11 */ /* 0x000fe2000f8e20ff */
[----:B------:R-:W-:Y:S01]  /*c3300*/  STL [R1+0x32c0], R23 ;  /* 0x0032c01701007387 */ /* 0x000fe20000100800 */
[----:B-----5:R-:W-:Y:S01]  /*c3310*/  PRMT R6, R21, 0x5410, R19 ;  /* 0x0000541015067816 */ /* 0x020fe20000000013 */
[----:B------:R-:W-:Y:S01]  /*c3320*/  ULDC UR9, c[0x0][0x228] ;  /* 0x00008a0000097ab9 */ /* 0x000fe20000000800 */
[----:B------:R-:W-:Y:S01]  /*c3330*/  BAR.SYNC.DEFER_BLOCKING 0x0 ;  /* 0x0000000000007b1d */ /* 0x000fe20000010000 */
[----:B--2---:R-:W-:Y:S02]  /*c3340*/  PRMT R9, R18, 0x5410, R12 ;  /* 0x0000541012097816 */ /* 0x004fe4000000000c */
[----:B----4-:R-:W-:Y:S02]  /*c3350*/  PRMT R8, R13, 0x5410, R26 ;  /* 0x000054100d087816 */ /* 0x010fe4000000001a */
[----:B---3--:R-:W-:Y:S02]  /*c3360*/  PRMT R4, R14, 0x5410, R15 ;  /* 0x000054100e047816 */ /* 0x008fe4000000000f */
[----:B------:R-:W0:Y:S04]  /*c3370*/  LDS.128 R12, [R25] ;  /* 0x00000000190c7984 */ /* 0x000e280000000c00 */
[----:B------:R-:W-:Y:S04]  /*c3380*/  STL [R1+0x1b4], R4 ;  /* 0x0001b40401007387 */ /* 0x000fe80000100800 */
[----:B------:R-:W-:Y:S04]  /*c3390*/  STL [R1+0xd30], R25 ;  /* 0x000d301901007387 */ /* 0x000fe80000100800 */
[----:B0-----:R-:W-:Y:S04]  /*c33a0*/  STL.64 [R1+0x1a0], R12 ;  /* 0x0001a00c01007387 */ /* 0x001fe80000100a00 */
[----:B------:R-:W-:Y:S04]  /*c33b0*/  STL [R1+0x1a8], R14 ;  /* 0x0001a80e01007387 */ /* 0x000fe80000100800 */
[----:B------:R-:W2:Y:S01]  /*c33c0*/  LDL.LU R21, [R1+0x1280] ;  /* 0x0012800001157983 */ /* 0x000ea20000300800 */
[----:B------:R-:W-:Y:S01]  /*c33d0*/  PRMT R11, R16, 0x5410, R29 ;  /* 0x00005410100b7816 */ /* 0x000fe2000000001d */
[----:B------:R-:W-:-:S02]  /*c33e0*/  IMAD.MOV.U32 R29, RZ, RZ, R15 ;  /* 0x000000ffff1d7224 */ /* 0x000fc400078e000f */
[----:B------:R-:W0:Y:S01]  /*c33f0*/  LDS.128 R12, [R25+0x400] ;  /* 0x00040000190c7984 */ /* 0x000e220000000c00 */
[----:B------:R-:W-:Y:S01]  /*c3400*/  PRMT R7, R24, 0x5410, R28 ;  /* 0x0000541018077816 */ /* 0x000fe2000000001c */
[----:B0-----:R-:W-:Y:S01]  /*c3410*/  IMAD.MOV.U32 R24, RZ, RZ, R12 ;  /* 0x000000ffff187224 */ /* 0x001fe200078e000c */
[----:B------:R-:W-:Y:S02]  /*c3420*/  PRMT R10, R3, 0x5410, R17 ;  /* 0x00005410030a7816 */ /* 0x000fe40000000011 */
[----:B------:R-:W-:Y:S01]  /*c3430*/  PRMT R4, R0, 0x5410, R2 ;  /* 0x0000541000047816 */ /* 0x000fe20000000002 */
[----:B------:R-:W-:Y:S06]  /*c3440*/  BAR.SYNC.DEFER_BLOCKING 0x0 ;  /* 0x0000000000007b1d */ /* 0x000fec0000010000 */
[----:B--2---:R0:W-:Y:S04]  /*c3450*/  STL [R1+0x3330], R21 ;  /* 0x0033301501007387 */ /* 0x0041e80000100800 */
[----:B------:R-:W2:Y:S04]  /*c3460*/  LDL.LU R28, [R1+0x13ec] ;  /* 0x0013ec00011c7983 */ /* 0x000ea80000300800 */
[----:B------:R1:W-:Y:S04]  /*c3470*/  STL [R1+0x3308], R29 ;  /* 0x0033081d01007387 */ /* 0x0003e80000100800 */
[----:B------:R-:W-:Y:S04]  /*c3480*/  STL [R1+0x194], R13 ;  /* 0x0001940d01007387 */ /* 0x000fe80000100800 */
[----:B------:R3:W-:Y:S04]  /*c3490*/  STL.64 [R1+0x198], R14 ;  /* 0x0001980e01007387 */ /* 0x0007e80000100a00 */
[----:B0-----:R-:W4:Y:S04]  /*c34a0*/  LDL.LU R21, [R1+0x12a8] ;  /* 0x0012a80001157983 */ /* 0x001f280000300800 */
[----:B-1----:R-:W5:Y:S04]  /*c34b0*/  LDL.LU R29, [R1+0x1278] ;  /* 0x00127800011d7983 */ /* 0x002f680000300800 */
[----:B------:R-:W5:Y:S04]  /*c34c0*/  LDL.LU R23, [R1+0x13cc] ;  /* 0x0013cc0001177983 */ /* 0x000f680000300800 */
[----:B---3--:R-:W3:Y:S04]  /*c34d0*/  LDL.LU R15, [R1+0x1270] ;  /* 0x00127000010f7983 */ /* 0x008ee80000300800 */
[----:B------:R-:W3:Y:S04]  /*c34e0*/  LDL.LU R14, [R1+0x13c4] ;  /* 0x0013c400010e7983 */ /* 0x000ee80000300800 */
[----:B------:R-:W5:Y:S04]  /*c34f0*/  LDL.LU R26, [R1+0x126c] ;  /* 0x00126c00011a7983 */ /* 0x000f680000300800 */
[----:B------:R-:W2:Y:S04]  /*c3500*/  LDL.LU R13, [R1+0x13c0] ;  /* 0x0013c000010d7983 */ /* 0x000ea80000300800 */
[----:B------:R-:W2:Y:S04]  /*c3510*/  LDL.LU R12, [R1+0x1260] ;  /* 0x00126000010c7983 */ /* 0x000ea80000300800 */
[----:B------:R-:W-:Y:S04]  /*c3520*/  STSM.16.M88.4 [R27], R4 ;  /* 0x000000041b007844 */ /* 0x000fe80000000200 */
[----:B------:R-:W-:Y:S01]  /*c3530*/  STSM.16.M88.4 [R27+0x200], R8 ;  /* 0x000200081b007844 */ /* 0x000fe20000000200 */
[----:B------:R-:W-:Y:S06]  /*c3540*/  BAR.SYNC.DEFER_BLOCKING 0x0 ;  /* 0x0000000000007b1d */ /* 0x000fec0000010000 */
[----:B---3--:R0:W-:Y:S04]  /*c3550*/  STL.64 [R1+0x3328], R14 ;  /* 0x0033280e01007387 */ /* 0x0081e80000100a00 */
[----:B0-----:R-:W3:Y:S04]  /*c3560*/  LDL.LU R14, [R1+0x128c] ;  /* 0x00128c00010e7983 */ /* 0x001ee80000300800 */
[----:B------:R-:W3:Y:S04]  /*c3570*/  LDL.LU R15, [R1+0x1404] ;  /* 0x00140400010f7983 */ /* 0x000ee80000300800 */
[----:B--2---:R0:W-:Y:S04]  /*c3580*/  STL.64 [R1+0x3320], R12 ;  /* 0x0033200c01007387 */ /* 0x0041e80000100a00 */
[----:B0-----:R-:W2:Y:S04]  /*c3590*/  LDL.LU R12, [R1+0x1290] ;  /* 0x00129000010c7983 */ /* 0x001ea80000300800 */
[----:B------:R-:W2:Y:S04]  /*c35a0*/  LDL.LU R13, [R1+0x1408] ;  /* 0x00140800010d7983 */ /* 0x000ea80000300800 */
        /* <DEDUP_REMOVED lines=10> */
[----:B0-----:R-:W3:Y:S04]  /*c3650*/  LDL.LU R24, [R1+0x1414] ;  /* 0x0014140001187983 */ /* 0x001ee80000300800 */
[----:B------:R-:W2:Y:S04]  /*c3660*/  LDL.LU R4, [R1+0x143c] ;  /* 0x00143c0001047983 */ /* 0x000ea80000300800 */
[----:B------:R-:W5:Y:S04]  /*c3670*/  LDL.LU R5, [R1+0x129c] ;  /* 0x00129c0001057983 */ /* 0x000f680000300800 */
[----:B------:R-:W5:Y:S04]  /*c3680*/  LDL.LU R6, [R1+0x141c] ;  /* 0x00141c0001067983 */ /* 0x000f680000300800 */
[----:B------:R-:W3:Y:S04]  /*c3690*/  LDL.LU R7, [R1+0x1298] ;  /* 0x0012980001077983 */ /* 0x000ee80000300800 */
[----:B------:R-:W4:Y:S04]  /*c36a0*/  LDL.LU R8, [R1+0x1448] ;  /* 0x0014480001087983 */ /* 0x000f280000300800 */
[----:B------:R-:W2:Y:S04]  /*c36b0*/  LDL.LU R9, [R1+0x12a4] ;  /* 0x0012a40001097983 */ /* 0x000ea80000300800 */
[----:B------:R-:W2:Y:S04]  /*c36c0*/  LDL.LU R10, [R1+0x1444] ;  /* 0x00144400010a7983 */ /* 0x000ea80000300800 */
[----:B------:R-:W5:Y:S01]  /*c36d0*/  LDL.LU R11, [R1+0x12a0] ;  /* 0x0012a000010b7983 */ /* 0x000f620000300800 */
[----:B----4-:R-:W-:-:S03]  /*c36e0*/  PRMT R8, R8, 0x5410, R21 ;  /* 0x0000541008087816 */ /* 0x010fc60000000015 */
[----:B------:R-:W4:Y:S01]  /*c36f0*/  LDL.LU R21, [R1+0x3330] ;  /* 0x0033300001157983 */ /* 0x000f220000300800 */
[----:B--2---:R-:W-:Y:S02]  /*c3700*/  PRMT R9, R10, 0x5410, R9 ;  /* 0x000054100a097816 */ /* 0x004fe40000000009 */
[----:B-----5:R-:W-:Y:S02]  /*c3710*/  PRMT R10, R4, 0x5410, R11 ;  /* 0x00005410040a7816 */ /* 0x020fe4000000000b */
[----:B------:R-:W-:Y:S02]  /*c3720*/  PRMT R4, R6, 0x5410, R5 ;  /* 0x0000541006047816 */ /* 0x000fe40000000005 */
[----:B---3--:R-:W-:Y:S02]  /*c3730*/  PRMT R5, R24, 0x5410, R7 ;  /* 0x0000541018057816 */ /* 0x008fe40000000007 */
[----:B------:R-:W-:Y:S02]  /*c3740*/  PRMT R6, R13, 0x5410, R12 ;  /* 0x000054100d067816 */ /* 0x000fe4000000000c */
[----:B------:R-:W-:-:S02]  /*c3750*/  PRMT R7, R15, 0x5410, R14 ;  /* 0x000054100f077816 */ /* 0x000fc4000000000e */
[----:B------:R-:W0:Y:S04]  /*c3760*/  LDS.128 R12, [R25] ;  /* 0x00000000190c7984 */ /* 0x000e280000000c00 */
[----:B0-----:R-:W-:Y:S04]  /*c3770*/  STL [R1+0x180], R12 ;  /* 0x0001800c01007387 */ /* 0x001fe80000100800 */
[----:B------:R-:W-:Y:S01]  /*c3780*/  STL.64 [R1+0x188], R14 ;  /* 0x0001880e01007387 */ /* 0x000fe20000100a00 */
[----:B----4-:R-:W-:Y:S01]  /*c3790*/  PRMT R11, R28, 0x5410, R21 ;  /* 0x000054101c0b7816 */ /* 0x010fe20000000015 */
[----:B------:R-:W-:-:S02]  /*c37a0*/  IMAD.MOV.U32 R28, RZ, RZ, R13 ;  /* 0x000000ffff1c7224 */ /* 0x000fc400078e000d */
[----:B------:R-:W0:Y:S04]  /*c37b0*/  LDS.128 R12, [R25+0x400] ;  /* 0x00040000190c7984 */ /* 0x000e280000000c00 */
[----:B------:R-:W-:Y:S01]  /*c37c0*/  STL [R1+0x31ec], R28 ;  /* 0x0031ec1c01007387 */ /* 0x000fe20000100800 */
[----:B------:R-:W-:Y:S06]  /*c37d0*/  BAR.SYNC.DEFER_BLOCKING 0x0 ;  /* 0x0000000000007b1d */ /* 0x000fec0000010000 */
[----:B0-----:R-:W-:Y:S01]  /*c37e0*/  STL [R1+0x170], R12 ;  /* 0x0001700c01007387 */ /* 0x001fe20000100800 */
[----:B------:R-:W-:-:S03]  /*c37f0*/  IMAD.MOV.U32 R21, RZ, RZ, R13 ;  /* 0x000000ffff157224 */ /* 0x000fc600078e000d */
[----:B------:R0:W-:Y:S04]  /*c3800*/  STL.64 [R1+0x178], R14 ;  /* 0x0001780e01007387 */ /* 0x0001e80000100a00 */
[----:B0-----:R-:W2:Y:S04]  /*c3810*/  LDL.LU.64 R14, [R1+0x3328] ;  /* 0x00332800010e7983 */ /* 0x001ea80000300a00 */
[----:B------:R-:W3:Y:S04]  /*c3820*/  LDL.LU.64 R12, [R1+0x3320] ;  /* 0x00332000010c7983 */ /* 0x000ee80000300a00 */
[----:B------:R-:W-:Y:S04]  /*c3830*/  STSM.16.M88.4 [R27], R4 ;  /* 0x000000041b007844 */ /* 0x000fe80000000200 */
[----:B------:R0:W-:Y:S04]  /*c3840*/  STSM.16.M88.4 [R27+0x200], R8 ;  /* 0x000200081b007844 */ /* 0x0001e80000000200 */
[----:B------:R-:W-:Y:S01]  /*c3850*/  STL [R1+0x32c4], R21 ;  /* 0x0032c41501007387 */ /* 0x000fe20000100800 */
[----:B0-----:R-:W-:-:S02]  /*c3860*/  PRMT R8, R23, 0x5410, R29 ;  /* 0x0000541017087816 */ /* 0x001fc4000000001d */
[----:B------:R-:W-:Y:S02]  /*c3870*/  PRMT R4, R17, 0x5410, R22 ;  /* 0x0000541011047816 */ /* 0x000fe40000000016 */
[----:B------:R-:W-:Y:S02]  /*c3880*/  PRMT R5, R2, 0x5410, R3 ;  /* 0x0000541002057816 */ /* 0x000fe40000000003 */
[----:B------:R-:W-:Y:S02]  /*c3890*/  PRMT R6, R20, 0x5410, R0 ;  /* 0x0000541014067816 */ /* 0x000fe40000000000 */
[----:B------:R-:W-:Y:S01]  /*c38a0*/  PRMT R7, R16, 0x5410, R19 ;  /* 0x0000541010077816 */ /* 0x000fe20000000013 */
[----:B------:R-:W-:Y:S01]  /*c38b0*/  BAR.SYNC.DEFER_BLOCKING 0x0 ;  /* 0x0000000000007b1d */ /* 0x000fe20000010000 */
[----:B--2---:R-:W-:Y:S02]  /*c38c0*/  PRMT R9, R14, 0x5410, R15 ;  /* 0x000054100e097816 */ /* 0x004fe4000000000f */
[----:B---3--:R-:W-:-:S02]  /*c38d0*/  PRMT R10, R13, 0x5410, R26 ;  /* 0x000054100d0a7816 */ /* 0x008fc4000000001a */
[----:B------:R-:W-:-:S05]  /*c38e0*/  PRMT R11, R18, 0x5410, R12 ;  /* 0x00005410120b7816 */ /* 0x000fca000000000c */
[----:B------:R-:W-:Y:S04]  /*c38f0*/  STL.64 [R1+0x3318], R10 ;  /* 0x0033180a01007387 */ /* 0x000fe80000100a00 */
[----:B------:R-:W-:Y:S04]  /*c3900*/  STL.64 [R1+0x3310], R8 ;  /* 0x0033100801007387 */ /* 0x000fe80000100a00 */
[----:B------:R-:W2:Y:S04]  /*c3910*/  LDL.LU R29, [R1+0x1230] ;  /* 0x00123000011d7983 */ /* 0x000ea80000300800 */
[----:B------:R-:W0:Y:S04]  /*c3920*/  LDS.128 R8, [R25] ;  /* 0x0000000019087984 */ /* 0x000e280000000c00 */
[----:B--2---:R1:W-:Y:S04]  /*c3930*/  STL [R1+0x330c], R29 ;  /* 0x00330c1d01007387 */ /* 0x0043e80000100800 */
[----:B-1----:R-:W2:Y:S04]  /*c3940*/  LDL.LU R29, [R1+0x1234] ;  /* 0x00123400011d7983 */ /* 0x002ea80000300800 */
[----:B------:R-:W3:Y:S04]  /*c3950*/  LDL.LU R28, [R1+0x1204] ;  /* 0x00120400011c7983 */ /* 0x000ee80000300800 */
[----:B------:R-:W3:Y:S04]  /*c3960*/  LDL.LU R22, [R1+0x12fc] ;  /* 0x0012fc0001167983 */ /* 0x000ee80000300800 */
[----:B------:R-:W4:Y:S04]  /*c3970*/  LDL.LU R21, [R1+0x124c] ;  /* 0x00124c0001157983 */ /* 0x000f280000300800 */
[----:B------:R-:W4:Y:S04]  /*c3980*/  LDL.LU R24, [R1+0x1394] ;  /* 0x0013940001187983 */ /* 0x000f280000300800 */
[----:B------:R-:W5:Y:S04]  /*c3990*/  LDL.LU R23, [R1+0x1248] ;  /* 0x0012480001177983 */ /* 0x000f680000300800 */
[----:B------:R-:W2:Y:S04]  /*c39a0*/  LDL.LU R15, [R1+0x1390] ;  /* 0x00139000010f7983 */ /* 0x000ea80000300800 */
[----:B------:R-:W2:Y:S04]  /*c39b0*/  LDL.LU R14, [R1+0x1244] ;  /* 0x00124400010e7983 */ /* 0x000ea80000300800 */
[----:B------:R-:W4:Y:S04]  /*c39c0*/  LDL.LU R26, [R1+0x1380] ;  /* 0x00138000011a7983 */ /* 0x000f280000300800 */
[----:B------:R-:W3:Y:S04]  /*c39d0*/  LDL.LU R13, [R1+0x1240] ;  /* 0x00124000010d7983 */ /* 0x000ee80000300800 */
[----:B------:R-:W3:Y:S04]  /*c39e0*/  LDL.LU R12, [R1+0x137c] ;  /* 0x00137c00010c7983 */ /* 0x000ee80000300800 */
[----:B--2---:R1:W-:Y:S04]  /*c39f0*/  STL.64 [R1+0x3300], R14 ;  /* 0x0033000e01007387 */ /* 0x0043e80000100a00 */
[----:B-1----:R-:W2:Y:S04]  /*c3a00*/  LDL.LU R14, [R1+0x120c] ;  /* 0x00120c00010e7983 */ /* 0x002ea80000300800 */
[----:B------:R-:W2:Y:S04]  /*c3a10*/  LDL.LU R15, [R1+0x1304] ;  /* 0x00130400010f7983 */ /* 0x000ea80000300800 */
[----:B---3--:R1:W-:Y:S04]  /*c3a20*/  STL.64 [R1+0x32f8], R12 ;  /* 0x0032f80c01007387 */ /* 0x0083e80000100a00 */
[----:B-1----:R-:W3:Y:S04]  /*c3a30*/  LDL.LU R12, [R1+0x1214] ;  /* 0x00121400010c7983 */ /* 0x002ee80000300800 */
[----:B------:R-:W3:Y:S04]  /*c3a40*/  LDL.LU R13, [R1+0x131c] ;  /* 0x00131c00010d7983 */ /* 0x000ee80000300800 */
[----:B------:R-:W4:Y:S04]  /*c3a50*/  LDL.LU R18, [R1+0x123c] ;  /* 0x00123c0001127983 */ /* 0x000f280000300800 */
[----:B------:R-:W4:Y:S04]  /*c3a60*/  LDL.LU R17, [R1+0x1378] ;  /* 0x0013780001117983 */ /* 0x000f280000300800 */
[----:B------:R-:W4:Y:S04]  /*c3a70*/  LDL.LU R3, [R1+0x1238] ;  /* 0x0012380001037983 */ /* 0x000f280000300800 */
[----:B------:R-:W4:Y:S04]  /*c3a80*/  LDL.LU R2, [R1+0x1374] ;  /* 0x0013740001027983 */ /* 0x000f280000300800 */
[----:B------:R-:W4:Y:S04]  /*c3a90*/  LDL.LU R0, [R1+0x1208] ;  /* 0x0012080001007983 */ /* 0x000f280000300800 */
[----:B------:R-:W4:Y:S04]  /*c3aa0*/  LDL.LU R20, [R1+0x1300] ;  /* 0x0013000001147983 */ /* 0x000f280000300800 */
[----:B------:R-:W5:Y:S04]  /*c3ab0*/  LDL.LU R19, [R1+0x1200] ;  /* 0x0012000001137983 */ /* 0x000f680000300800 */
[----:B------:R-:W5:Y:S04]  /*c3ac0*/  LDL.LU R16, [R1+0x12f8] ;  /* 0x0012f80001107983 */ /* 0x000f680000300800 */
[----:B0-----:R-:W-:Y:S04]  /*c3ad0*/  STL.64 [R1+0x160], R8 ;  /* 0x0001600801007387 */ /* 0x001fe80000100a00 */
[----:B------:R-:W-:Y:S04]  /*c3ae0*/  STL.64 [R1+0x168], R10 ;  /* 0x0001680a01007387 */ /* 0x000fe80000100a00 */
[----:B------:R-:W0:Y:S01]  /*c3af0*/  LDS.128 R8, [R25+0x400] ;  /* 0x0004000019087984 */ /* 0x000e220000000c00 */
[----:B------:R-:W-:Y:S06]  /*c3b00*/  BAR.SYNC.DEFER_BLOCKING 0x0 ;  /* 0x0000000000007b1d */ /* 0x000fec0000010000 */
[----:B0-----:R-:W-:Y:S04]  /*c3b10*/  STL.64 [R1+0x150], R8 ;  /* 0x0001500801007387 */ /* 0x001fe80000100a00 */
[----:B------:R0:W-:Y:S04]  /*c3b20*/  STL.64 [R1+0x158], R10 ;  /* 0x0001580a01007387 */ /* 0x0001e80000100a00 */
[----:B0-----:R-:W2:Y:S04]  /*c3b30*/  LDL.LU.64 R10, [R1+0x3318] ;  /* 0x00331800010a7983 */ /* 0x001ea80000300a00 */
[----:B------:R-:W2:Y:S04]  /*c3b40*/  LDL.LU.64 R8, [R1+0x3310] ;  /* 0x0033100001087983 */ /* 0x000ea80000300a00 */
[----:B------:R0:W-:Y:S04]  /*c3b50*/  STSM.16.M88.4 [R27], R4 ;  /* 0x000000041b007844 */ /* 0x0001e80000000200 */
[----:B0-----:R-:W3:Y:S04]  /*c3b60*/  LDL.LU R4, [R1+0x1224] ;  /* 0x0012240001047983 */ /* 0x001ee80000300800 */
[----:B------:R-:W3:Y:S04]  /*c3b70*/  LDL.LU R5, [R1+0x1338] ;  /* 0x0013380001057983 */ /* 0x000ee80000300800 */
[----:B------:R-:W4:Y:S04]  /*c3b80*/  LDL.LU R6, [R1+0x1218] ;  /* 0x0012180001067983 */ /* 0x000f280000300800 */
[----:B------:R-:W4:Y:S04]  /*c3b90*/  LDL.LU R7, [R1+0x1320] ;  /* 0x0013200001077983 */ /* 0x000f280000300800 */
[----:B--2---:R0:W-:Y:S04]  /*c3ba0*/  STSM.16.M88.4 [R27+0x200], R8 ;  /* 0x000200081b007844 */ /* 0x0041e80000000200 */
[----:B0-----:R-:W2:Y:S04]  /*c3bb0*/  LDL.LU R8, [R1+0x1350] ;  /* 0x0013500001087983 */ /* 0x001ea80000300800 */
[----:B------:R-:W5:Y:S04]  /*c3bc0*/  LDL.LU R9, [R1+0x134c] ;  /* 0x00134c0001097983 */ /* 0x000f680000300800 */
[----:B------:R-:W5:Y:S04]  /*c3bd0*/  LDL.LU R10, [R1+0x1228] ;  /* 0x00122800010a7983 */ /* 0x000f680000300800 */
[----:B------:R-:W5:Y:S01]  /*c3be0*/  LDL.LU R11, [R1+0x133c] ;  /* 0x00133c00010b7983 */ /* 0x000f620000300800 */
[----:B---3--:R-:W-:Y:S01]  /*c3bf0*/  PRMT R4, R5, 0x5410, R4 ;  /* 0x0000541005047816 */ /* 0x008fe20000000004 */
[----:B------:R-:W-:Y:S01]  /*c3c00*/  BAR.SYNC.DEFER_BLOCKING 0x0 ;  /* 0x0000000000007b1d */ /* 0x000fe20000010000 */
[----:B--2---:R-:W-:-:S05]  /*c3c10*/  PRMT R8, R8, 0x5410, R29 ;  /* 0x0000541008087816 */ /* 0x004fca000000001d */
[----:B------:R-:W2:Y:S01]  /*c3c20*/  LDL.LU R29, [R1+0x330c] ;  /* 0x00330c00011d7983 */ /* 0x000ea20000300800 */
[----:B----4-:R-:W-:Y:S02]  /*c3c30*/  PRMT R5, R7, 0x5410, R6 ;  /* 0x0000541007057816 */ /* 0x010fe40000000006 */
[----:B------:R-:W-:Y:S02]  /*c3c40*/  PRMT R6, R13, 0x5410, R12 ;  /* 0x000054100d067816 */ /* 0x000fe4000000000c */
[----:B------:R-:W-:Y:S02]  /*c3c50*/  PRMT R7, R15, 0x5410, R14 ;  /* 0x000054100f077816 */ /* 0x000fe4000000000e */
[----:B------:R-:W0:Y:S01]  /*c3c60*/  LDS.128 R12, [R25] ;  /* 0x00000000190c7984 */ /* 0x000e220000000c00 */
[----:B-----5:R-:W-:Y:S02]  /*c3c70*/  PRMT R10, R11, 0x5410, R10 ;  /* 0x000054100b0a7816 */ /* 0x020fe4000000000a */
[----:B------:R-:W-:-:S02]  /*c3c80*/  PRMT R11, R22, 0x5410, R28 ;  /* 0x00005410160b7816 */ /* 0x000fc4000000001c */
[----:B--2---:R-:W-:Y:S02]  /*c3c90*/  PRMT R9, R9, 0x5410, R29 ;  /* 0x0000541009097816 */ /* 0x004fe4000000001d */
[----:B------:R-:W2:Y:S01]  /*c3ca0*/  LDL.LU R29, [R1+0x3308] ;  /* 0x00330800011d7983 */ /* 0x000ea20000300800 */
[----:B0-----:R-:W-:-:S03]  /*c3cb0*/  IMAD.MOV.U32 R28, RZ, RZ, R13 ;  /* 0x000000ffff1c7224 */ /* 0x001fc600078e000d */
[----:B------:R-:W-:Y:S04]  /*c3cc0*/  STL [R1+0x140], R12 ;  /* 0x0001400c01007387 */ /* 0x000fe80000100800 */
[----:B------:R-:W-:Y:S04]  /*c3cd0*/  STL.64 [R1+0x148], R14 ;  /* 0x0001480e01007387 */ /* 0x000fe80000100a00 */
[----:B------:R-:W0:Y:S01]  /*c3ce0*/  LDS.128 R12, [R25+0x400] ;  /* 0x00040000190c7984 */ /* 0x000e220000000c00 */
[----:B------:R-:W-:Y:S01]  /*c3cf0*/  BAR.SYNC.DEFER_BLOCKING 0x0 ;  /* 0x0000000000007b1d */ /* 0x000fe20000010000 */
[----:B0-----:R-:W-:-:S05]  /*c3d00*/  IMAD.MOV.U32 R22, RZ, RZ, R12 ;  /* 0x000000ffff167224 */ /* 0x001fca00078e000c */
[----:B--2---:R-:W-:Y:S04]  /*c3d10*/  STL.64 [R1+0x3210], R28 ;  /* 0x0032101c01007387 */ /* 0x004fe80000100a00 */
[----:B------:R-:W-:Y:S04]  /*c3d20*/  STL [R1+0x134], R13 ;  /* 0x0001340d01007387 */ /* 0x000fe80000100800 */
[----:B------:R0:W-:Y:S04]  /*c3d30*/  STL.64 [R1+0x138], R14 ;  /* 0x0001380e01007387 */ /* 0x0001e80000100a00 */
[----:B0-----:R-:W2:Y:S04]  /*c3d40*/  LDL.LU.64 R14, [R1+0x3300] ;  /* 0x00330000010e7983 */ /* 0x001ea80000300a00 */
[----:B------:R-:W3:Y:S04]  /*c3d50*/  LDL.LU.64 R12, [R1+0x32f8] ;  /* 0x0032f800010c7983 */ /* 0x000ee80000300a00 */
[----:B------:R-:W-:Y:S04]  /*c3d60*/  STL [R1+0x32c8], R22 ;  /* 0x0032c81601007387 */ /* 0x000fe80000100800 */
[----:B------:R-:W4:Y:S04]  /*c3d70*/  LDL.LU R28, [R1+0x1210] ;  /* 0x00121000011c7983 */ /* 0x000f280000300800 */
[----:B------:R0:W-:Y:S04]  /*c3d80*/  STSM.16.M88.4 [R27], R4 ;  /* 0x000000041b007844 */ /* 0x0001e80000000200 */
[----:B------:R2:W-:Y:S01]  /*c3d90*/  STSM.16.M88.4 [R27+0x200], R8 ;  /* 0x000200081b007844 */ /* 0x0005e20000000200 */
[----:B0-----:R-:W-:Y:S01]  /*c3da0*/  PRMT R7, R16, 0x5410, R19 ;  /* 0x0000541010077816 */ /* 0x001fe20000000013 */
[----:B------:R-:W-:Y:S01]  /*c3db0*/  BAR.SYNC.DEFER_BLOCKING 0x0 ;  /* 0x0000000000007b1d */ /* 0x000fe20000010000 */
[----:B--2---:R-:W-:-:S02]  /*c3dc0*/  PRMT R9, R15, 0x5410, R23 ;  /* 0x000054100f097816 */ /* 0x004fc40000000017 */
[----:B------:R-:W-:Y:S02]  /*c3dd0*/  PRMT R10, R26, 0x5410, R14 ;  /* 0x000054101a0a7816 */ /* 0x000fe4000000000e */
[----:B---3--:R-:W-:Y:S02]  /*c3de0*/  PRMT R11, R12, 0x5410, R13 ;  /* 0x000054100c0b7816 */ /* 0x008fe4000000000d */
[----:B------:R-:W0:Y:S04]  /*c3df0*/  LDS.128 R12, [R25] ;  /* 0x00000000190c7984 */ /* 0x000e280000000c00 */
[----:B----4-:R-:W-:Y:S04]  /*c3e00*/  STL [R1+0x32f0], R28 ;  /* 0x0032f01c01007387 */ /* 0x010fe80000100800 */
[----:B0-----:R-:W-:Y:S04]  /*c3e10*/  STL.64 [R1+0x120], R12 ;  /* 0x0001200c01007387 */ /* 0x001fe80000100a00 */
[----:B------:R-:W-:Y:S04]  /*c3e20*/  STL.64 [R1+0x128], R14 ;  /* 0x0001280e01007387 */ /* 0x000fe80000100a00 */
[----:B------:R-:W2:Y:S04]  /*c3e30*/  LDL.LU R19, [R1+0x130c] ;  /* 0x00130c0001137983 */ /* 0x000ea80000300800 */
[----:B------:R-:W0:Y:S01]  /*c3e40*/  LDS.128 R12, [R25+0x400] ;  /* 0x00040000190c7984 */ /* 0x000e220000000c00 */
[----:B------:R-:W-:-:S02]  /*c3e50*/  PRMT R8, R24, 0x5410, R21 ;  /* 0x0000541018087816 */ /* 0x000fc40000000015 */
[----:B------:R-:W-:Y:S01]  /*c3e60*/  PRMT R4, R17, 0x5410, R18 ;  /* 0x0000541011047816 */ /* 0x000fe20000000012 */
[----:B0-----:R-:W-:Y:S01]  /*c3e70*/  IMAD.MOV.U32 R18, RZ, RZ, R13 ;  /* 0x000000ffff127224 */ /* 0x001fe200078e000d */
[----:B------:R-:W-:Y:S02]  /*c3e80*/  PRMT R5, R2, 0x5410, R3 ;  /* 0x0000541002057816 */ /* 0x000fe40000000003 */
[----:B------:R-:W-:Y:S01]  /*c3e90*/  PRMT R6, R20, 0x5410, R0 ;  /* 0x0000541014067816 */ /* 0x000fe20000000000 */
[----:B------:R-:W-:Y:S06]  /*c3ea0*/  BAR.SYNC.DEFER_BLOCKING 0x0 ;  /* 0x0000000000007b1d */ /* 0x000fec0000010000 */
[----:B--2---:R0:W-:Y:S04]  /*c3eb0*/  STL [R1+0x32f4], R19 ;  /* 0x0032f41301007387 */ /* 0x0041e80000100800 */
[----:B------:R-:W-:Y:S04]  /*c3ec0*/  STL [R1+0x110], R12 ;  /* 0x0001100c01007387 */ /* 0x000fe80000100800 */
[----:B------:R1:W-:Y:S04]  /*c3ed0*/  STL.64 [R1+0x118], R14 ;  /* 0x0001180e01007387 */ /* 0x0003e80000100a00 */
[----:B0-----:R-:W2:Y:S04]  /*c3ee0*/  LDL.LU R19, [R1+0x1294] ;  /* 0x0012940001137983 */ /* 0x001ea80000300800 */
[----:B------:R-:W3:Y:S04]  /*c3ef0*/  LDL.LU R28, [R1+0x1288] ;  /* 0x00128800011c7983 */ /* 0x000ee80000300800 */
[----:B------:R-:W4:Y:S04]  /*c3f00*/  LDL.LU R22, [R1+0x12ec] ;  /* 0x0012ec0001167983 */ /* 0x000f280000300800 */
[----:B------:R-:W4:Y:S04]  /*c3f10*/  LDL.LU R29, [R1+0x14ac] ;  /* 0x0014ac00011d7983 */ /* 0x000f280000300800 */
[----:B------:R-:W5:Y:S04]  /*c3f20*/  LDL.LU R21, [R1+0x12e0] ;  /* 0x0012e00001157983 */ /* 0x000f680000300800 */
[----:B------:R-:W5:Y:S04]  /*c3f30*/  LDL.LU R24, [R1+0x14a8] ;  /* 0x0014a80001187983 */ /* 0x000f680000300800 */
[----:B------:R-:W5:Y:S04]  /*c3f40*/  LDL.LU R23, [R1+0x12d8] ;  /* 0x0012d80001177983 */ /* 0x000f680000300800 */
[----:B-1----:R-:W2:Y:S04]  /*c3f50*/  LDL.LU R15, [R1+0x1488] ;  /* 0x00148800010f7983 */ /* 0x002ea80000300800 */
[----:B------:R-:W2:Y:S04]  /*c3f60*/  LDL.LU R14, [R1+0x12bc] ;  /* 0x0012bc00010e7983 */ /* 0x000ea80000300800 */
[----:B------:R-:W5:Y:S04]  /*c3f70*/  LDL.LU R26, [R1+0x1460] ;  /* 0x00146000011a7983 */ /* 0x000f680000300800 */
[----:B------:R-:W3:Y:S04]  /*c3f80*/  LDL.LU R13, [R1+0x12b8] ;  /* 0x0012b800010d7983 */ /* 0x000ee80000300800 */
[----:B------:R-:W3:Y:S04]  /*c3f90*/  LDL.LU R12, [R1+0x1450] ;  /* 0x00145000010c7983 */ /* 0x000ee80000300800 */
[----:B------:R-:W-:Y:S04]  /*c3fa0*/  STSM.16.M88.4 [R27], R4 ;  /* 0x000000041b007844 */ /* 0x000fe80000000200 */
[----:B------:R-:W-:Y:S01]  /*c3fb0*/  STSM.16.M88.4 [R27+0x200], R8 ;  /* 0x000200081b007844 */ /* 0x000fe20000000200 */
[----:B------:R-:W-:Y:S06]  /*c3fc0*/  BAR.SYNC.DEFER_BLOCKING 0x0 ;  /* 0x0000000000007b1d */ /* 0x000fec0000010000 */
[----:B--2---:R0:W-:Y:S04]  /*c3fd0*/  STL.64 [R1+0x32e8], R14 ;  /* 0x0032e80e01007387 */ /* 0x0041e80000100a00 */
[----:B0-----:R-:W2:Y:S04]  /*c3fe0*/  LDL.LU R14, [R1+0x1264] ;  /* 0x00126400010e7983 */ /* 0x001ea80000300800 */
[----:B------:R-:W2:Y:S04]  /*c3ff0*/  LDL.LU R15, [R1+0x13b8] ;  /* 0x0013b800010f7983 */ /* 0x000ea80000300800 */
[----:B---3--:R0:W-:Y:S04]  /*c4000*/  STL.64 [R1+0x32e0], R12 ;  /* 0x0032e00c01007387 */ /* 0x0081e80000100a00 */
[----:B0-----:R-:W3:Y:S04]  /*c4010*/  LDL.LU R12, [R1+0x1268] ;  /* 0x00126800010c7983 */ /* 0x001ee80000300800 */
[----:B------:R-:W3:Y:S04]  /*c4020*/  LDL.LU R13, [R1+0x13bc] ;  /* 0x0013bc00010d7983 */ /* 0x000ee80000300800 */
[----:B------:R-:W5:Y:S04]  /*c4030*/  LDL.LU R17, [R1+0x12b4] ;  /* 0x0012b40001117983 */ /* 0x000f680000300800 */
[----:B------:R-:W5:Y:S04]  /*c4040*/  LDL.LU R3, [R1+0x144c] ;  /* 0x00144c0001037983 */ /* 0x000f680000300800 */
[----:B------:R-:W5:Y:S04]  /*c4050*/  LDL.LU R2, [R1+0x12ac] ;  /* 0x0012ac0001027983 */ /* 0x000f680000300800 */
[----:B------:R-:W5:Y:S04]  /*c4060*/  LDL.LU R0, [R1+0x1424] ;  /* 0x0014240001007983 */ /* 0x000f680000300800 */
[----:B------:R-:W5:Y:S04]  /*c4070*/  LDL.LU R20, [R1+0x121c] ;  /* 0x00121c0001147983 */ /* 0x000f680000300800 */
[----:B------:R-:W5:Y:S04]  /*c4080*/  LDL.LU R16, [R1+0x1324] ;  /* 0x0013240001107983 */ /* 0x000f680000300800 */
[----:B------:R-:W4:Y:S04]  /*c4090*/  LDL.LU R4, [R1+0x127c] ;  /* 0x00127c0001047983 */ /* 0x000f280000300800 */
[----:B------:R-:W4:Y:S04]  /*c40a0*/  LDL.LU R5, [R1+0x13e8] ;  /* 0x0013e80001057983 */ /* 0x000f280000300800 */
[----:B------:R-:W2:Y:S04]  /*c40b0*/  LDL.LU R6, [R1+0x1274] ;  /* 0x0012740001067983 */ /* 0x000ea80000300800 */
[----:B------:R-:W2:Y:S04]  /*c40c0*/  LDL.LU R7, [R1+0x13c8] ;  /* 0x0013c80001077983 */ /* 0x000ea80000300800 */
[----:B------:R-:W3:Y:S04]  /*c40d0*/  LDL.LU R8, [R1+0x140c] ;  /* 0x00140c0001087983 */ /* 0x000ee80000300800 */
[----:B------:R-:W5:Y:S04]  /*c40e0*/  LDL.LU R9, [R1+0x1400] ;  /* 0x0014000001097983 */ /* 0x000f680000300800 */
[----:B------:R-:W2:Y:S04]  /*c40f0*/  LDL.LU R10, [R1+0x1284] ;  /* 0x00128400010a7983 */ /* 0x000ea80000300800 */
[----:B------:R-:W2:Y:S01]  /*c4100*/  LDL.LU R11, [R1+0x13fc] ;  /* 0x0013fc00010b7983 */ /* 0x000ea20000300800 */
[----:B---3--:R-:W-:-:S03]  /*c4110*/  PRMT R8, R8, 0x5410, R19 ;  /* 0x0000541008087816 */ /* 0x008fc60000000013 */
[----:B------:R-:W3:Y:S01]  /*c4120*/  LDL.LU R19, [R1+0x32f4] ;  /* 0x0032f40001137983 */ /* 0x000ee20000300800 */
[----:B-----5:R-:W-:-:S03]  /*c4130*/  PRMT R9, R9, 0x5410, R28 ;  /* 0x0000541009097816 */ /* 0x020fc6000000001c */
[----:B------:R-:W3:Y:S01]  /*c4140*/  LDL.LU R28, [R1+0x32f0] ;  /* 0x0032f000011c7983 */ /* 0x000ee20000300800 */
[----:B----4-:R-:W-:Y:S02]  /*c4150*/  PRMT R4, R5, 0x5410, R4 ;  /* 0x0000541005047816 */ /* 0x010fe40000000004 */
[----:B--2---:R-:W-:Y:S02]  /*c4160*/  PRMT R5, R7, 0x5410, R6 ;  /* 0x0000541007057816 */ /* 0x004fe40000000006 */
[----:B------:R-:W-:Y:S02]  /*c4170*/  PRMT R6, R13, 0x5410, R12 ;  /* 0x000054100d067816 */ /* 0x000fe4000000000c */
[----:B------:R-:W-:Y:S02]  /*c4180*/  PRMT R7, R15, 0x5410, R14 ;  /* 0x000054100f077816 */ /* 0x000fe4000000000e */
[----:B------:R-:W0:Y:S04]  /*c4190*/  LDS.128 R12, [R25] ;  /* 0x00000000190c7984 */ /* 0x000e280000000c00 */
[----:B0-----:R-:W-:Y:S04]  /*c41a0*/  STL.64 [R1+0x100], R12 ;  /* 0x0001000c01007387 */ /* 0x001fe80000100a00 */
[----:B------:R-:W-:Y:S04]  /*c41b0*/  STL.64 [R1+0x108], R14 ;  /* 0x0001080e01007387 */ /* 0x000fe80000100a00 */
[----:B------:R-:W0:Y:S01]  /*c41c0*/  LDS.128 R12, [R25+0x400] ;  /* 0x00040000190c7984 */ /* 0x000e220000000c00 */
[----:B------:R-:W-:Y:S01]  /*c41d0*/  PRMT R10, R11, 0x5410, R10 ;  /* 0x000054100b0a7816 */ /* 0x000fe2000000000a */
[----:B------:R-:W-:Y:S06]  /*c41e0*/  BAR.SYNC.DEFER_BLOCKING 0x0 ;  /* 0x0000000000007b1d */ /* 0x000fec0000010000 */
[----:B0-----:R-:W-:Y:S04]  /*c41f0*/  STL [R1+0xf4], R13 ;  /* 0x0000f40d01007387 */ /* 0x001fe80000100800 */
[----:B------:R0:W-:Y:S01]  /*c4200*/  STL [R1+0xf8], R14 ;  /* 0x0000f80e01007387 */ /* 0x0001e20000100800 */
[----:B---3--:R-:W-:Y:S01]  /*c4210*/  PRMT R11, R19, 0x5410, R28 ;  /* 0x00005410130b7816 */ /* 0x008fe2000000001c */
[----:B------:R-:W-:-:S02]  /*c4220*/  IMAD.MOV.U32 R19, RZ, RZ, R15 ;  /* 0x000000ffff137224 */ /* 0x000fc400078e000f */
[----:B0-----:R-:W2:Y:S01]  /*c4230*/  LDL.LU.64 R14, [R1+0x32e8] ;  /* 0x0032e800010e7983 */ /* 0x001ea20000300a00 */
[----:B------:R-:W-:-:S03]  /*c4240*/  IMAD.MOV.U32 R28, RZ, RZ, R12 ;  /* 0x000000ffff1c7224 */ /* 0x000fc600078e000c */
[----:B------:R-:W3:Y:S04]  /*c4250*/  LDL.LU.64 R12, [R1+0x32e0] ;  /* 0x0032e000010c7983 */ /* 0x000ee80000300a00 */
[----:B------:R-:W-:Y:S04]  /*c4260*/  STSM.16.M88.4 [R27], R4 ;  /* 0x000000041b007844 */ /* 0x000fe80000000200 */
[----:B------:R0:W-:Y:S04]  /*c4270*/  STSM.16.M88.4 [R27+0x200], R8 ;  /* 0x000200081b007844 */ /* 0x0001e80000000200 */
[----:B------:R-:W-:Y:S04]  /*c4280*/  STL [R1+0x3274], R28 ;  /* 0x0032741c01007387 */ /* 0x000fe80000100800 */
[----:B------:R1:W-:Y:S01]  /*c4290*/  STL.64 [R1+0x3128], R18 ;  /* 0x0031281201007387 */ /* 0x0003e20000100a00 */
[----:B0-----:R-:W-:-:S02]  /*c42a0*/  PRMT R8, R29, 0x5410, R22 ;  /* 0x000054101d087816 */ /* 0x001fc40000000016 */
[----:B------:R-:W-:Y:S02]  /*c42b0*/  PRMT R9, R24, 0x5410, R21 ;  /* 0x0000541018097816 */ /* 0x000fe40000000015 */
[----:B------:R-:W-:Y:S02]  /*c42c0*/  PRMT R7, R16, 0x5410, R20 ;  /* 0x0000541010077816 */ /* 0x000fe40000000014 */
[----:B---3--:R-:W-:Y:S02]  /*c42d0*/  PRMT R4, R12, 0x5410, R13 ;  /* 0x000054100c047816 */ /* 0x008fe4000000000d */
[----:B--2---:R-:W-:Y:S02]  /*c42e0*/  PRMT R10, R15, 0x5410, R23 ;  /* 0x000054100f0a7816 */ /* 0x004fe40000000017 */
[----:B------:R-:W-:-:S05]  /*c42f0*/  PRMT R11, R26, 0x5410, R14 ;  /* 0x000054101a0b7816 */ /* 0x000fca000000000e */
[----:B------:R-:W-:Y:S04]  /*c4300*/  STL.64 [R1+0x32d8], R10 ;  /* 0x0032d80a01007387 */ /* 0x000fe80000100a00 */
[----:B------:R-:W-:Y:S04]  /*c4310*/  STL.64 [R1+0x32d0], R8 ;  /* 0x0032d00801007387 */ /* 0x000fe80000100a00 */
[----:B------:R-:W2:Y:S04]  /*c4320*/  LDL.LU R22, [R1+0x1370] ;  /* 0x0013700001167983 */ /* 0x000ea80000300800 */
[----:B------:R-:W3:Y:S04]  /*c4330*/  LDL.LU R21, [R1+0x1368] ;  /* 0x0013680001157983 */ /* 0x000ee80000300800 */
[----:B------:R-:W4:Y:S04]  /*c4340*/  LDL.LU R23, [R1+0x1364] ;  /* 0x0013640001177983 */ /* 0x000f280000300800 */
[----:B------:R-:W5:Y:S04]  /*c4350*/  LDL.LU R20, [R1+0x1328] ;  /* 0x0013280001147983 */ /* 0x000f680000300800 */
[----:B-1----:R-:W4:Y:S04]  /*c4360*/  LDL.LU R18, [R1+0x1540] ;  /* 0x0015400001127983 */ /* 0x002f280000300800 */
[----:B------:R-:W4:Y:S04]  /*c4370*/  LDL.LU R19, [R1+0x13d0] ;  /* 0x0013d00001137983 */ /* 0x000f280000300800 */
[----:B------:R-:W4:Y:S04]  /*c4380*/  LDL.LU R28, [R1+0x153c] ;  /* 0x00153c00011c7983 */ /* 0x000f280000300800 */
[----:B------:R-:W4:Y:S04]  /*c4390*/  LDL.LU R29, [R1+0x13a0] ;  /* 0x0013a000011d7983 */ /* 0x000f280000300800 */
[----:B------:R-:W4:Y:S04]  /*c43a0*/  LDL.LU R24, [R1+0x1538] ;  /* 0x0015380001187983 */ /* 0x000f280000300800 */
[----:B------:R-:W2:Y:S04]  /*c43b0*/  LDL.LU R15, [R1+0x139c] ;  /* 0x00139c00010f7983 */ /* 0x000ea80000300800 */
[----:B------:R-:W2:Y:S04]  /*c43c0*/  LDL.LU R14, [R1+0x1534] ;  /* 0x00153400010e7983 */ /* 0x000ea80000300800 */
[----:B------:R-:W4:Y:S04]  /*c43d0*/  LDL.LU R26, [R1+0x138c] ;  /* 0x00138c00011a7983 */ /* 0x000f280000300800 */
[----:B------:R-:W3:Y:S04]  /*c43e0*/  LDL.LU R13, [R1+0x1530] ;  /* 0x00153000010d7983 */ /* 0x000ee80000300800 */
[----:B------:R-:W3:Y:S01]  /*c43f0*/  LDL.LU R12, [R1+0x1388] ;  /* 0x00138800010c7983 */ /* 0x000ee20000300800 */
[----:B------:R-:W-:Y:S06]  /*c4400*/  BAR.SYNC.DEFER_BLOCKING 0x0 ;  /* 0x0000000000007b1d */ /* 0x000fec0000010000 */
[----:B------:R-:W0:Y:S01]  /*c4410*/  LDS.128 R8, [R25] ;  /* 0x0000000019087984 */ /* 0x000e220000000c00 */
[----:B------:R-:W-:-:S02]  /*c4420*/  PRMT R5, R3, 0x5410, R17 ;  /* 0x0000541003057816 */ /* 0x000fc40000000011 */
[----:B------:R-:W-:Y:S01]  /*c4430*/  PRMT R6, R0, 0x5410, R2 ;  /* 0x0000541000067816 */ /* 0x000fe20000000002 */
[----:B--2---:R1:W-:Y:S04]  /*c4440*/  STL.64 [R1+0x32b8], R14 ;  /* 0x0032b80e01007387 */ /* 0x0043e80000100a00 */
[----:B-1----:R-:W2:Y:S04]  /*c4450*/  LDL.LU R14, [R1+0x14c8] ;  /* 0x0014c800010e7983 */ /* 0x002ea80000300800 */
[----:B------:R-:W5:Y:S04]  /*c4460*/  LDL.LU R15, [R1+0x1220] ;  /* 0x00122000010f7983 */ /* 0x000f680000300800 */
[----:B---3--:R1:W-:Y:S04]  /*c4470*/  STL.64 [R1+0x32b0], R12 ;  /* 0x0032b00c01007387 */ /* 0x0083e80000100a00 */
[----:B-1----:R-:W3:Y:S04]  /*c4480*/  LDL.LU R12, [R1+0x14cc] ;  /* 0x0014cc00010c7983 */ /* 0x002ee80000300800 */
[----:B------:R-:W2:Y:S04]  /*c4490*/  LDL.LU R13, [R1+0x12f0] ;  /* 0x0012f000010d7983 */ /* 0x000ea80000300800 */
[----:B------:R-:W4:Y:S04]  /*c44a0*/  LDL.LU R17, [R1+0x152c] ;  /* 0x00152c0001117983 */ /* 0x000f280000300800 */
[----:B------:R-:W4:Y:S04]  /*c44b0*/  LDL.LU R3, [R1+0x1384] ;  /* 0x0013840001037983 */ /* 0x000f280000300800 */
[----:B------:R-:W4:Y:S04]  /*c44c0*/  LDL.LU R2, [R1+0x1528] ;  /* 0x0015280001027983 */ /* 0x000f280000300800 */
[----:B------:R-:W4:Y:S04]  /*c44d0*/  LDL.LU R0, [R1+0x122c] ;  /* 0x00122c0001007983 */ /* 0x000f280000300800 */
[----:B------:R-:W4:Y:S04]  /*c44e0*/  LDL.LU R16, [R1+0x1340] ;  /* 0x0013400001107983 */ /* 0x000f280000300800 */
[----:B0-----:R-:W-:Y:S04]  /*c44f0*/  STL.64 [R1+0xe0], R8 ;  /* 0x0000e00801007387 */ /* 0x001fe80000100a00 */
[----:B------:R-:W-:Y:S04]  /*c4500*/  STL.64 [R1+0xe8], R10 ;  /* 0x0000e80a01007387 */ /* 0x000fe80000100a00 */
[----:B------:R-:W0:Y:S01]  /*c4510*/  LDS.128 R8, [R25+0x400] ;  /* 0x0004000019087984 */ /* 0x000e220000000c00 */
[----:B------:R-:W-:Y:S06]  /*c4520*/  BAR.SYNC.DEFER_BLOCKING 0x0 ;  /* 0x0000000000007b1d */ /* 0x000fec0000010000 */
[----:B0-----:R-:W-:Y:S04]  /*c4530*/  STL.64 [R1+0xd0], R8 ;  /* 0x0000d00801007387 */ /* 0x001fe80000100a00 */
[----:B------:R0:W-:Y:S04]  /*c4540*/  STL.64 [R1+0xd8], R10 ;  /* 0x0000d80a01007387 */ /* 0x0001e80000100a00 */
[----:B0-----:R-:W5:Y:S04]  /*c4550*/  LDL.LU.64 R10, [R1+0x32d8] ;  /* 0x0032d800010a7983 */ /* 0x001f680000300a00 */
[----:B------:R-:W5:Y:S04]  /*c4560*/  LDL.LU.64 R8, [R1+0x32d0] ;  /* 0x0032d00001087983 */ /* 0x000f680000300a00 */
[----:B------:R0:W-:Y:S04]  /*c4570*/  STSM.16.M88.4 [R27], R4 ;  /* 0x000000041b007844 */ /* 0x0001e80000000200 */
[----:B0-----:R-:W4:Y:S04]  /*c4580*/  LDL.LU R4, [R1+0x14d8] ;  /* 0x0014d80001047983 */ /* 0x001f280000300800 */
[----:B------:R-:W3:Y:S04]  /*c4590*/  LDL.LU R5, [R1+0x1310] ;  /* 0x0013100001057983 */ /* 0x000ee80000300800 */
[----:B------:R-:W3:Y:S04]  /*c45a0*/  LDL.LU R6, [R1+0x14d4] ;  /* 0x0014d40001067983 */ /* 0x000ee80000300800 */
[----:B------:R-:W2:Y:S04]  /*c45b0*/  LDL.LU R7, [R1+0x12f4] ;  /* 0x0012f40001077983 */ /* 0x000ea80000300800 */
[----:B-----5:R0:W-:Y:S04]  /*c45c0*/  STSM.16.M88.4 [R27+0x200], R8 ;  /* 0x000200081b007844 */ /* 0x0201e80000000200 */
[----:B0-----:R-:W5:Y:S04]  /*c45d0*/  LDL.LU R8, [R1+0x1524] ;  /* 0x0015240001087983 */ /* 0x001f680000300800 */
[----:B------:R-:W4:Y:S04]  /*c45e0*/  LDL.LU R9, [R1+0x1510] ;  /* 0x0015100001097983 */ /* 0x000f280000300800 */
[----:B------:R-:W4:Y:S04]  /*c45f0*/  LDL.LU R10, [R1+0x1508] ;  /* 0x00150800010a7983 */ /* 0x000f280000300800 */
[----:B------:R-:W4:Y:S01]  /*c4600*/  LDL.LU R11, [R1+0x1314] ;  /* 0x00131400010b7983 */ /* 0x000f220000300800 */
[----:B---3--:R-:W-:-:S02]  /*c4610*/  PRMT R5, R6, 0x5410, R5 ;  /* 0x0000541006057816 */ /* 0x008fc40000000005 */
[----:B--2---:R-:W-:Y:S02]  /*c4620*/  PRMT R6, R12, 0x5410, R7 ;  /* 0x000054100c067816 */ /* 0x004fe40000000007 */
[----:B------:R-:W-:Y:S01]  /*c4630*/  PRMT R7, R14, 0x5410, R13 ;  /* 0x000054100e077816 */ /* 0x000fe2000000000d */
[----:B------:R-:W-:Y:S01]  /*c4640*/  BAR.SYNC.DEFER_BLOCKING 0x0 ;  /* 0x0000000000007b1d */ /* 0x000fe20000010000 */
[----:B-----5:R-:W-:-:S05]  /*c4650*/  PRMT R8, R8, 0x5410, R22 ;  /* 0x0000541008087816 */ /* 0x020fca0000000016 */
[----:B------:R-:W2:Y:S01]  /*c4660*/  LDL.LU R22, [R1+0x32c8] ;  /* 0x0032c80001167983 */ /* 0x000ea20000300800 */
[----:B----4-:R-:W-:-:S03]  /*c4670*/  PRMT R9, R9, 0x5410, R21 ;  /* 0x0000541009097816 */ /* 0x010fc60000000015 */
[----:B------:R-:W3:Y:S01]  /*c4680*/  LDL.LU R21, [R1+0x32c4] ;  /* 0x0032c40001157983 */ /* 0x000ee20000300800 */
[----:B------:R-:W-:Y:S02]  /*c4690*/  PRMT R4, R4, 0x5410, R11 ;  /* 0x0000541004047816 */ /* 0x000fe4000000000b */
[----:B------:R-:W-:Y:S02]  /*c46a0*/  PRMT R11, R20, 0x5410, R15 ;  /* 0x00005410140b7816 */ /* 0x000fe4000000000f */
[----:B------:R-:W0:Y:S01]  /*c46b0*/  LDS.128 R12, [R25] ;  /* 0x00000000190c7984 */ /* 0x000e220000000c00 */
[----:B------:R-:W-:-:S03]  /*c46c0*/  PRMT R10, R10, 0x5410, R23 ;  /* 0x000054100a0a7816 */ /* 0x000fc60000000017 */
[----:B------:R-:W2:Y:S04]  /*c46d0*/  LDL.LU R23, [R1+0x32c0] ;  /* 0x0032c00001177983 */ /* 0x000ea80000300800 */
[----:B0-----:R-:W-:Y:S01]  /*c46e0*/  STL [R1+0xc4], R13 ;  /* 0x0000c40d01007387 */ /* 0x001fe20000100800 */
[----:B------:R-:W-:-:S03]  /*c46f0*/  IMAD.MOV.U32 R20, RZ, RZ, R12 ;  /* 0x000000ffff147224 */ /* 0x000fc600078e000c */
[----:B------:R-:W-:Y:S04]  /*c4700*/  STL.64 [R1+0xc8], R14 ;  /* 0x0000c80e01007387 */ /* 0x000fe80000100a00 */
[----:B------:R-:W0:Y:S01]  /*c4710*/  LDS.128 R12, [R25+0x400] ;  /* 0x00040000190c7984 */ /* 0x000e220000000c00 */
[----:B------:R-:W-:Y:S06]  /*c4720*/  BAR.SYNC.DEFER_BLOCKING 0x0 ;  /* 0x0000000000007b1d */ /* 0x000fec0000010000 */
[----:B---3--:R1:W-:Y:S04]  /*c4730*/  STL.64 [R1+0x31c0], R20 ;  /* 0x0031c01401007387 */ /* 0x0083e80000100a00 */
[----:B-1----:R-:W3:Y:S04]  /*c4740*/  LDL.LU R21, [R1+0x13d4] ;  /* 0x0013d40001157983 */ /* 0x002ee80000300800 */
[----:B0-----:R-:W-:Y:S04]  /*c4750*/  STL.64 [R1+0xb0], R12 ;  /* 0x0000b00c01007387 */ /* 0x001fe80000100a00 */
[----:B------:R0:W-:Y:S04]  /*c4760*/  STL.64 [R1+0xb8], R14 ;  /* 0x0000b80e01007387 */ /* 0x0001e80000100a00 */
[----:B0-----:R-:W4:Y:S04]  /*c4770*/  LDL.LU.64 R14, [R1+0x32b8] ;  /* 0x0032b800010e7983 */ /* 0x001f280000300a00 */
[----:B------:R-:W-:Y:S04]  /*c4780*/  STSM.16.M88.4 [R27], R4 ;  /* 0x000000041b007844 */ /* 0x000fe80000000200 */
[----:B------:R0:W-:Y:S04]  /*c4790*/  STSM.16.M88.4 [R27+0x200], R8 ;  /* 0x000200081b007844 */ /* 0x0001e80000000200 */
[----:B------:R-:W5:Y:S01]  /*c47a0*/  LDL.LU.64 R12, [R1+0x32b0] ;  /* 0x0032b000010c7983 */ /* 0x000f620000300a00 */
[----:B0-----:R-:W-:-:S02]  /*c47b0*/  PRMT R10, R24, 0x5410, R29 ;  /* 0x00005410180a7816 */ /* 0x001fc4000000001d */
[----:B------:R-:W-:Y:S02]  /*c47c0*/  PRMT R9, R28, 0x5410, R19 ;  /* 0x000054101c097816 */ /* 0x000fe40000000013 */
[----:B------:R-:W-:Y:S02]  /*c47d0*/  PRMT R7, R16, 0x5410, R0 ;  /* 0x0000541010077816 */ /* 0x000fe40000000000 */
[----:B------:R-:W-:Y:S01]  /*c47e0*/  PRMT R6, R2, 0x5410, R3 ;  /* 0x0000541002067816 */ /* 0x000fe20000000003 */
[----:B------:R-:W-:Y:S01]  /*c47f0*/  BAR.SYNC.DEFER_BLOCKING 0x0 ;  /* 0x0000000000007b1d */ /* 0x000fe20000010000 */
[----:B---3--:R-:W-:Y:S02]  /*c4800*/  PRMT R8, R18, 0x5410, R21 ;  /* 0x0000541012087816 */ /* 0x008fe40000000015 */
[----:B----4-:R-:W-:-:S05]  /*c4810*/  PRMT R11, R14, 0x5410, R15 ;  /* 0x000054100e0b7816 */ /* 0x010fca000000000f */
[----:B------:R-:W-:Y:S04]  /*c4820*/  STL.64 [R1+0x32a8], R10 ;  /* 0x0032a80a01007387 */ /* 0x000fe80000100a00 */
[----:B------:R-:W-:Y:S04]  /*c4830*/  STL.64 [R1+0x32a0], R8 ;  /* 0x0032a00801007387 */ /* 0x000fe80000100a00 */
[----:B------:R-:W3:Y:S04]  /*c4840*/  LDL.LU R16, [R1+0x13f0] ;  /* 0x0013f00001107983 */ /* 0x000ee80000300800 */
[----:B------:R-:W0:Y:S04]  /*c4850*/  LDS.128 R8, [R25] ;  /* 0x0000000019087984 */ /* 0x000e280000000c00 */
[----:B---3--:R1:W-:Y:S04]  /*c4860*/  STL [R1+0x3294], R16 ;  /* 0x0032941001007387 */ /* 0x0083e80000100800 */
[----:B-1----:R-:W3:Y:S04]  /*c4870*/  LDL.LU R16, [R1+0x13f4] ;  /* 0x0013f40001107983 */ /* 0x002ee80000300800 */
[----:B---3--:R1:W-:Y:S04]  /*c4880*/  STL [R1+0x3298], R16 ;  /* 0x0032981001007387 */ /* 0x0083e80000100800 */
[----:B-1----:R-:W3:Y:S04]  /*c4890*/  LDL.LU R16, [R1+0x13f8] ;  /* 0x0013f80001107983 */ /* 0x002ee80000300800 */
[----:B------:R-:W4:Y:S04]  /*c48a0*/  LDL.LU R3, [R1+0x11f0] ;  /* 0x0011f00001037983 */ /* 0x000f280000300800 */
[----:B------:R-:W3:Y:S04]  /*c48b0*/  LDL.LU R20, [R1+0x1584] ;  /* 0x0015840001147983 */ /* 0x000ee80000300800 */
[----:B------:R-:W3:Y:S04]  /*c48c0*/  LDL.LU R21, [R1+0x1434] ;  /* 0x0014340001157983 */ /* 0x000ee80000300800 */
[----:B--2---:R1:W-:Y:S01]  /*c48d0*/  STL.64 [R1+0x3288], R22 ;  /* 0x0032881601007387 */ /* 0x0043e20000100a00 */
[----:B-----5:R-:W-:-:S03]  /*c48e0*/  PRMT R4, R13, 0x5410, R26 ;  /* 0x000054100d047816 */ /* 0x020fc6000000001a */
[----:B-1----:R-:W2:Y:S04]  /*c48f0*/  LDL.LU R22, [R1+0x1544] ;  /* 0x0015440001167983 */ /* 0x002ea80000300800 */
[----:B------:R-:W4:Y:S01]  /*c4900*/  LDL.LU R23, [R1+0x1cc] ;  /* 0x0001cc0001177983 */ /* 0x000f220000300800 */
[----:B------:R-:W-:Y:S01]  /*c4910*/  PRMT R5, R17, 0x5410, R12 ;  /* 0x0000541011057816 */ /* 0x000fe2000000000c */
[----:B0-----:R-:W-:Y:S02]  /*c4920*/  IMAD.MOV.U32 R0, RZ, RZ, R10 ;  /* 0x000000ffff007224 */ /* 0x001fe400078e000a */
[----:B---3--:R0:W-:Y:S04]  /*c4930*/  STL.64 [R1+0x3280], R20 ;  /* 0x0032801401007387 */ /* 0x0081e80000100a00 */
[----:B0-----:R-:W3:Y:S04]  /*c4940*/  LDL.LU R20, [R1+0x1548] ;  /* 0x0015480001147983 */ /* 0x001ee80000300800 */
        /* <DEDUP_REMOVED lines=12> */
[----:B------:R-:W-:Y:S04]  /*c4a10*/  STL.64 [R1+0xa0], R8 ;  /* 0x0000a00801007387 */ /* 0x000fe80000100a00 */
[----:B------:R-:W-:Y:S04]  /*c4a20*/  STL [R1+0xac], R11 ;  /* 0x0000ac0b01007387 */ /* 0x000fe80000100800 */
[----:B------:R-:W0:Y:S04]  /*c4a30*/  LDS.128 R8, [R25+0x400] ;  /* 0x0004000019087984 */ /* 0x000e280000000c00 */
[----:B------:R1:W-:Y:S01]  /*c4a40*/  STL [R1+0x3278], R0 ;  /* 0x0032780001007387 */ /* 0x0003e20000100800 */
[----:B------:R-:W-:Y:S06]  /*c4a50*/  BAR.SYNC.DEFER_BLOCKING 0x0 ;  /* 0x0000000000007b1d */ /* 0x000fec0000010000 */
[----:B-1----:R-:W5:Y:S04]  /*c4a60*/  LDL.LU R0, [R1+0x1454] ;  /* 0x0014540001007983 */ /* 0x002f680000300800 */
[----:B0-----:R-:W-:Y:S01]  /*c4a70*/  STL.64 [R1+0x90], R8 ;  /* 0x0000900801007387 */ /* 0x001fe20000100a00 */
[----:B------:R-:W-:-:S03]  /*c4a80*/  IMAD.MOV.U32 R2, RZ, RZ, R10 ;  /* 0x000000ffff027224 */ /* 0x000fc600078e000a */
[----:B------:R0:W-:Y:S04]  /*c4a90*/  STL [R1+0x9c], R11 ;  /* 0x00009c0b01007387 */ /* 0x0001e80000100800 */
[----:B0-----:R-:W4:Y:S04]  /*c4aa0*/  LDL.LU.64 R10, [R1+0x32a8] ;  /* 0x0032a800010a7983 */ /* 0x001f280000300a00 */
[----:B------:R-:W4:Y:S04]  /*c4ab0*/  LDL.LU.64 R8, [R1+0x32a0] ;  /* 0x0032a00001087983 */ /* 0x000f280000300a00 */
[----:B------:R0:W-:Y:S04]  /*c4ac0*/  STSM.16.M88.4 [R27], R4 ;  /* 0x000000041b007844 */ /* 0x0001e80000000200 */
[----:B0-----:R-:W5:Y:S04]  /*c4ad0*/  LDL.LU R4, [R1+0x1550] ;  /* 0x0015500001047983 */ /* 0x001f680000300800 */
[----:B------:R-:W3:Y:S04]  /*c4ae0*/  LDL.LU R5, [R1+0x13e0] ;  /* 0x0013e00001057983 */ /* 0x000ee80000300800 */
[----:B------:R-:W3:Y:S04]  /*c4af0*/  LDL.LU R6, [R1+0x154c] ;  /* 0x00154c0001067983 */ /* 0x000ee80000300800 */
[----:B------:R-:W2:Y:S04]  /*c4b00*/  LDL.LU R7, [R1+0x13dc] ;  /* 0x0013dc0001077983 */ /* 0x000ea80000300800 */
[----:B----4-:R0:W-:Y:S04]  /*c4b10*/  STSM.16.M88.4 [R27+0x200], R8 ;  /* 0x000200081b007844 */ /* 0x0101e80000000200 */
[----:B0-----:R-:W4:Y:S04]  /*c4b20*/  LDL.LU R8, [R1+0x155c] ;  /* 0x00155c0001087983 */ /* 0x001f280000300800 */
[----:B------:R-:W5:Y:S04]  /*c4b30*/  LDL.LU R9, [R1+0x1558] ;  /* 0x0015580001097983 */ /* 0x000f680000300800 */
[----:B------:R-:W5:Y:S04]  /*c4b40*/  LDL.LU R10, [R1+0x1554] ;  /* 0x00155400010a7983 */ /* 0x000f680000300800 */
[----:B------:R-:W5:Y:S01]  /*c4b50*/  LDL.LU R11, [R1+0x13e4] ;  /* 0x0013e400010b7983 */ /* 0x000f620000300800 */
[----:B---3--:R-:W-:Y:S01]  /*c4b60*/  PRMT R5, R6, 0x5410, R5 ;  /* 0x0000541006057816 */ /* 0x008fe20000000005 */
[----:B------:R-:W-:Y:S01]  /*c4b70*/  BAR.SYNC.DEFER_BLOCKING 0x0 ;  /* 0x0000000000007b1d */ /* 0x000fe20000010000 */
[----:B----4-:R-:W-:-:S05]  /*c4b80*/  PRMT R8, R8, 0x5410, R16 ;  /* 0x0000541008087816 */ /* 0x010fca0000000010 */
[----:B------:R-:W3:Y:S01]  /*c4b90*/  LDL.LU R16, [R1+0x3298] ;  /* 0x0032980001107983 */ /* 0x000ee20000300800 */
[----:B--2---:R-:W-:Y:S02]  /*c4ba0*/  PRMT R6, R20, 0x5410, R7 ;  /* 0x0000541014067816 */ /* 0x004fe40000000007 */
[----:B------:R-:W-:Y:S02]  /*c4bb0*/  PRMT R7, R22, 0x5410, R21 ;  /* 0x0000541016077816 */ /* 0x000fe40000000015 */
[----:B-----5:R-:W-:Y:S02]  /*c4bc0*/  PRMT R4, R4, 0x5410, R11 ;  /* 0x0000541004047816 */ /* 0x020fe4000000000b */
[----:B------:R-:W-:Y:S02]  /*c4bd0*/  PRMT R11, R3, 0x5410, R23 ;  /* 0x00005410030b7816 */ /* 0x000fe40000000017 */
[----:B------:R-:W0:Y:S01]  /*c4be0*/  LDS.128 R20, [R25] ;  /* 0x0000000019147984 */ /* 0x000e220000000c00 */
[----:B---3--:R-:W-:-:S03]  /*c4bf0*/  PRMT R9, R9, 0x5410, R16 ;  /* 0x0000541009097816 */ /* 0x008fc60000000010 */
[----:B------:R-:W2:Y:S01]  /*c4c00*/  LDL.LU R16, [R1+0x3294] ;  /* 0x0032940001107983 */ /* 0x000ea20000300800 */
[----:B0-----:R-:W-:Y:S01]  /*c4c10*/  IMAD.MOV.U32 R3, RZ, RZ, R23 ;  /* 0x000000ffff037224 */ /* 0x001fe200078e0017 */
[----:B--2---:R-:W-:Y:S02]  /*c4c20*/  PRMT R10, R10, 0x5410, R16 ;  /* 0x000054100a0a7816 */ /* 0x004fe40000000010 */
[----:B------:R-:W2:Y:S04]  /*c4c30*/  LDL.LU R16, [R1+0x3290] ;  /* 0x0032900001107983 */ /* 0x000ea80000300800 */
[----:B------:R-:W-:Y:S04]  /*c4c40*/  STL.64 [R1+0x80], R20 ;  /* 0x0000801401007387 */ /* 0x000fe80000100a00 */
[----:B------:R-:W-:Y:S04]  /*c4c50*/  STL [R1+0x88], R22 ;  /* 0x0000881601007387 */ /* 0x000fe80000100800 */
[----:B------:R-:W0:Y:S04]  /*c4c60*/  LDS.128 R20, [R25+0x400] ;  /* 0x0004000019147984 */ /* 0x000e280000000c00 */
[----:B------:R1:W-:Y:S01]  /*c4c70*/  STL.64 [R1+0x3058], R2 ;  /* 0x0030580201007387 */ /* 0x0003e20000100a00 */
[----:B------:R-:W-:Y:S06]  /*c4c80*/  BAR.SYNC.DEFER_BLOCKING 0x0 ;  /* 0x0000000000007b1d */ /* 0x000fec0000010000 */
[----:B-1----:R-:W3:Y:S04]  /*c4c90*/  LDL.LU R2, [R1+0x1458] ;  /* 0x0014580001027983 */ /* 0x002ee80000300800 */
[----:B------:R-:W3:Y:S04]  /*c4ca0*/  LDL.LU R3, [R1+0x1588] ;  /* 0x0015880001037983 */ /* 0x000ee80000300800 */
[----:B0-----:R-:W-:Y:S04]  /*c4cb0*/  STL.64 [R1+0x70], R20 ;  /* 0x0000701401007387 */ /* 0x001fe80000100a00 */
[----:B------:R0:W-:Y:S04]  /*c4cc0*/  STL.64 [R1+0x78], R22 ;  /* 0x0000781601007387 */ /* 0x0001e80000100a00 */
[----:B0-----:R-:W4:Y:S04]  /*c4cd0*/  LDL.LU.64 R22, [R1+0x3288] ;  /* 0x0032880001167983 */ /* 0x001f280000300a00 */
[----:B------:R-:W5:Y:S04]  /*c4ce0*/  LDL.LU.64 R20, [R1+0x3280] ;  /* 0x0032800001147983 */ /* 0x000f680000300a00 */
[----:B------:R0:W-:Y:S04]  /*c4cf0*/  STSM.16.M88.4 [R27], R4 ;  /* 0x000000041b007844 */ /* 0x0001e80000000200 */
[----:B------:R1:W-:Y:S01]  /*c4d00*/  STSM.16.M88.4 [R27+0x200], R8 ;  /* 0x000200081b007844 */ /* 0x0003e20000000200 */
[----:B0-----:R-:W-:-:S02]  /*c4d10*/  PRMT R5, R14, 0x5410, R15 ;  /* 0x000054100e057816 */ /* 0x001fc4000000000f */
[----:B------:R-:W-:Y:S02]  /*c4d20*/  PRMT R6, R13, 0x5410, R26 ;  /* 0x000054100d067816 */ /* 0x000fe4000000001a */
[----:B------:R-:W-:Y:S01]  /*c4d30*/  PRMT R7, R17, 0x5410, R12 ;  /* 0x0000541011077816 */ /* 0x000fe2000000000c */
[----:B------:R-:W-:Y:S06]  /*c4d40*/  BAR.SYNC.DEFER_BLOCKING 0x0 ;  /* 0x0000000000007b1d */ /* 0x000fec0000010000 */
[----:B------:R-:W0:Y:S01]  /*c4d50*/  LDS.128 R12, [R25] ;  /* 0x00000000190c7984 */ /* 0x000e220000000c00 */
[----:B-1----:R-:W-:-:S03]  /*c4d60*/  PRMT R11, R28, 0x5410, R19 ;  /* 0x000054101c0b7816 */ /* 0x002fc60000000013 */
[----:B0-----:R-:W-:Y:S01]  /*c4d70*/  STL [R1+0x60], R12 ;  /* 0x0000600c01007387 */ /* 0x001fe20000100800 */
[----:B------:R-:W-:-:S03]  /*c4d80*/  IMAD.MOV.U32 R17, RZ, RZ, R13 ;  /* 0x000000ffff117224 */ /* 0x000fc600078e000d */
[----:B------:R-:W-:Y:S01]  /*c4d90*/  STL [R1+0x6c], R15 ;  /* 0x00006c0f01007387 */ /* 0x000fe20000100800 */
[----:B------:R-:W-:Y:S02]  /*c4da0*/  PRMT R4, R24, 0x5410, R29 ;  /* 0x0000541018047816 */ /* 0x000fe4000000001d */
[----:B---3--:R-:W-:Y:S01]  /*c4db0*/  PRMT R8, R3, 0x5410, R2 ;  /* 0x0000541003087816 */ /* 0x008fe20000000002 */
[----:B------:R-:W-:Y:S02]  /*c4dc0*/  IMAD.MOV.U32 R2, RZ, RZ, R14 ;  /* 0x000000ffff027224 */ /* 0x000fe400078e000e */
[----:B------:R-:W0:Y:S01]  /*c4dd0*/  LDS.128 R12, [R25+0x400] ;  /* 0x00040000190c7984 */ /* 0x000e220000000c00 */
[----:B------:R-:W-:Y:S01]  /*c4de0*/  BAR.SYNC.DEFER_BLOCKING 0x0 ;  /* 0x0000000000007b1d */ /* 0x000fe20000010000 */
[----:B-----5:R-:W-:-:S05]  /*c4df0*/  PRMT R9, R20, 0x5410, R0 ;  /* 0x0000541014097816 */ /* 0x020fca0000000000 */
[----:B------:R-:W3:Y:S04]  /*c4e00*/  LDL.LU R0, [R1+0x1490] ;  /* 0x0014900001007983 */ /* 0x000ee80000300800 */
[----:B------:R-:W5:Y:S04]  /*c4e10*/  LDL.LU R28, [R1+0x1480] ;  /* 0x00148000011c7983 */ /* 0x000f680000300800 */
[----:B------:R-:W5:Y:S04]  /*c4e20*/  LDL.LU R26, [R1+0x147c] ;  /* 0x00147c00011a7983 */ /* 0x000f680000300800 */
[----:B--2---:R1:W-:Y:S01]  /*c4e30*/  STL.64 [R1+0x3018], R16 ;  /* 0x0030181001007387 */ /* 0x0043e20000100a00 */
[----:B------:R-:W-:-:S03]  /*c4e40*/  PRMT R10, R18, 0x5410, R21 ;  /* 0x00005410120a7816 */ /* 0x000fc60000000015 */
[----:B-1----:R-:W2:Y:S04]  /*c4e50*/  LDL.LU R16, [R1+0x11f8] ;  /* 0x0011f80001107983 */ /* 0x002ea80000300800 */
[----:B------:R-:W5:Y:S04]  /*c4e60*/  LDL.LU R17, [R1+0x14c4] ;  /* 0x0014c40001117983 */ /* 0x000f680000300800 */
[----:B------:R-:W5:Y:S04]  /*c4e70*/  LDL.LU R3, [R1+0x15c4] ;  /* 0x0015c40001037983 */ /* 0x000f680000300800 */
[----:B0-----:R0:W-:Y:S04]  /*c4e80*/  STL.64 [R1+0x50], R12 ;  /* 0x0000500c01007387 */ /* 0x0011e80000100a00 */
[----:B------:R-:W-:Y:S04]  /*c4e90*/  STL.64 [R1+0x58], R14 ;  /* 0x0000580e01007387 */ /* 0x000fe80000100a00 */
[----:B------:R-:W5:Y:S04]  /*c4ea0*/  LDL.LU R29, [R1+0x14c0] ;  /* 0x0014c000011d7983 */ /* 0x000f680000300800 */
[----:B------:R-:W5:Y:S04]  /*c4eb0*/  LDL.LU R24, [R1+0x15c0] ;  /* 0x0015c00001187983 */ /* 0x000f680000300800 */
[----:B------:R-:W5:Y:S04]  /*c4ec0*/  LDL.LU R19, [R1+0x15bc] ;  /* 0x0015bc0001137983 */ /* 0x000f680000300800 */
[----:B0-----:R-:W5:Y:S04]  /*c4ed0*/  LDL.LU R12, [R1+0x15b4] ;  /* 0x0015b400010c7983 */ /* 0x001f680000300800 */
[----:B------:R-:W3:Y:S04]  /*c4ee0*/  LDL.LU R20, [R1+0x14a0] ;  /* 0x0014a00001147983 */ /* 0x000ee80000300800 */
[----:B------:R-:W5:Y:S04]  /*c4ef0*/  LDL.LU R13, [R1+0x15b0] ;  /* 0x0015b000010d7983 */ /* 0x000f680000300800 */
[----:B------:R-:W3:Y:S04]  /*c4f00*/  LDL.LU R21, [R1+0x149c] ;  /* 0x00149c0001157983 */ /* 0x000ee80000300800 */
[----:B----4-:R0:W-:Y:S04]  /*c4f10*/  STL.64 [R1+0x3268], R22 ;  /* 0x0032681601007387 */ /* 0x0101e80000100a00 */
[----:B------:R-:W-:Y:S04]  /*c4f20*/  STSM.16.M88.4 [R27], R4 ;  /* 0x000000041b007844 */ /* 0x000fe80000000200 */
[----:B0-----:R-:W4:Y:S04]  /*c4f30*/  LDL.LU R22, [R1+0x1590] ;  /* 0x0015900001167983 */ /* 0x001f280000300800 */
[----:B------:R-:W2:Y:S04]  /*c4f40*/  LDL.LU R23, [R1+0x11e4] ;  /* 0x0011e40001177983 */ /* 0x000ea80000300800 */
[----:B------:R-:W-:Y:S01]  /*c4f50*/  STSM.16.M88.4 [R27+0x200], R8 ;  /* 0x000200081b007844 */ /* 0x000fe20000000200 */
[----:B------:R-:W-:Y:S06]  /*c4f60*/  BAR.SYNC.DEFER_BLOCKING 0x0 ;  /* 0x0000000000007b1d */ /* 0x000fec0000010000 */
[----:B---3--:R0:W-:Y:S04]  /*c4f70*/  STL.64 [R1+0x3260], R20 ;  /* 0x0032601401007387 */ /* 0x0081e80000100a00 */
[----:B0-----:R-:W3:Y:S04]  /*c4f80*/  LDL.LU R20, [R1+0x1594] ;  /* 0x0015940001147983 */ /* 0x001ee80000300800 */
[----:B------:R-:W4:Y:S04]  /*c4f90*/  LDL.LU R21, [R1+0x1464] ;  /* 0x0014640001157983 */ /* 0x000f280000300800 */
[----:B------:R-:W5:Y:S04]  /*c4fa0*/  LDL.LU R14, [R1+0x15ac] ;  /* 0x0015ac00010e7983 */ /* 0x000f680000300800 */
[----:B------:R-:W5:Y:S04]  /*c4fb0*/  LDL.LU R18, [R1+0x11e8] ;  /* 0x0011e80001127983 */ /* 0x000f680000300800 */
[----:B------:R-:W5:Y:S04]  /*c4fc0*/  LDL.LU R15, [R1+0x11fc] ;  /* 0x0011fc00010f7983 */ /* 0x000f680000300800 */
[----:B------:R-:W2:Y:S04]  /*c4fd0*/  LDL.LU R4, [R1+0x15a4] ;  /* 0x0015a40001047983 */ /* 0x000ea80000300800 */
[----:B------:R-:W3:Y:S04]  /*c4fe0*/  LDL.LU R5, [R1+0x1474] ;  /* 0x0014740001057983 */ /* 0x000ee80000300800 */
[----:B------:R-:W3:Y:S04]  /*c4ff0*/  LDL.LU R6, [R1+0x15a0] ;  /* 0x0015a00001067983 */ /* 0x000ee80000300800 */
[----:B------:R-:W4:Y:S04]  /*c5000*/  LDL.LU R7, [R1+0x1468] ;  /* 0x0014680001077983 */ /* 0x000f280000300800 */
[----:B------:R-:W5:Y:S04]  /*c5010*/  LDL.LU R8, [R1+0x15a8] ;  /* 0x0015a80001087983 */ /* 0x000f680000300800 */
[----:B------:R-:W5:Y:S04]  /*c5020*/  LDL.LU R9, [R1+0x159c] ;  /* 0x00159c0001097983 */ /* 0x000f680000300800 */
[----:B------:R-:W5:Y:S04]  /*c5030*/  LDL.LU R10, [R1+0x1598] ;  /* 0x00159800010a7983 */ /* 0x000f680000300800 */
[----:B------:R-:W2:Y:S01]  /*c5040*/  LDL.LU R11, [R1+0x1478] ;  /* 0x00147800010b7983 */ /* 0x000ea20000300800 */
[----:B---3--:R-:W-:-:S02]  /*c5050*/  PRMT R5, R6, 0x5410, R5 ;  /* 0x0000541006057816 */ /* 0x008fc40000000005 */
[----:B----4-:R-:W-:Y:S02]  /*c5060*/  PRMT R6, R20, 0x5410, R7 ;  /* 0x0000541014067816 */ /* 0x010fe40000000007 */
[----:B------:R-:W-:Y:S02]  /*c5070*/  PRMT R7, R22, 0x5410, R21 ;  /* 0x0000541016077816 */ /* 0x000fe40000000015 */
[----:B--2---:R-:W-:Y:S02]  /*c5080*/  PRMT R4, R4, 0x5410, R11 ;  /* 0x0000541004047816 */ /* 0x004fe4000000000b */
[----:B------:R-:W-:Y:S02]  /*c5090*/  PRMT R11, R16, 0x5410, R23 ;  /* 0x00005410100b7816 */ /* 0x000fe40000000017 */
[----:B------:R-:W0:Y:S01]  /*c50a0*/  LDS.128 R20, [R25] ;  /* 0x0000000019147984 */ /* 0x000e220000000c00 */
[----:B-----5:R-:W-:Y:S02]  /*c50b0*/  PRMT R8, R8, 0x5410, R0 ;  /* 0x0000541008087816 */ /* 0x020fe40000000000 */
[----:B------:R-:W-:Y:S01]  /*c50c0*/  PRMT R9, R9, 0x5410, R28 ;  /* 0x0000541009097816 */ /* 0x000fe2000000001c */
[----:B------:R-:W2:Y:S01]  /*c50d0*/  LDL.LU R0, [R1+0x3278] ;  /* 0x0032780001007983 */ /* 0x000ea20000300800 */
[----:B------:R-:W-:-:S03]  /*c50e0*/  PRMT R10, R10, 0x5410, R26 ;  /* 0x000054100a0a7816 */ /* 0x000fc6000000001a */
[----:B------:R-:W3:Y:S04]  /*c50f0*/  LDL.LU R28, [R1+0x3274] ;  /* 0x00327400011c7983 */ /* 0x000ee80000300800 */
[----:B------:R-:W4:Y:S04]  /*c5100*/  LDL.LU R26, [R1+0x3270] ;  /* 0x00327000011a7983 */ /* 0x000f280000300800 */
[----:B0-----:R-:W-:Y:S04]  /*c5110*/  STL.64 [R1+0x40], R20 ;  /* 0x0000401401007387 */ /* 0x001fe80000100a00 */
[----:B------:R-:W-:Y:S04]  /*c5120*/  STL.64 [R1+0x48], R22 ;  /* 0x0000481601007387 */ /* 0x000fe80000100a00 */
[----:B------:R-:W0:Y:S01]  /*c5130*/  LDS.128 R20, [R25+0x400] ;  /* 0x0004000019147984 */ /* 0x000e220000000c00 */
[----:B------:R-:W-:Y:S06]  /*c5140*/  BAR.SYNC.DEFER_BLOCKING 0x0 ;  /* 0x0000000000007b1d */ /* 0x000fec0000010000 */
[----:B------:R-:W-:Y:S04]  /*c5150*/  STSM.16.M88.4 [R27], R4 ;  /* 0x000000041b007844 */ /* 0x000fe80000000200 */
[----:B0-----:R-:W-:Y:S04]  /*c5160*/  STL.64 [R1+0x30], R20 ;  /* 0x0000301401007387 */ /* 0x001fe80000100a00 */
[----:B------:R0:W-:Y:S04]  /*c5170*/  STL.64 [R1+0x38], R22 ;  /* 0x0000381601007387 */ /* 0x0001e80000100a00 */
[----:B0-----:R-:W5:Y:S04]  /*c5180*/  LDL.LU.64 R22, [R1+0x3268] ;  /* 0x0032680001167983 */ /* 0x001f680000300a00 */
[----:B------:R-:W2:Y:S04]  /*c5190*/  LDL.LU.64 R20, [R1+0x3260] ;  /* 0x0032600001147983 */ /* 0x000ea80000300a00 */
[----:B------:R-:W3:Y:S04]  /*c51a0*/  LDL.LU R4, [R1+0x14bc] ;  /* 0x0014bc0001047983 */ /* 0x000ee80000300800 */
[----:B------:R-:W4:Y:S04]  /*c51b0*/  LDL.LU R5, [R1+0x14b8] ;  /* 0x0014b80001057983 */ /* 0x000f280000300800 */
[----:B------:R-:W4:Y:S04]  /*c51c0*/  LDL.LU R6, [R1+0x15b8] ;  /* 0x0015b80001067983 */ /* 0x000f280000300800 */
[----:B------:R-:W5:Y:S04]  /*c51d0*/  LDL.LU R7, [R1+0x14a4] ;  /* 0x0014a40001077983 */ /* 0x000f680000300800 */
[----:B------:R0:W-:Y:S04]  /*c51e0*/  STSM.16.M88.4 [R27+0x200], R8 ;  /* 0x000200081b007844 */ /* 0x0001e80000000200 */
[----:B------:R-:W2:Y:S01]  /*c51f0*/  LDL.LU R16, [R1+0x14e4] ;  /* 0x0014e40001107983 */ /* 0x000ea20000300800 */
[----:B0-----:R-:W-:-:S03]  /*c5200*/  PRMT R8, R3, 0x5410, R17 ;  /* 0x0000541003087816 */ /* 0x001fc60000000011 */
[----:B------:R-:W2:Y:S01]  /*c5210*/  LDL.LU R17, [R1+0x15cc] ;  /* 0x0015cc0001117983 */ /* 0x000ea20000300800 */
[----:B------:R-:W-:-:S03]  /*c5220*/  PRMT R9, R24, 0x5410, R29 ;  /* 0x0000541018097816 */ /* 0x000fc6000000001d */
[----:B------:R-:W2:Y:S04]  /*c5230*/  LDL.LU R3, [R1+0x14e0] ;  /* 0x0014e00001037983 */ /* 0x000ea80000300800 */
[----:B------:R-:W2:Y:S04]  /*c5240*/  LDL.LU R29, [R1+0x15c8] ;  /* 0x0015c800011d7983 */ /* 0x000ea80000300800 */
[----:B------:R-:W2:Y:S01]  /*c5250*/  LDL.LU R24, [R1+0x1a0] ;  /* 0x0001a00001187983 */ /* 0x000ea20000300800 */
[----:B------:R-:W-:Y:S01]  /*c5260*/  PRMT R15, R15, 0x5410, R18 ;  /* 0x000054100f0f7816 */ /* 0x000fe20000000012 */
[----:B------:R-:W-:Y:S01]  /*c5270*/  BAR.SYNC.DEFER_BLOCKING 0x0 ;  /* 0x0000000000007b1d */ /* 0x000fe20000010000 */
[----:B---3--:R-:W-:-:S05]  /*c5280*/  PRMT R10, R19, 0x5410, R4 ;  /* 0x00005410130a7816 */ /* 0x008fca0000000004 */
[----:B------:R-:W3:Y:S01]  /*c5290*/  LDL.LU R19, [R1+0x4] ;  /* 0x0000040001137983 */ /* 0x000ee20000300800 */
[----:B----4-:R-:W-:Y:S02]  /*c52a0*/  PRMT R11, R6, 0x5410, R5 ;  /* 0x00005410060b7816 */ /* 0x010fe40000000005 */
[----:B-----5:R-:W-:Y:S02]  /*c52b0*/  PRMT R12, R12, 0x5410, R7 ;  /* 0x000054100c0c7816 */ /* 0x020fe40000000007 */
[----:B------:R-:W0:Y:S01]  /*c52c0*/  LDS.128 R4, [R25] ;  /* 0x0000000019047984 */ /* 0x000e220000000c00 */
[----:B--2---:R-:W-:-:S03]  /*c52d0*/  PRMT R13, R13, 0x5410, R20 ;  /* 0x000054100d0d7816 */ /* 0x004fc60000000014 */
[----:B0-----:R-:W-:Y:S04]  /*c52e0*/  STL.64 [R1+0x20], R4 ;  /* 0x0000200401007387 */ /* 0x001fe80000100a00 */
[----:B------:R-:W-:Y:S04]  /*c52f0*/  STL.64 [R1+0x28], R6 ;  /* 0x0000280601007387 */ /* 0x000fe80000100a00 */
[----:B------:R-:W0:Y:S01]  /*c5300*/  LDS.128 R4, [R25+0x400] ;  /* 0x0004000019047984 */ /* 0x000e220000000c00 */
[----:B------:R-:W-:Y:S01]  /*c5310*/  PRMT R14, R14, 0x5410, R21 ;  /* 0x000054100e0e7816 */ /* 0x000fe20000000015 */
[----:B------:R-:W-:Y:S06]  /*c5320*/  BAR.SYNC.DEFER_BLOCKING 0x0 ;  /* 0x0000000000007b1d */ /* 0x000fec0000010000 */
[----:B------:R1:W-:Y:S04]  /*c5330*/  STSM.16.M88.4 [R27], R12 ;  /* 0x0000000c1b007844 */ /* 0x0003e80000000200 */
[----:B0-----:R-:W-:Y:S04]  /*c5340*/  STL.64 [R1+0x10], R4 ;  /* 0x0000100401007387 */ /* 0x001fe80000100a00 */
[----:B------:R-:W-:Y:S04]  /*c5350*/  STL.64 [R1+0x18], R6 ;  /* 0x0000180601007387 */ /* 0x000fe80000100a00 */
[----:B-1----:R-:W2:Y:S04]  /*c5360*/  LDL.LU R15, [R1+0x15d8] ;  /* 0x0015d800010f7983 */ /* 0x002ea80000300800 */
[----:B------:R-:W4:Y:S04]  /*c5370*/  LDL.LU R12, [R1+0x15d4] ;  /* 0x0015d400010c7983 */ /* 0x000f280000300800 */
[----:B------:R-:W4:Y:S04]  /*c5380*/  LDL.LU R13, [R1+0x14f4] ;  /* 0x0014f400010d7983 */ /* 0x000f280000300800 */
[----:B------:R-:W2:Y:S04]  /*c5390*/  LDL.LU R14, [R1+0x15d0] ;  /* 0x0015d000010e7983 */ /* 0x000ea80000300800 */
[----:B------:R-:W-:Y:S01]  /*c53a0*/  STSM.16.M88.4 [R27+0x200], R8 ;  /* 0x000200081b007844 */ /* 0x000fe20000000200 */
[----:B------:R-:W-:Y:S06]  /*c53b0*/  BAR.SYNC.DEFER_BLOCKING 0x0 ;  /* 0x0000000000007b1d */ /* 0x000fec0000010000 */
[----:B------:R-:W0:Y:S04]  /*c53c0*/  LDS.128 R4, [R25] ;  /* 0x0000000019047984 */ /* 0x000e280000000c00 */
[----:B--2---:R-:W-:Y:S04]  /*c53d0*/  STL.64 [R1+0x3240], R14 ;  /* 0x0032400e01007387 */ /* 0x004fe80000100a00 */
[----:B----4-:R1:W-:Y:S04]  /*c53e0*/  STL.64 [R1+0x3238], R12 ;  /* 0x0032380c01007387 */ /* 0x0103e80000100a00 */
[----:B-1----:R-:W2:Y:S04]  /*c53f0*/  LDL.LU R12, [R1+0x1c0] ;  /* 0x0001c000010c7983 */ /* 0x002ea80000300800 */
[----:B------:R-:W2:Y:S04]  /*c5400*/  LDL.LU R13, [R1+0x1c4] ;  /* 0x0001c400010d7983 */ /* 0x000ea80000300800 */
[----:B------:R-:W2:Y:S04]  /*c5410*/  LDL.LU R14, [R1+0x1c8] ;  /* 0x0001c800010e7983 */ /* 0x000ea80000300800 */
[----:B------:R-:W4:Y:S04]  /*c5420*/  LDL.LU R8, [R1+0x151c] ;  /* 0x00151c0001087983 */ /* 0x000f280000300800 */
[----:B------:R-:W4:Y:S04]  /*c5430*/  LDL.LU R9, [R1+0x15dc] ;  /* 0x0015dc0001097983 */ /* 0x000f280000300800 */
[----:B------:R-:W5:Y:S04]  /*c5440*/  LDL.LU R10, [R1+0x150c] ;  /* 0x00150c00010a7983 */ /* 0x000f680000300800 */
[----:B------:R-:W5:Y:S01]  /*c5450*/  LDL.LU R11, [R1+0x14f8] ;  /* 0x0014f800010b7983 */ /* 0x000f620000300800 */
[----:B---3--:R-:W-:-:S03]  /*c5460*/  PRMT R15, R19, 0x5410, R26 ;  /* 0x00005410130f7816 */ /* 0x008fc6000000001a */
[----:B-----5:R-:W-:Y:S04]  /*c5470*/  STL.64 [R1+0x3250], R10 ;  /* 0x0032500a01007387 */ /* 0x020fe80000100a00 */
[----:B----4-:R1:W-:Y:S04]  /*c5480*/  STL.64 [R1+0x3248], R8 ;  /* 0x0032480801007387 */ /* 0x0103e80000100a00 */
[----:B-1----:R-:W3:Y:S04]  /*c5490*/  LDL.LU R8, [R1+0x1b0] ;  /* 0x0001b00001087983 */ /* 0x002ee80000300800 */
[----:B------:R-:W3:Y:S04]  /*c54a0*/  LDL.LU R9, [R1+0x1b4] ;  /* 0x0001b40001097983 */ /* 0x000ee80000300800 */
[----:B------:R-:W3:Y:S04]  /*c54b0*/  LDL.LU R10, [R1+0x1b8] ;  /* 0x0001b800010a7983 */ /* 0x000ee80000300800 */
[----:B------:R-:W3:Y:S04]  /*c54c0*/  LDL.LU R11, [R1+0x1bc] ;  /* 0x0001bc00010b7983 */ /* 0x000ee80000300800 */
[----:B------:R-:W4:Y:S04]  /*c54d0*/  LDL.LU R26, [R1+0x3258] ;  /* 0x00325800011a7983 */ /* 0x000f280000300800 */
[----:B------:R-:W5:Y:S04]  /*c54e0*/  LDL.LU.64 R20, [R1+0x11d8] ;  /* 0x0011d80001147983 */ /* 0x000f680000300a00 */
[----:B------:R-:W5:Y:S04]  /*c54f0*/  LDL.LU.64 R18, [R1+0x11d0] ;  /* 0x0011d00001127983 */ /* 0x000f680000300a00 */
[----:B0-----:R-:W-:Y:S04]  /*c5500*/  STL.64 [R1], R4 ;  /* 0x0000000401007387 */ /* 0x001fe80000100a00 */
[----:B------:R-:W-:Y:S04]  /*c5510*/  STL.64 [R1+0x8], R6 ;  /* 0x0000080601007387 */ /* 0x000fe80000100a00 */
[----:B------:R-:W0:Y:S01]  /*c5520*/  LDS.128 R4, [R25+0x400] ;  /* 0x0004000019047984 */ /* 0x000e220000000c00 */
[----:B------:R-:W-:Y:S06]  /*c5530*/  BAR.SYNC.DEFER_BLOCKING 0x0 ;  /* 0x0000000000007b1d */ /* 0x000fec0000010000 */
[----:B0-----:R0:W-:Y:S04]  /*c5540*/  STL [R1+0x2fd4], R4 ;  /* 0x002fd40401007387 */ /* 0x0011e80000100800 */
[----:B0-----:R-:W4:Y:S04]  /*c5550*/  LDL.LU R4, [R1+0x15e0] ;  /* 0x0015e00001047983 */ /* 0x001f280000300800 */
[----:B------:R0:W-:Y:S04]  /*c5560*/  STL [R1+0x2fd0], R5 ;  /* 0x002fd00501007387 */ /* 0x0001e80000100800 */
[----:B0-----:R-:W4:Y:S04]  /*c5570*/  LDL.LU R5, [R1+0x1520] ;  /* 0x0015200001057983 */ /* 0x001f280000300800 */
[----:B------:R-:W-:Y:S04]  /*c5580*/  STL.64 [R1+0x2fc8], R6 ;  /* 0x002fc80601007387 */ /* 0x000fe80000100a00 */
[----:B---3--:R0:W-:Y:S04]  /*c5590*/  STSM.16.M88.4 [R27], R8 ;  /* 0x000000081b007844 */ /* 0x0081e80000000200 */
[----:B--2---:R1:W-:Y:S04]  /*c55a0*/  STSM.16.M88.4 [R27+0x200], R12 ;  /* 0x0002000c1b007844 */ /* 0x0043e80000000200 */
[----:B0-----:R-:W2:Y:S04]  /*c55b0*/  LDL.LU.64 R10, [R1+0x3250] ;  /* 0x00325000010a7983 */ /* 0x001ea80000300a00 */
[----:B------:R-:W3:Y:S04]  /*c55c0*/  LDL.LU.64 R8, [R1+0x3248] ;  /* 0x0032480001087983 */ /* 0x000ee80000300a00 */
[----:B-1----:R-:W2:Y:S04]  /*c55d0*/  LDL.LU.64 R14, [R1+0x3240] ;  /* 0x00324000010e7983 */ /* 0x002ea80000300a00 */
[----:B------:R-:W5:Y:S01]  /*c55e0*/  LDL.LU.64 R12, [R1+0x3238] ;  /* 0x00323800010c7983 */ /* 0x000f620000300a00 */
[----:B----4-:R-:W-:Y:S01]  /*c55f0*/  PRMT R6, R4, 0x5410, R5 ;  /* 0x0000541004067816 */ /* 0x010fe20000000005 */
[----:B------:R-:W-:Y:S01]  /*c5600*/  BAR.SYNC.DEFER_BLOCKING 0x0 ;  /* 0x0000000000007b1d */ /* 0x000fe20000010000 */
[----:B---3--:R-:W-:-:S02]  /*c5610*/  PRMT R7, R9, 0x5410, R8 ;  /* 0x0000541009077816 */ /* 0x008fc40000000008 */
[----:B--2---:R-:W-:Y:S02]  /*c5620*/  PRMT R15, R15, 0x5410, R10 ;  /* 0x000054100f0f7816 */ /* 0x004fe4000000000a */
[----:B-----5:R-:W-:Y:S02]  /*c5630*/  PRMT R4, R12, 0x5410, R11 ;  /* 0x000054100c047816 */ /* 0x020fe4000000000b */
[----:B------:R-:W0:Y:S01]  /*c5640*/  LDS.128 R8, [R25] ;  /* 0x0000000019087984 */ /* 0x000e220000000c00 */
[----:B------:R-:W-:Y:S02]  /*c5650*/  PRMT R5, R14, 0x5410, R13 ;  /* 0x000054100e057816 */ /* 0x000fe4000000000d */
[----:B------:R-:W-:Y:S02]  /*c5660*/  PRMT R12, R26, 0x5410, R23 ;  /* 0x000054101a0c7816 */ /* 0x000fe40000000017 */
[----:B------:R-:W-:Y:S01]  /*c5670*/  PRMT R14, R17, 0x5410, R16 ;  /* 0x00005410110e7816 */ /* 0x000fe20000000010 */
[----:B------:R-:W2:Y:S01]  /*c5680*/  LDL.LU R23, [R1+0x3234] ;  /* 0x0032340001177983 */ /* 0x000ea20000300800 */
[----:B------:R-:W-:-:S03]  /*c5690*/  PRMT R13, R29, 0x5410, R3 ;  /* 0x000054101d0d7816 */ /* 0x000fc60000000003 */
[----:B------:R-:W3:Y:S04]  /*c56a0*/  LDL.LU R26, [R1+0x3230] ;  /* 0x00323000011a7983 */ /* 0x000ee80000300800 */
[----:B0-----:R0:W-:Y:S04]  /*c56b0*/  STL.64 [R1+0x2fe0], R8 ;  /* 0x002fe00801007387 */ /* 0x0011e80000100a00 */
[----:B------:R1:W-:Y:S04]  /*c56c0*/  STL [R1+0x2fd8], R10 ;  /* 0x002fd80a01007387 */ /* 0x0003e80000100800 */
[----:B------:R4:W-:Y:S01]  /*c56d0*/  STL [R1+0x2fc4], R11 ;  /* 0x002fc40b01007387 */ /* 0x0009e20000100800 */
[----:B0-----:R-:W-:-:S02]  /*c56e0*/  IMAD.MOV.U32 R8, RZ, RZ, R15 ;  /* 0x000000ffff087224 */ /* 0x001fc400078e000f */
[----:B------:R-:W-:Y:S02]  /*c56f0*/  IMAD.MOV.U32 R9, RZ, RZ, R14 ;  /* 0x000000ffff097224 */ /* 0x000fe400078e000e */
[----:B-1----:R-:W-:Y:S02]  /*c5700*/  IMAD.MOV.U32 R10, RZ, RZ, R13 ;  /* 0x000000ffff0a7224 */ /* 0x002fe400078e000d */
[----:B----4-:R-:W-:Y:S02]  /*c5710*/  IMAD.MOV.U32 R11, RZ, RZ, R12 ;  /* 0x000000ffff0b7224 */ /* 0x010fe400078e000c */
[----:B------:R0:W1:Y:S01]  /*c5720*/  LDS.128 R12, [R25+0x400] ;  /* 0x00040000190c7984 */ /* 0x0000620000000c00 */
[----:B------:R-:W-:Y:S01]  /*c5730*/  BAR.SYNC.DEFER_BLOCKING 0x0 ;  /* 0x0000000000007b1d */ /* 0x000fe20000010000 */
[----:B------:R-:W-:-:S05]  /*c5740*/  PRMT R3, R24, 0x7770, RZ ;  /* 0x0000777018037816 */ /* 0x000fca00000000ff */
[----:B0-----:R-:W4:Y:S04]  /*c5750*/  LDL.LU R25, [R1+0x322c] ;  /* 0x00322c0001197983 */ /* 0x001f280000300800 */
[----:B------:R-:W-:Y:S04]  /*c5760*/  STSM.16.M88.4 [R27], R8 ;  /* 0x000000081b007844 */ /* 0x000fe80000000200 */
[----:B------:R0:W-:Y:S01]  /*c5770*/  STSM.16.M88.4 [R27+0x200], R4 ;  /* 0x000200041b007844 */ /* 0x0001e20000000200 */
[----:B------:R-:W-:Y:S06]  /*c5780*/  BAR.SYNC.DEFER_BLOCKING 0x0 ;  /* 0x0000000000007b1d */ /* 0x000fec0000010000 */
[----:B-1----:R-:W-:Y:S01]  /*c5790*/  STL.64 [R1+0x2ff0], R12 ;  /* 0x002ff00c01007387 */ /* 0x002fe20000100a00 */
[----:B0-----:R-:W-:-:S03]  /*c57a0*/  PRMT R27, R24, 0x7771, RZ ;  /* 0x00007771181b7816 */ /* 0x001fc600000000ff */
[----:B------:R-:W-:Y:S04]  /*c57b0*/  STL.64 [R1+0x2fe8], R14 ;  /* 0x002fe80e01007387 */ /* 0x000fe80000100a00 */
[----:B------:R-:W5:Y:S04]  /*c57c0*/  LDL.LU.64 R8, [R1+0x11c8] ;  /* 0x0011c80001087983 */ /* 0x000f680000300a00 */
[----:B------:R0:W-:Y:S04]  /*c57d0*/  @P5 STG.E.U8 desc[UR6][R20.64], R3 ;  /* 0x0000000314005986 */ /* 0x0001e8000c101106 */
[----:B------:R1:W-:Y:S04]  /*c57e0*/  @P6 STG.E.U8 desc[UR6][R18.64], R27 ;  /* 0x0000001b12006986 */ /* 0x0003e8000c101106 */
[----:B0-----:R-:W3:Y:S01]  /*c57f0*/  LDL.LU.64 R20, [R1+0x11c0] ;  /* 0x0011c00001147983 */ /* 0x001ee20000300a00 */
[----:B-1----:R-:W-:-:S03]  /*c5800*/  IMAD.MOV.U32 R19, RZ, RZ, R28 ;  /* 0x000000ffff137224 */ /* 0x002fc600078e001c */
[----:B------:R-:W4:Y:S04]  /*c5810*/  LDL.LU.64 R28, [R1+0x11b8] ;  /* 0x0011b800011c7983 */ /* 0x000f280000300a00 */
[----:B------:R-:W4:Y:S04]  /*c5820*/  LDL.LU.64 R6, [R1+0x11b0] ;  /* 0x0011b00001067983 */ /* 0x000f280000300a00 */
[----:B------:R-:W4:Y:S04]  /*c5830*/  LDL.LU.64 R4, [R1+0x11a8] ;  /* 0x0011a80001047983 */ /* 0x000f280000300a00 */
[----:B------:R-:W4:Y:S01]  /*c5840*/  LDL.LU R3, [R1+0x1a4] ;  /* 0x0001a40001037983 */ /* 0x000f220000300800 */
[----:B------:R-:W-:-:S03]  /*c5850*/  PRMT R27, R24, 0x7772, RZ ;  /* 0x00007772181b7816 */ /* 0x000fc600000000ff */
[----:B------:R-:W4:Y:S04]  /*c5860*/  LDL.LU.64 R16, [R1+0x11a0] ;  /* 0x0011a00001107983 */ /* 0x000f280000300a00 */
[----:B------:R-:W4:Y:S01]  /*c5870*/  LDL.LU R18, [R1+0x1a8] ;  /* 0x0001a80001127983 */ /* 0x000f220000300800 */
[C---:B--2---:R-:W-:Y:S02]  /*c5880*/  LOP3.LUT P3, RZ, R23.reuse, 0x4000000, RZ, 0xc0, !PT ;  /* 0x0400000017ff7812 */ /* 0x044fe4000786c0ff */
[C---:B------:R-:W-:Y:S02]  /*c5890*/  LOP3.LUT P4, RZ, R23.reuse, 0x800000, RZ, 0xc0, !PT ;  /* 0x0080000017ff7812 */ /* 0x040fe4000788c0ff */
[----:B------:R-:W-:Y:S01]  /*c58a0*/  LOP3.LUT P5, RZ, R23, 0x200000, RZ, 0xc0, !PT ;  /* 0x0020000017ff7812 */ /* 0x000fe200078ac0ff */
[----:B------:R-:W-:Y:S08]  /*c58b0*/  STL.64 [R1+0x3170], R22 ;  /* 0x0031701601007387 */ /* 0x000ff00000100a00 */
[----:B-----5:R0:W-:Y:S02]  /*c58c0*/  @P3 STG.E.U8 desc[UR6][R8.64], R27 ;  /* 0x0000001b08003986 */ /* 0x0201e4000c101106 */
[----:B0-----:R-:W-:-:S02]  /*c58d0*/  PRMT R27, R24, 0x7773, RZ ;  /* 0x00007773181b7816 */ /* 0x001fc400000000ff */
[----:B------:R-:W2:Y:S04]  /*c58e0*/  LDL.LU R24, [R1+0x3228] ;  /* 0x0032280001187983 */ /* 0x000ea80000300800 */
[----:B---3--:R0:W-:Y:S04]  /*c58f0*/  @P4 STG.E.U8 desc[UR6][R20.64], R27 ;  /* 0x0000001b14004986 */ /* 0x0081e8000c101106 */
[----:B0-----:R-:W3:Y:S01]  /*c5900*/  LDL.LU.64 R20, [R1+0x1198] ;  /* 0x0011980001147983 */ /* 0x001ee20000300a00 */
[----:B----4-:R-:W-:-:S05]  /*c5910*/  PRMT R27, R3, 0x7770, RZ ;  /* 0x00007770031b7816 */ /* 0x010fca00000000ff */
[----:B------:R0:W-:Y:S04]  /*c5920*/  @P5 STG.E.U8 desc[UR6][R28.64], R27 ;  /* 0x0000001b1c005986 */ /* 0x0001e8000c101106 */
[----:B0-----:R-:W4:Y:S04]  /*c5930*/  LDL.LU.64 R28, [R1+0x1180] ;  /* 0x00118000011c7983 */ /* 0x001f280000300a00 */
[----:B----4-:R0:W-:Y:S04]  /*c5940*/  STL.64 [R1+0x3218], R28 ;  /* 0x0032181c01007387 */ /* 0x0101e80000100a00 */
[----:B0-----:R-:W4:Y:S01]  /*c5950*/  LDL.LU.64 R28, [R1+0x1188] ;  /* 0x00118800011c7983 */ /* 0x001f220000300a00 */
[----:B------:R-:W-:-:S02]  /*c5960*/  LOP3.LUT P1, RZ, R23, 0x4, RZ, 0xc0, !PT ;  /* 0x0000000417ff7812 */ /* 0x000fc4000782c0ff */
[----:B------:R-:W-:-:S11]  /*c5970*/  LOP3.LUT R26, R26, 0xffffffdf, RZ, 0xc0, !PT ;  /* 0xffffffdf1a1a7812 */ /* 0x000fd600078ec0ff */
[----:B------:R-:W-:Y:S02]  /*c5980*/  @P1 LOP3.LUT R26, R26, 0x20, RZ, 0xfc, !PT ;  /* 0x000000201a1a1812 */ /* 0x000fe400078efcff */
[----:B------:R-:W-:Y:S02]  /*c5990*/  LOP3.LUT P1, RZ, R23, 0x10, RZ, 0xc0, !PT ;  /* 0x0000001017ff7812 */ /* 0x000fe4000782c0ff */
        /* <DEDUP_REMOVED lines=12> */
[----:B------:R-:W-:Y:S01]  /*c5a60*/  LOP3.LUT R26, R26, 0xfffffbff, RZ, 0xc0, !PT ;  /* 0xfffffbff1a1a7812 */ /* 0x000fe200078ec0ff */
[----:B----4-:R0:W-:Y:S04]  /*c5a70*/  STL.64 [R1+0x3220], R28 ;  /* 0x0032201c01007387 */ /* 0x0101e80000100a00 */
[----:B0-----:R-:W4:Y:S06]  /*c5a80*/  LDL.LU.64 R28, [R1+0x1190] ;  /* 0x00119000011c7983 */ /* 0x001f2c0000300a00 */
[----:B------:R-:W-:-:S02]  /*c5a90*/  @P1 LOP3.LUT R26, R26, 0x400, RZ, 0xfc, !PT ;  /* 0x000004001a1a1812 */ /* 0x000fc400078efcff */
[C---:B------:R-:W-:Y:S02]  /*c5aa0*/  LOP3.LUT P1, RZ, R23.reuse, 0x2000, RZ, 0xc0, !PT ;  /* 0x0000200017ff7812 */ /* 0x040fe4000782c0ff */
[----:B------:R-:W-:Y:S02]  /*c5ab0*/  LOP3.LUT R26, R26, 0xfffff7ff, RZ, 0xc0, !PT ;  /* 0xfffff7ff1a1a7812 */ /* 0x000fe400078ec0ff */
[----:B------:R-:W-:-:S09]  /*c5ac0*/  LOP3.LUT P6, RZ, R23, 0x100000, RZ, 0xc0, !PT ;  /* 0x0010000017ff7812 */ /* 0x000fd200078cc0ff */
[----:B------:R-:W-:Y:S02]  /*c5ad0*/  @P1 LOP3.LUT R26, R26, 0x800, RZ, 0xfc, !PT ;  /* 0x000008001a1a1812 */ /* 0x000fe400078efcff */
[----:B------:R-:W-:Y:S02]  /*c5ae0*/  LOP3.LUT P1, RZ, R23, 0x8000, RZ, 0xc0, !PT ;  /* 0x0000800017ff7812 */ /* 0x000fe4000782c0ff */
[----:B------:R-:W-:Y:S02]  /*c5af0*/  LOP3.LUT R26, R26, 0xffffefff, RZ, 0xc0, !PT ;  /* 0xffffefff1a1a7812 */ /* 0x000fe400078ec0ff */
[----:B------:R-:W-:-:S09]  /*c5b00*/  PRMT R27, R3, 0x7771, RZ ;  /* 0x00007771031b7816 */ /* 0x000fd200000000ff */
[----:B------:R-:W-:Y:S02]  /*c5b10*/  @P1 LOP3.LUT R26, R26, 0x1000, RZ, 0xfc, !PT ;  /* 0x000010001a1a1812 */ /* 0x000fe400078efcff */
[----:B------:R-:W-:Y:S01]  /*c5b20*/  LOP3.LUT P1, RZ, R23, 0x40000, RZ, 0xc0, !PT ;  /* 0x0004000017ff7812 */ /* 0x000fe2000782c0ff */
[----:B------:R0:W-:Y:S04]  /*c5b30*/  @P6 STG.E.U8 desc[UR6][R6.64], R27 ;  /* 0x0000001b06006986 */ /* 0x0001e8000c101106 */
[----:B------:R-:W5:Y:S04]  /*c5b40*/  LDL.LU.64 R22, [R1+0x1178] ;  /* 0x0011780001167983 */ /* 0x000f680000300a00 */
[----:B------:R-:W2:Y:S01]  /*c5b50*/  LDL.LU.64 R14, [R1+0x1170] ;  /* 0x00117000010e7983 */ /* 0x000ea20000300a00 */
[----:B0-----:R-:W-:-:S03]  /*c5b60*/  PRMT R27, R3, 0x7772, RZ ;  /* 0x00007772031b7816 */ /* 0x001fc600000000ff */
[----:B------:R-:W2:Y:S04]  /*c5b70*/  LDL.LU.64 R12, [R1+0x1168] ;  /* 0x00116800010c7983 */ /* 0x000ea80000300a00 */
[----:B------:R0:W-:Y:S01]  /*c5b80*/  @P1 STG.E.U8 desc[UR6][R4.64], R27 ;  /* 0x0000001b04001986 */ /* 0x0001e2000c101106 */
[----:B------:R-:W-:-:S03]  /*c5b90*/  LOP3.LUT P1, RZ, R26, 0x1000, RZ, 0xc0, !PT ;  /* 0x000010001aff7812 */ /* 0x000fc6000782c0ff */
[----:B------:R-:W2:Y:S04]  /*c5ba0*/  LDL.LU.64 R10, [R1+0x1160] ;  /* 0x00116000010a7983 */ /* 0x000ea80000300a00 */
[----:B------:R-:W2:Y:S01]  /*c5bb0*/  LDL.LU.64 R8, [R1+0x1158] ;  /* 0x0011580001087983 */ /* 0x000ea20000300a00 */
[----:B0-----:R-:W-:-:S03]  /*c5bc0*/  PRMT R27, R3, 0x7773, RZ ;  /* 0x00007773031b7816 */ /* 0x001fc600000000ff */
[----:B------:R-:W2:Y:S04]  /*c5bd0*/  LDL.LU.64 R6, [R1+0x1150] ;  /* 0x0011500001067983 */ /* 0x000ea80000300a00 */
[----:B------:R0:W-:Y:S01]  /*c5be0*/  @P1 STG.E.U8 desc[UR6][R16.64], R27 ;  /* 0x0000001b10001986 */ /* 0x0001e2000c101106 */
[----:B------:R-:W-:-:S03]  /*c5bf0*/  LOP3.LUT P1, RZ, R26, 0x800, RZ, 0xc0, !PT ;  /* 0x000008001aff7812 */ /* 0x000fc6000782c0ff */
[----:B------:R-:W2:Y:S01]  /*c5c00*/  LDL.LU.64 R4, [R1+0x1148] ;  /* 0x0011480001047983 */ /* 0x000ea20000300a00 */
[----:B0-----:R-:W-:-:S03]  /*c5c10*/  PRMT R27, R18, 0x7770, RZ ;  /* 0x00007770121b7816 */ /* 0x001fc600000000ff */
[----:B------:R-:W2:Y:S06]  /*c5c20*/  LDL.LU.64 R16, [R1+0x1140] ;  /* 0x0011400001107983 */ /* 0x000eac0000300a00 */
[----:B---3--:R0:W-:Y:S01]  /*c5c30*/  @P1 STG.E.U8 desc[UR6][R20.64], R27 ;  /* 0x0000001b14001986 */ /* 0x0081e2000c101106 */
[----:B------:R-:W-:-:S03]  /*c5c40*/  LOP3.LUT P1, RZ, R26, 0x400, RZ, 0xc0, !PT ;  /* 0x000004001aff7812 */ /* 0x000fc6000782c0ff */
[----:B------:R-:W3:Y:S01]  /*c5c50*/  LDL.LU R3, [R1+0x194] ;  /* 0x0001940001037983 */ /* 0x000ee20000300800 */
[----:B0-----:R-:W-:-:S03]  /*c5c60*/  PRMT R27, R18, 0x7771, RZ ;  /* 0x00007771121b7816 */ /* 0x001fc600000000ff */
[----:B------:R-:W3:Y:S06]  /*c5c70*/  LDL.LU.64 R20, [R1+0x1138] ;  /* 0x0011380001147983 */ /* 0x000eec0000300a00 */
[----:B----4-:R0:W-:Y:S04]  /*c5c80*/  @P1 STG.E.U8 desc[UR6][R28.64], R27 ;  /* 0x0000001b1c001986 */ /* 0x0101e8000c101106 */
[----:B0-----:R-:W4:Y:S01]  /*c5c90*/  LDL.LU.64 R28, [R1+0x3220] ;  /* 0x00322000011c7983 */ /* 0x001f220000300a00 */
[----:B------:R-:W-:-:S02]  /*c5ca0*/  LOP3.LUT P1, RZ, R26, 0x200, RZ, 0xc0, !PT ;  /* 0x000002001aff7812 */ /* 0x000fc4000782c0ff */
[----:B------:R-:W-:-:S11]  /*c5cb0*/  PRMT R27, R18, 0x7772, RZ ;  /* 0x00007772121b7816 */ /* 0x000fd600000000ff */
[----:B----4-:R0:W-:Y:S04]  /*c5cc0*/  @P1 STG.E.U8 desc[UR6][R28.64], R27 ;  /* 0x0000001b1c001986 */ /* 0x0101e8000c101106 */
[----:B0-----:R-:W4:Y:S01]  /*c5cd0*/  LDL.LU.64 R28, [R1+0x3218] ;  /* 0x00321800011c7983 */ /* 0x001f220000300a00 */
[----:B------:R-:W-:Y:S02]  /*c5ce0*/  LOP3.LUT P1, RZ, R26, 0x100, RZ, 0xc0, !PT ;  /* 0x000001001aff7812 */ /* 0x000fe4000782c0ff */
[----:B------:R-:W-:-:S11]  /*c5cf0*/  PRMT R27, R18, 0x7773, RZ ;  /* 0x00007773121b7816 */ /* 0x000fd600000000ff */
[----:B----4-:R0:W-:Y:S04]  /*c5d00*/  @P1 STG.E.U8 desc[UR6][R28.64], R27 ;  /* 0x0000001b1c001986 */ /* 0x0101e8000c101106 */
[----:B0-----:R-:W4:Y:S01]  /*c5d10*/  LDL.LU.64 R28, [R1+0x3210] ;  /* 0x00321000011c7983 */ /* 0x001f220000300a00 */
[----:B------:R-:W-:Y:S02]  /*c5d20*/  LOP3.LUT P1, RZ, R26, 0x80, RZ, 0xc0, !PT ;  /* 0x000000801aff7812 */ /* 0x000fe4000782c0ff */
[C---:B------:R-:W-:Y:S02]  /*c5d30*/  LOP3.LUT P2, RZ, R25.reuse, 0x80000000, RZ, 0xc0, !PT ;  /* 0x8000000019ff7812 */ /* 0x040fe4000784c0ff */
[C---:B------:R-:W-:Y:S02]  /*c5d40*/  LOP3.LUT P0, RZ, R25.reuse, 0x20000000, RZ, 0xc0, !PT ;  /* 0x2000000019ff7812 */ /* 0x040fe4000780c0ff */
[----:B------:R-:W-:-:S02]  /*c5d50*/  LOP3.LUT P3, RZ, R25, 0x10000000, RZ, 0xc0, !PT ;  /* 0x1000000019ff7812 */ /* 0x000fc4000786c0ff */
[C---:B------:R-:W-:Y:S02]  /*c5d60*/  LOP3.LUT P4, RZ, R25.reuse, 0x4000000, RZ, 0xc0, !PT ;  /* 0x0400000019ff7812 */ /* 0x040fe4000788c0ff */
[C---:B------:R-:W-:Y:S02]  /*c5d70*/  LOP3.LUT P5, RZ, R25.reuse, 0x800000, RZ, 0xc0, !PT ;  /* 0x0080000019ff7812 */ /* 0x040fe400078ac0ff */
[----:B------:R-:W-:Y:S02]  /*c5d80*/  LOP3.LUT P6, RZ, R25, 0x200000, RZ, 0xc0, !PT ;  /* 0x0020000019ff7812 */ /* 0x000fe400078cc0ff */
[----:B----4-:R-:W-:-:S05]  /*c5d90*/  PRMT R27, R29, 0x7770, RZ ;  /* 0x000077701d1b7816 */ /* 0x010fca00000000ff */
[----:B-----5:R0:W-:Y:S01]  /*c5da0*/  @P1 STG.E.U8 desc[UR6][R22.64], R27 ;  /* 0x0000001b16001986 */ /* 0x0201e2000c101106 */
[----:B------:R-:W-:Y:S02]  /*c5db0*/  LOP3.LUT P1, RZ, R26, 0x40, RZ, 0xc0, !PT ;  /* 0x000000401aff7812 */ /* 0x000fe4000782c0ff */
[----:B0-----:R-:W-:-:S11]  /*c5dc0*/  PRMT R27, R29, 0x7771, RZ ;  /* 0x000077711d1b7816 */ /* 0x001fd600000000ff */
[----:B--2---:R0:W-:Y:S01]  /*c5dd0*/  @P1 STG.E.U8 desc[UR6][R14.64], R27 ;  /* 0x0000001b0e001986 */ /* 0x0041e2000c101106 */
[----:B------:R-:W-:Y:S02]  /*c5de0*/  LOP3.LUT P1, RZ, R26, 0x20, RZ, 0xc0, !PT ;  /* 0x000000201aff7812 */ /* 0x000fe4000782c0ff */
[----:B0-----:R-:W-:-:S11]  /*c5df0*/  PRMT R27, R29, 0x7772, RZ ;  /* 0x000077721d1b7816 */ /* 0x001fd600000000ff */
[----:B------:R0:W-:Y:S02]  /*c5e00*/  @P1 STG.E.U8 desc[UR6][R12.64], R27 ;  /* 0x0000001b0c001986 */ /* 0x0001e4000c101106 */
[----:B0-----:R-:W-:Y:S02]  /*c5e10*/  PRMT R27, R29, 0x7773, RZ ;  /* 0x000077731d1b7816 */ /* 0x001fe400000000ff */
[----:B------:R-:W2:Y:S04]  /*c5e20*/  LDL.LU R29, [R1+0x320c] ;  /* 0x00320c00011d7983 */ /* 0x000ea80000300800 */
[----:B------:R0:W-:Y:S02]  /*c5e30*/  @P2 STG.E.U8 desc[UR6][R10.64], R27 ;  /* 0x0000001b0a002986 */ /* 0x0001e4000c101106 */
[----:B0-----:R-:W-:-:S05]  /*c5e40*/  PRMT R27, R24, 0x7770, RZ ;  /* 0x00007770181b7816 */ /* 0x001fca00000000ff */
[----:B------:R0:W-:Y:S02]  /*c5e50*/  @P0 STG.E.U8 desc[UR6][R8.64], R27 ;  /* 0x0000001b08000986 */ /* 0x0001e4000c101106 */
[----:B0-----:R-:W-:-:S05]  /*c5e60*/  PRMT R27, R24, 0x7771, RZ ;  /* 0x00007771181b7816 */ /* 0x001fca00000000ff */
[----:B------:R0:W-:Y:S02]  /*c5e70*/  @P3 STG.E.U8 desc[UR6][R6.64], R27 ;  /* 0x0000001b06003986 */ /* 0x0001e4000c101106 */
[----:B0-----:R-:W-:-:S05]  /*c5e80*/  PRMT R27, R24, 0x7772, RZ ;  /* 0x00007772181b7816 */ /* 0x001fca00000000ff */
[----:B------:R0:W-:Y:S02]  /*c5e90*/  @P4 STG.E.U8 desc[UR6][R4.64], R27 ;  /* 0x0000001b04004986 */ /* 0x0001e4000c101106 */
[----:B0-----:R-:W-:Y:S02]  /*c5ea0*/  PRMT R27, R24, 0x7773, RZ ;  /* 0x00007773181b7816 */ /* 0x001fe400000000ff */
[----:B------:R-:W4:Y:S04]  /*c5eb0*/  LDL.LU R24, [R1+0x3208] ;  /* 0x0032080001187983 */ /* 0x000f280000300800 */
[----:B------:R3:W-:Y:S04]  /*c5ec0*/  @P5 STG.E.U8 desc[UR6][R16.64], R27 ;  /* 0x0000001b10005986 */ /* 0x0007e8000c101106 */
[----:B------:R-:W5:Y:S01]  /*c5ed0*/  LDL.LU.64 R4, [R1+0x1130] ;  /* 0x0011300001047983 */ /* 0x000f620000300a00 */
[----:B---3--:R-:W-:-:S05]  /*c5ee0*/  PRMT R27, R3, 0x7770, RZ ;  /* 0x00007770031b7816 */ /* 0x008fca00000000ff */
[----:B------:R0:W-:Y:S04]  /*c5ef0*/  @P6 STG.E.U8 desc[UR6][R20.64], R27 ;  /* 0x0000001b14006986 */ /* 0x0001e8000c101106 */
[----:B0-----:R-:W3:Y:S01]  /*c5f00*/  LDL.LU.64 R20, [R1+0x1128] ;  /* 0x0011280001147983 */ /* 0x001ee20000300a00 */
[----:B------:R-:W-:Y:S02]  /*c5f10*/  LOP3.LUT R26, R26, 0xfffffffe, RZ, 0xc0, !PT ;  /* 0xfffffffe1a1a7812 */ /* 0x000fe400078ec0ff */
[C---:B------:R-:W-:Y:S01]  /*c5f20*/  LOP3.LUT P3, RZ, R25.reuse, 0x100000, RZ, 0xc0, !PT ;  /* 0x0010000019ff7812 */ /* 0x040fe2000786c0ff */
[----:B------:R-:W3:Y:S01]  /*c5f30*/  LDL.LU.64 R10, [R1+0x1120] ;  /* 0x00112000010a7983 */ /* 0x000ee20000300a00 */
[----:B------:R-:W-:Y:S02]  /*c5f40*/  LOP3.LUT P4, RZ, R25, 0x40000, RZ, 0xc0, !PT ;  /* 0x0004000019ff7812 */ /* 0x000fe4000788c0ff */
[----:B------:R-:W-:Y:S01]  /*c5f50*/  PRMT R27, R3, 0x7771, RZ ;  /* 0x00007771031b7816 */ /* 0x000fe200000000ff */
[----:B------:R-:W3:Y:S01]  /*c5f60*/  LDL.LU.64 R8, [R1+0x1118] ;  /* 0x0011180001087983 */ /* 0x000ee20000300a00 */
[----:B------:R-:W-:-:S03]  /*c5f70*/  IMAD.MOV.U32 R18, RZ, RZ, R28 ;  /* 0x000000ffff127224 */ /* 0x000fc600078e001c */
[----:B------:R-:W3:Y:S04]  /*c5f80*/  LDL.LU.64 R6, [R1+0x1110] ;  /* 0x0011100001067983 */ /* 0x000ee80000300a00 */
[----:B------:R-:W3:Y:S01]  /*c5f90*/  LDL.LU R17, [R1+0x198] ;  /* 0x0001980001117983 */ /* 0x000ee20000300800 */
[C---:B------:R-:W-:Y:S02]  /*c5fa0*/  LOP3.LUT P5, RZ, R25.reuse, 0x8000, RZ, 0xc0, !PT ;  /* 0x0000800019ff7812 */ /* 0x040fe400078ac0ff */
[----:B------:R-:W-:Y:S02]  /*c5fb0*/  LOP3.LUT P6, RZ, R25, 0x2000, RZ, 0xc0, !PT ;  /* 0x0000200019ff7812 */ /* 0x000fe400078cc0ff */
[----:B--2---:R-:W-:Y:S02]  /*c5fc0*/  LOP3.LUT P1, RZ, R29, 0x10000000, RZ, 0xc0, !PT ;  /* 0x100000001dff7812 */ /* 0x004fe4000782c0ff */
[----:B----4-:R-:W-:-:S11]  /*c5fd0*/  LOP3.LUT R24, R24, 0xdfffffff, RZ, 0xc0, !PT ;  /* 0xdfffffff18187812 */ /* 0x010fd600078ec0ff */
[----:B------:R-:W-:Y:S02]  /*c5fe0*/  @P1 LOP3.LUT R24, R24, 0x20000000, RZ, 0xfc, !PT ;  /* 0x2000000018181812 */ /* 0x000fe400078efcff */
[----:B------:R-:W-:Y:S02]  /*c5ff0*/  LOP3.LUT P1, RZ, R29, 0x20000000, RZ, 0xc0, !PT ;  /* 0x200000001dff7812 */ /* 0x000fe4000782c0ff */
[----:B------:R-:W-:-:S11]  /*c6000*/  LOP3.LUT R24, R24, 0xbfffffff, RZ, 0xc0, !PT ;  /* 0xbfffffff18187812 */ /* 0x000fd600078ec0ff */
[----:B------:R-:W-:Y:S02]  /*c6010*/  @P1 LOP3.LUT R24, R24, 0x40000000, RZ, 0xfc, !PT ;  /* 0x4000000018181812 */ /* 0x000fe400078efcff */
[----:B------:R-:W-:Y:S02]  /*c6020*/  LOP3.LUT P1, RZ, R29, 0x80000000, RZ, 0xc0, !PT ;  /* 0x800000001dff7812 */ /* 0x000fe4000782c0ff */
[----:B------:R-:W-:-:S11]  /*c6030*/  LOP3.LUT R24, R24, 0x7fffffff, RZ, 0xc0, !PT ;  /* 0x7fffffff18187812 */ /* 0x000fd600078ec0ff */
[----:B------:R-:W-:Y:S02]  /*c6040*/  @P1 LOP3.LUT R24, R24, 0x80000000, RZ, 0xfc, !PT ;  /* 0x8000000018181812 */ /* 0x000fe400078efcff */
[----:B------:R-:W-:-:S13]  /*c6050*/  LOP3.LUT P1, RZ, R25, 0x4, RZ, 0xc0, !PT ;  /* 0x0000000419ff7812 */ /* 0x000fda000782c0ff */
        /* <DEDUP_REMOVED lines=9> */
[----:B-----5:R0:W-:Y:S10]  /*c60f0*/  @P3 STG.E.U8 desc[UR6][R4.64], R27 ;  /* 0x0000001b04003986 */ /* 0x0201f4000c101106 */
[----:B------:R-:W-:-:S02]  /*c6100*/  @P1 LOP3.LUT R26, R26, 0x8, RZ, 0xfc, !PT ;  /* 0x000000081a1a1812 */ /* 0x000fc400078efcff */
[----:B------:R-:W-:Y:S02]  /*c6110*/  LOP3.LUT P1, RZ, R25, 0x400, RZ, 0xc0, !PT ;  /* 0x0000040019ff7812 */ /* 0x000fe4000782c0ff */
[----:B0-----:R-:W-:Y:S02]  /*c6120*/  PRMT R27, R3, 0x7772, RZ ;  /* 0x00007772031b7816 */ /* 0x001fe400000000ff */
[----:B------:R-:W-:Y:S01]  /*c6130*/  LOP3.LUT R26, R26, 0xffffffef, RZ, 0xc0, !PT ;  /* 0xffffffef1a1a7812 */ /* 0x000fe200078ec0ff */
[----:B------:R-:W-:Y:S04]  /*c6140*/  STL.64 [R1+0x31f0], R24 ;  /* 0x0031f01801007387 */ /* 0x000fe80000100a00 */
[----:B------:R-:W2:Y:S04]  /*c6150*/  LDL.LU.64 R4, [R1+0x1108] ;  /* 0x0011080001047983 */ /* 0x000ea80000300a00 */
[----:B------:R-:W-:Y:S01]  /*c6160*/  @P1 LOP3.LUT R26, R26, 0x10, RZ, 0xfc, !PT ;  /* 0x000000101a1a1812 */ /* 0x000fe200078efcff */
[----:B------:R-:W4:Y:S01]  /*c6170*/  LDL.LU R28, [R1+0x19c] ;  /* 0x00019c00011c7983 */ /* 0x000f220000300800 */
[----:B------:R-:W-:-:S03]  /*c6180*/  LOP3.LUT P1, RZ, R25, 0x1000, RZ, 0xc0, !PT ;  /* 0x0000100019ff7812 */ /* 0x000fc6000782c0ff */
[----:B---3--:R0:W-:Y:S04]  /*c6190*/  @P4 STG.E.U8 desc[UR6][R20.64], R27 ;  /* 0x0000001b14004986 */ /* 0x0081e8000c101106 */
[----:B0-----:R-:W3:Y:S04]  /*c61a0*/  LDL.LU.64 R20, [R1+0x1100] ;  /* 0x0011000001147983 */ /* 0x001ee80000300a00 */
[----:B------:R-:W5:Y:S04]  /*c61b0*/  LDL.LU.64 R24, [R1+0x10e8] ;  /* 0x0010e80001187983 */ /* 0x000f680000300a00 */
[----:B-----5:R0:W-:Y:S04]  /*c61c0*/  STL.64 [R1+0x31f8], R24 ;  /* 0x0031f81801007387 */ /* 0x0201e80000100a00 */
[----:B0-----:R-:W5:Y:S01]  /*c61d0*/  LDL.LU.64 R24, [R1+0x10f0] ;  /* 0x0010f00001187983 */ /* 0x001f620000300a00 */
[----:B------:R-:W-:-:S05]  /*c61e0*/  PRMT R27, R3, 0x7773, RZ ;  /* 0x00007773031b7816 */ /* 0x000fca00000000ff */
[----:B------:R0:W-:Y:S02]  /*c61f0*/  @P5 STG.E.U8 desc[UR6][R10.64], R27 ;  /* 0x0000001b0a005986 */ /* 0x0001e4000c101106 */
[----:B0-----:R-:W-:-:S05]  /*c6200*/  PRMT R27, R17, 0x7770, RZ ;  /* 0x00007770111b7816 */ /* 0x001fca00000000ff */
[----:B------:R0:W-:Y:S02]  /*c6210*/  @P6 STG.E.U8 desc[UR6][R8.64], R27 ;  /* 0x0000001b08006986 */ /* 0x0001e4000c101106 */
[----:B0-----:R-:W-:-:S05]  /*c6220*/  PRMT R27, R17, 0x7771, RZ ;  /* 0x00007771111b7816 */ /* 0x001fca00000000ff */
[----:B------:R-:W-:Y:S04]  /*c6230*/  @P1 STG.E.U8 desc[UR6][R6.64], R27 ;  /* 0x0000001b06001986 */ /* 0x000fe8000c101106 */
[----:B-----5:R0:W-:Y:S04]  /*c6240*/  STL.64 [R1+0x3200], R24 ;  /* 0x0032001801007387 */ /* 0x0201e80000100a00 */
[----:B0-----:R-:W5:Y:S01]  /*c6250*/  LDL.LU.64 R24, [R1+0x10f8] ;  /* 0x0010f80001187983 */ /* 0x001f620000300a00 */
[C---:B------:R-:W-:Y:S02]  /*c6260*/  LOP3.LUT P1, RZ, R26.reuse, 0x10, RZ, 0xc0, !PT ;  /* 0x000000101aff7812 */ /* 0x040fe4000782c0ff */
[----:B------:R-:W-:Y:S01]  /*c6270*/  PRMT R27, R17, 0x7772, RZ ;  /* 0x00007772111b7816 */ /* 0x000fe200000000ff */
[----:B------:R-:W5:Y:S04]  /*c6280*/  LDL.LU R3, [R1+0x180] ;  /* 0x0001800001037983 */ /* 0x000f680000300800 */
[----:B------:R-:W5:Y:S04]  /*c6290*/  LDL.LU.64 R22, [R1+0x10e0] ;  /* 0x0010e00001167983 */ /* 0x000f680000300a00 */
[----:B------:R-:W5:Y:S04]  /*c62a0*/  LDL.LU.64 R14, [R1+0x10d8] ;  /* 0x0010d800010e7983 */ /* 0x000f680000300a00 */
[----:B--2---:R0:W-:Y:S01]  /*c62b0*/  @P1 STG.E.U8 desc[UR6][R4.64], R27 ;  /* 0x0000001b04001986 */ /* 0x0041e2000c101106 */
[----:B------:R-:W-:-:S03]  /*c62c0*/  LOP3.LUT P1, RZ, R26, 0x8, RZ, 0xc0, !PT ;  /* 0x000000081aff7812 */ /* 0x000fc6000782c0ff */
[----:B------:R-:W2:Y:S04]  /*c62d0*/  LDL.LU.64 R12, [R1+0x10d0] ;  /* 0x0010d000010c7983 */ /* 0x000ea80000300a00 */
[----:B------:R-:W2:Y:S01]  /*c62e0*/  LDL.LU.64 R10, [R1+0x10c8] ;  /* 0x0010c800010a7983 */ /* 0x000ea20000300a00 */
[----:B0-----:R-:W-:-:S03]  /*c62f0*/  PRMT R27, R17, 0x7773, RZ ;  /* 0x00007773111b7816 */ /* 0x001fc600000000ff */
[----:B------:R-:W2:Y:S04]  /*c6300*/  LDL.LU.64 R8, [R1+0x10c0] ;  /* 0x0010c00001087983 */ /* 0x000ea80000300a00 */
[----:B---3--:R4:W-:Y:S01]  /*c6310*/  @P1 STG.E.U8 desc[UR6][R20.64], R27 ;  /* 0x0000001b14001986 */ /* 0x0089e2000c101106 */
[----:B------:R-:W-:-:S03]  /*c6320*/  LOP3.LUT P1, RZ, R26, 0x4, RZ, 0xc0, !PT ;  /* 0x000000041aff7812 */ /* 0x000fc6000782c0ff */
[----:B------:R-:W3:Y:S04]  /*c6330*/  LDL.LU.64 R6, [R1+0x10b8] ;  /* 0x0010b80001067983 */ /* 0x000ee80000300a00 */
[----:B------:R-:W3:Y:S01]  /*c6340*/  LDL.LU.64 R4, [R1+0x10b0] ;  /* 0x0010b00001047983 */ /* 0x000ee20000300a00 */
[----:B----4-:R-:W-:-:S03]  /*c6350*/  PRMT R27, R28, 0x7770, RZ ;  /* 0x000077701c1b7816 */ /* 0x010fc600000000ff */
[----:B------:R-:W4:Y:S04]  /*c6360*/  LDL.LU.64 R16, [R1+0x10a8] ;  /* 0x0010a80001107983 */ /* 0x000f280000300a00 */
[----:B------:R-:W4:Y:S04]  /*c6370*/  LDL.LU.64 R20, [R1+0x10a0] ;  /* 0x0010a00001147983 */ /* 0x000f280000300a00 */
[----:B-----5:R0:W-:Y:S04]  /*c6380*/  @P1 STG.E.U8 desc[UR6][R24.64], R27 ;  /* 0x0000001b18001986 */ /* 0x0201e8000c101106 */
[----:B0-----:R-:W5:Y:S01]  /*c6390*/  LDL.LU.64 R24, [R1+0x3200] ;  /* 0x0032000001187983 */ /* 0x001f620000300a00 */
[----:B------:R-:W-:-:S02]  /*c63a0*/  LOP3.LUT P1, RZ, R26, 0x2, RZ, 0xc0, !PT ;  /* 0x000000021aff7812 */ /* 0x000fc4000782c0ff */
[----:B------:R-:W-:-:S11]  /*c63b0*/  PRMT R27, R28, 0x7771, RZ ;  /* 0x000077711c1b7816 */ /* 0x000fd600000000ff */
[----:B-----5:R0:W-:Y:S04]  /*c63c0*/  @P1 STG.E.U8 desc[UR6][R24.64], R27 ;  /* 0x0000001b18001986 */ /* 0x0201e8000c101106 */
[----:B0-----:R-:W5:Y:S01]  /*c63d0*/  LDL.LU.64 R24, [R1+0x31f8] ;  /* 0x0031f80001187983 */ /* 0x001f620000300a00 */
[----:B------:R-:W-:Y:S02]  /*c63e0*/  LOP3.LUT P1, RZ, R26, 0x1, RZ, 0xc0, !PT ;  /* 0x000000011aff7812 */ /* 0x000fe4000782c0ff */
[----:B------:R-:W-:-:S11]  /*c63f0*/  PRMT R26, R28, 0x7772, RZ ;  /* 0x000077721c1a7816 */ /* 0x000fd600000000ff */
[----:B-----5:R0:W-:Y:S04]  /*c6400*/  @P1 STG.E.U8 desc[UR6][R24.64], R26 ;  /* 0x0000001a18001986 */ /* 0x0201e8000c101106 */
[----:B0-----:R-:W5:Y:S01]  /*c6410*/  LDL.LU.64 R24, [R1+0x31f0] ;  /* 0x0031f00001187983 */ /* 0x001f620000300a00 */
[----:B------:R-:W-:-:S03]  /*c6420*/  PRMT R26, R28, 0x7773, RZ ;  /* 0x000077731c1a7816 */ /* 0x000fc600000000ff */
[----:B------:R-:W3:Y:S01]  /*c6430*/  LDL.LU R28, [R1+0x31ec] ;  /* 0x0031ec00011c7983 */ /* 0x000ee20000300800 */
[C---:B------:R-:W-:Y:S02]  /*c6440*/  LOP3.LUT P2, RZ, R29.reuse, 0x4000000, RZ, 0xc0, !PT ;  /* 0x040000001dff7812 */ /* 0x040fe4000784c0ff */
[C---:B------:R-:W-:Y:S02]  /*c6450*/  LOP3.LUT P0, RZ, R29.reuse, 0x800000, RZ, 0xc0, !PT ;  /* 0x008000001dff7812 */ /* 0x040fe4000780c0ff */
[C---:B------:R-:W-:Y:S02]  /*c6460*/  LOP3.LUT P3, RZ, R29.reuse, 0x200000, RZ, 0xc0, !PT ;  /* 0x002000001dff7812 */ /* 0x040fe4000786c0ff */
[C---:B------:R-:W-:Y:S02]  /*c6470*/  LOP3.LUT P4, RZ, R29.reuse, 0x100000, RZ, 0xc0, !PT ;  /* 0x001000001dff7812 */ /* 0x040fe4000788c0ff */
[----:B------:R-:W-:Y:S02]  /*c6480*/  LOP3.LUT P5, RZ, R29, 0x40000, RZ, 0xc0, !PT ;  /* 0x000400001dff7812 */ /* 0x000fe400078ac0ff */
[----:B-----5:R-:W-:-:S13]  /*c6490*/  LOP3.LUT P1, RZ, R24, 0x80000000, RZ, 0xc0, !PT ;  /* 0x8000000018ff7812 */ /* 0x020fda000782c0ff */
[----:B------:R0:W-:Y:S01]  /*c64a0*/  @P1 STG.E.U8 desc[UR6][R22.64], R26 ;  /* 0x0000001a16001986 */ /* 0x0001e2000c101106 */
[----:B------:R-:W-:Y:S02]  /*c64b0*/  LOP3.LUT P1, RZ, R24, 0x40000000, RZ, 0xc0, !PT ;  /* 0x4000000018ff7812 */ /* 0x000fe4000782c0ff */
[----:B0-----:R-:W-:-:S11]  /*c64c0*/  PRMT R26, R3, 0x7770, RZ ;  /* 0x00007770031a7816 */ /* 0x001fd600000000ff */
[----:B------:R0:W-:Y:S01]  /*c64d0*/  @P1 STG.E.U8 desc[UR6][R14.64], R26 ;  /* 0x0000001a0e001986 */ /* 0x0001e2000c101106 */
[----:B------:R-:W-:Y:S02]  /*c64e0*/  LOP3.LUT P1, RZ, R24, 0x20000000, RZ, 0xc0, !PT ;  /* 0x2000000018ff7812 */ /* 0x000fe4000782c0ff */
[----:B0-----:R-:W-:-:S11]  /*c64f0*/  PRMT R26, R3, 0x7771, RZ ;  /* 0x00007771031a7816 */ /* 0x001fd600000000ff */
[----:B--2---:R0:W-:Y:S02]  /*c6500*/  @P1 STG.E.U8 desc[UR6][R12.64], R26 ;  /* 0x0000001a0c001986 */ /* 0x0041e4000c101106 */
[----:B0-----:R-:W-:-:S05]  /*c6510*/  PRMT R26, R3, 0x7772, RZ ;  /* 0x00007772031a7816 */ /* 0x001fca00000000ff */
[----:B------:R0:W-:Y:S02]  /*c6520*/  @P2 STG.E.U8 desc[UR6][R10.64], R26 ;  /* 0x0000001a0a002986 */ /* 0x0001e4000c101106 */
[----:B0-----:R-:W-:-:S05]  /*c6530*/  PRMT R26, R3, 0x7773, RZ ;  /* 0x00007773031a7816 */ /* 0x001fca00000000ff */
[----:B------:R3:W-:Y:S02]  /*c6540*/  @P0 STG.E.U8 desc[UR6][R8.64], R26 ;  /* 0x0000001a08000986 */ /* 0x0007e4000c101106 */
[----:B---3--:R-:W-:-:S05]  /*c6550*/  PRMT R26, R28, 0x7770, RZ ;  /* 0x000077701c1a7816 */ /* 0x008fca00000000ff */
[----:B------:R0:W-:Y:S02]  /*c6560*/  @P3 STG.E.U8 desc[UR6][R6.64], R26 ;  /* 0x0000001a06003986 */ /* 0x0001e4000c101106 */
[----:B0-----:R-:W-:-:S05]  /*c6570*/  PRMT R26, R28, 0x7771, RZ ;  /* 0x000077711c1a7816 */ /* 0x001fca00000000ff */
[----:B------:R0:W-:Y:S02]  /*c6580*/  @P4 STG.E.U8 desc[UR6][R4.64], R26 ;  /* 0x0000001a04004986 */ /* 0x0001e4000c101106 */
[----:B0-----:R-:W-:-:S05]  /*c6590*/  PRMT R26, R28, 0x7772, RZ ;  /* 0x000077721c1a7816 */ /* 0x001fca00000000ff */
[----:B----4-:R0:W-:Y:S02]  /*c65a0*/  @P5 STG.E.U8 desc[UR6][R16.64], R26 ;  /* 0x0000001a10005986 */ /* 0x0101e4000c101106 */
[----:B0-----:R-:W-:Y:S02]  /*c65b0*/  PRMT R26, R28, 0x7773, RZ ;  /* 0x000077731c1a7816 */ /* 0x001fe400000000ff */
[----:B------:R-:W2:Y:S04]  /*c65c0*/  LDL.LU R28, [R1+0x31e8] ;  /* 0x0031e800011c7983 */ /* 0x000ea80000300800 */
[----:B------:R-:W3:Y:S04]  /*c65d0*/  LDL.LU.64 R6, [R1+0x1098] ;  /* 0x0010980001067983 */ /* 0x000ee80000300a00 */
[----:B------:R-:W4:Y:S04]  /*c65e0*/  LDL.LU.64 R4, [R1+0x1090] ;  /* 0x0010900001047983 */ /* 0x000f280000300a00 */
[----:B------:R-:W5:Y:S04]  /*c65f0*/  LDL.LU.64 R10, [R1+0x1088] ;  /* 0x00108800010a7983 */ /* 0x000f680000300a00 */
[----:B------:R-:W2:Y:S01]  /*c6600*/  LDL.LU R16, [R1+0x188] ;  /* 0x0001880001107983 */ /* 0x000ea20000300800 */
[----:B------:R-:W-:-:S02]  /*c6610*/  LOP3.LUT P6, RZ, R29, 0x8000, RZ, 0xc0, !PT ;  /* 0x000080001dff7812 */ /* 0x000fc400078cc0ff */
[C---:B------:R-:W-:Y:S01]  /*c6620*/  LOP3.LUT P3, RZ, R29.reuse, 0x2000, RZ, 0xc0, !PT ;  /* 0x000020001dff7812 */ /* 0x040fe2000786c0ff */
[----:B------:R-:W5:Y:S01]  /*c6630*/  LDL.LU.64 R8, [R1+0x1080] ;  /* 0x0010800001087983 */ /* 0x000f620000300a00 */
[----:B------:R-:W-:-:S09]  /*c6640*/  LOP3.LUT P4, RZ, R29, 0x1000, RZ, 0xc0, !PT ;  /* 0x000010001dff7812 */ /* 0x000fd2000788c0ff */
[----:B------:R0:W-:Y:S04]  /*c6650*/  @P6 STG.E.U8 desc[UR6][R20.64], R26 ;  /* 0x0000001a14006986 */ /* 0x0001e8000c101106 */
[----:B0-----:R-:W5:Y:S04]  /*c6660*/  LDL.LU.64 R20, [R1+0x1078] ;  /* 0x0010780001147983 */ /* 0x001f680000300a00 */
[----:B------:R-:W5:Y:S01]  /*c6670*/  LDL.LU R17, [R1+0x18c] ;  /* 0x00018c0001117983 */ /* 0x000f620000300800 */
[----:B------:R-:W-:Y:S02]  /*c6680*/  LOP3.LUT R24, R24, 0xffdfffff, RZ, 0xc0, !PT ;  /* 0xffdfffff18187812 */ /* 0x000fe400078ec0ff */
[----:B--2---:R-:W-:-:S05]  /*c6690*/  PRMT R26, R16, 0x7770, RZ ;  /* 0x00007770101a7816 */ /* 0x004fca00000000ff */
[----:B---3--:R0:W-:Y:S02]  /*c66a0*/  @P3 STG.E.U8 desc[UR6][R6.64], R26 ;  /* 0x0000001a06003986 */ /* 0x0081e4000c101106 */
[----:B0-----:R-:W-:Y:S02]  /*c66b0*/  PRMT R26, R16, 0x7771, RZ ;  /* 0x00007771101a7816 */ /* 0x001fe400000000ff */
[----:B------:R-:W2:Y:S04]  /*c66c0*/  LDL.LU.64 R6, [R1+0x1070] ;  /* 0x0010700001067983 */ /* 0x000ea80000300a00 */
[----:B----4-:R0:W-:Y:S04]  /*c66d0*/  @P4 STG.E.U8 desc[UR6][R4.64], R26 ;  /* 0x0000001a04004986 */ /* 0x0101e8000c101106 */
[----:B0-----:R-:W3:Y:S04]  /*c66e0*/  LDL.LU.64 R4, [R1+0x1068] ;  /* 0x0010680001047983 */ /* 0x001ee80000300a00 */
[----:B------:R-:W4:Y:S01]  /*c66f0*/  LDL.LU R3, [R1+0x170] ;  /* 0x0001700001037983 */ /* 0x000f220000300800 */
        /* <DEDUP_REMOVED lines=15> */
[----:B------:R-:W-:Y:S02]  /*c67f0*/  LOP3.LUT R24, R24, 0xfbffffff, RZ, 0xc0, !PT ;  /* 0xfbffffff18187812 */ /* 0x000fe400078ec0ff */
[----:B------:R-:W-:-:S09]  /*c6800*/  LOP3.LUT P5, RZ, R29, 0x400, RZ, 0xc0, !PT ;  /* 0x000004001dff7812 */ /* 0x000fd200078ac0ff */
[----:B------:R-:W-:Y:S02]  /*c6810*/  @P1 LOP3.LUT R24, R24, 0x4000000, RZ, 0xfc, !PT ;  /* 0x0400000018181812 */ /* 0x000fe400078efcff */
[C---:B------:R-:W-:Y:S02]  /*c6820*/  LOP3.LUT P1, RZ, R29.reuse, 0x4, RZ, 0xc0, !PT ;  /* 0x000000041dff7812 */ /* 0x040fe4000782c0ff */
[----:B------:R-:W-:Y:S02]  /*c6830*/  LOP3.LUT R24, R24, 0xf7ffffff, RZ, 0xc0, !PT ;  /* 0xf7ffffff18187812 */ /* 0x000fe400078ec0ff */
[----:B------:R-:W-:Y:S02]  /*c6840*/  LOP3.LUT P6, RZ, R29, 0x80, RZ, 0xc0, !PT ;  /* 0x000000801dff7812 */ /* 0x000fe400078cc0ff */
[----:B------:R-:W-:-:S07]  /*c6850*/  PRMT R26, R16, 0x7772, RZ ;  /* 0x00007772101a7816 */ /* 0x000fce00000000ff */
[----:B------:R-:W-:Y:S02]  /*c6860*/  @P1 LOP3.LUT R24, R24, 0x8000000, RZ, 0xfc, !PT ;  /* 0x0800000018181812 */ /* 0x000fe400078efcff */
[----:B------:R-:W-:Y:S01]  /*c6870*/  LOP3.LUT P1, RZ, R29, 0x10, RZ, 0xc0, !PT ;  /* 0x000000101dff7812 */ /* 0x000fe2000782c0ff */
[----:B-----5:R0:W-:Y:S01]  /*c6880*/  @P5 STG.E.U8 desc[UR6][R10.64], R26 ;  /* 0x0000001a0a005986 */ /* 0x0201e2000c101106 */
[----:B------:R-:W-:Y:S02]  /*c6890*/  LOP3.LUT R24, R24, 0xefffffff, RZ, 0xc0, !PT ;  /* 0xefffffff18187812 */ /* 0x000fe400078ec0ff */
[C---:B------:R-:W-:Y:S02]  /*c68a0*/  LOP3.LUT P2, RZ, R28.reuse, 0x100000, RZ, 0xc0, !PT ;  /* 0x001000001cff7812 */ /* 0x040fe4000784c0ff */
[----:B------:R-:W-:Y:S02]  /*c68b0*/  LOP3.LUT P0, RZ, R28, 0x40000, RZ, 0xc0, !PT ;  /* 0x000400001cff7812 */ /* 0x000fe4000780c0ff */
[----:B0-----:R-:W-:-:S05]  /*c68c0*/  PRMT R26, R16, 0x7773, RZ ;  /* 0x00007773101a7816 */ /* 0x001fca00000000ff */
[----:B------:R-:W-:Y:S02]  /*c68d0*/  @P1 LOP3.LUT R24, R24, 0x10000000, RZ, 0xfc, !PT ;  /* 0x1000000018181812 */ /* 0x000fe400078efcff */
[----:B------:R-:W-:Y:S01]  /*c68e0*/  LOP3.LUT P1, RZ, R29, 0x20, RZ, 0xc0, !PT ;  /* 0x000000201dff7812 */ /* 0x000fe2000782c0ff */
[----:B------:R-:W-:Y:S01]  /*c68f0*/  @P6 STG.E.U8 desc[UR6][R8.64], R26 ;  /* 0x0000001a08006986 */ /* 0x000fe2000c101106 */
[C---:B------:R-:W-:Y:S02]  /*c6900*/  LOP3.LUT P3, RZ, R28.reuse, 0x8000, RZ, 0xc0, !PT ;  /* 0x000080001cff7812 */ /* 0x040fe4000786c0ff */
[C---:B------:R-:W-:Y:S02]  /*c6910*/  LOP3.LUT P4, RZ, R28.reuse, 0x2000, RZ, 0xc0, !PT ;  /* 0x000020001cff7812 */ /* 0x040fe4000788c0ff */
[C---:B------:R-:W-:Y:S02]  /*c6920*/  LOP3.LUT P5, RZ, R28.reuse, 0x1000, RZ, 0xc0, !PT ;  /* 0x000010001cff7812 */ /* 0x040fe400078ac0ff */
[----:B------:R-:W-:Y:S01]  /*c6930*/  LOP3.LUT P6, RZ, R28, 0x400, RZ, 0xc0, !PT ;  /* 0x000004001cff7812 */ /* 0x000fe200078cc0ff */
[----:B----4-:R0:W-:Y:S04]  /*c6940*/  STL.64 [R1+0x31e0], R2 ;  /* 0x0031e00201007387 */ /* 0x0101e80000100a00 */
[----:B0-----:R-:W4:Y:S04]  /*c6950*/  LDL.LU.64 R2, [R1+0x1060] ;  /* 0x0010600001027983 */ /* 0x001f280000300a00 */
[----:B------:R0:W-:Y:S04]  /*c6960*/  STL.64 [R1+0x31c8], R28 ;  /* 0x0031c81c01007387 */ /* 0x0001e80000100a00 */
[----:B0-----:R-:W5:Y:S01]  /*c6970*/  LDL.LU.64 R28, [R1+0x1048] ;  /* 0x00104800011c7983 */ /* 0x001f620000300a00 */
[----:B------:R-:W-:-:S05]  /*c6980*/  PRMT R26, R17, 0x7770, RZ ;  /* 0x00007770111a7816 */ /* 0x000fca00000000ff */
[----:B------:R0:W-:Y:S01]  /*c6990*/  @P1 STG.E.U8 desc[UR6][R20.64], R26 ;  /* 0x0000001a14001986 */ /* 0x0001e2000c101106 */
[C---:B------:R-:W-:Y:S02]  /*c69a0*/  LOP3.LUT P1, RZ, R24.reuse, 0x10000000, RZ, 0xc0, !PT ;  /* 0x1000000018ff7812 */ /* 0x040fe4000782c0ff */
[----:B0-----:R-:W-:Y:S01]  /*c69b0*/  PRMT R26, R17, 0x7771, RZ ;  /* 0x00007771111a7816 */ /* 0x001fe200000000ff */
[----:B-----5:R0:W-:Y:S04]  /*c69c0*/  STL.64 [R1+0x31d0], R28 ;  /* 0x0031d01c01007387 */ /* 0x0201e80000100a00 */
[----:B0-----:R-:W5:Y:S06]  /*c69d0*/  LDL.LU.64 R28, [R1+0x1050] ;  /* 0x00105000011c7983 */ /* 0x001f6c0000300a00 */
[----:B--2---:R0:W-:Y:S01]  /*c69e0*/  @P1 STG.E.U8 desc[UR6][R6.64], R26 ;  /* 0x0000001a06001986 */ /* 0x0041e2000c101106 */
[----:B------:R-:W-:-:S02]  /*c69f0*/  LOP3.LUT P1, RZ, R24, 0x8000000, RZ, 0xc0, !PT ;  /* 0x0800000018ff7812 */ /* 0x000fc4000782c0ff */
[----:B0-----:R-:W-:-:S11]  /*c6a00*/  PRMT R26, R17, 0x7772, RZ ;  /* 0x00007772111a7816 */ /* 0x001fd600000000ff */
[----:B---3--:R0:W-:Y:S01]  /*c6a10*/  @P1 STG.E.U8 desc[UR6][R4.64], R26 ;  /* 0x0000001a04001986 */ /* 0x0081e2000c101106 */
[----:B------:R-:W-:Y:S02]  /*c6a20*/  LOP3.LUT P1, RZ, R24, 0x4000000, RZ, 0xc0, !PT ;  /* 0x0400000018ff7812 */ /* 0x000fe4000782c0ff */
[----:B0-----:R-:W-:-:S11]  /*c6a30*/  PRMT R26, R17, 0x7773, RZ ;  /* 0x00007773111a7816 */ /* 0x001fd600000000ff */
[----:B----4-:R-:W-:Y:S04]  /*c6a40*/  @P1 STG.E.U8 desc[UR6][R2.64], R26 ;  /* 0x0000001a02001986 */ /* 0x010fe8000c101106 */
[----:B-----5:R0:W-:Y:S04]  /*c6a50*/  STL.64 [R1+0x31d8], R28 ;  /* 0x0031d81c01007387 */ /* 0x0201e80000100a00 */
[----:B0-----:R-:W2:Y:S04]  /*c6a60*/  LDL.LU.64 R28, [R1+0x1058] ;  /* 0x00105800011c7983 */ /* 0x001ea80000300a00 */
[----:B------:R-:W3:Y:S04]  /*c6a70*/  LDL.LU.64 R20, [R1+0x1040] ;  /* 0x0010400001147983 */ /* 0x000ee80000300a00 */
[----:B------:R-:W4:Y:S04]  /*c6a80*/  LDL.LU.64 R22, [R1+0x1038] ;  /* 0x0010380001167983 */ /* 0x000f280000300a00 */
[----:B------:R-:W5:Y:S04]  /*c6a90*/  LDL.LU.64 R14, [R1+0x1030] ;  /* 0x00103000010e7983 */ /* 0x000f680000300a00 */
[----:B------:R-:W5:Y:S04]  /*c6aa0*/  LDL.LU R13, [R1+0x178] ;  /* 0x00017800010d7983 */ /* 0x000f680000300800 */
[----:B------:R-:W5:Y:S04]  /*c6ab0*/  LDL.LU.64 R10, [R1+0x1028] ;  /* 0x00102800010a7983 */ /* 0x000f680000300a00 */
[----:B------:R-:W5:Y:S04]  /*c6ac0*/  LDL.LU.64 R8, [R1+0x1020] ;  /* 0x0010200001087983 */ /* 0x000f680000300a00 */
[----:B------:R-:W5:Y:S04]  /*c6ad0*/  LDL.LU.64 R6, [R1+0x1018] ;  /* 0x0010180001067983 */ /* 0x000f680000300a00 */
[----:B------:R-:W5:Y:S04]  /*c6ae0*/  LDL.LU.64 R4, [R1+0x1010] ;  /* 0x0010100001047983 */ /* 0x000f680000300a00 */
[----:B------:R-:W5:Y:S04]  /*c6af0*/  LDL.LU.64 R16, [R1+0x1008] ;  /* 0x0010080001107983 */ /* 0x000f680000300a00 */
[----:B------:R-:W2:Y:S01]  /*c6b00*/  LDL.LU.64 R2, [R1+0x31e0] ;  /* 0x0031e00001027983 */ /* 0x000ea20000300a00 */
[----:B------:R-:W-:-:S02]  /*c6b10*/  LOP3.LUT P1, RZ, R24, 0x2000000, RZ, 0xc0, !PT ;  /* 0x0200000018ff7812 */ /* 0x000fc4000782c0ff */
[----:B--2---:R-:W-:-:S11]  /*c6b20*/  PRMT R26, R3, 0x7770, RZ ;  /* 0x00007770031a7816 */ /* 0x004fd600000000ff */
[----:B------:R0:W-:Y:S04]  /*c6b30*/  @P1 STG.E.U8 desc[UR6][R28.64], R26 ;  /* 0x0000001a1c001986 */ /* 0x0001e8000c101106 */
[----:B0-----:R-:W2:Y:S01]  /*c6b40*/  LDL.LU.64 R28, [R1+0x31d8] ;  /* 0x0031d800011c7983 */ /* 0x001ea20000300a00 */
[----:B------:R-:W-:Y:S02]  /*c6b50*/  LOP3.LUT P1, RZ, R24, 0x1000000, RZ, 0xc0, !PT ;  /* 0x0100000018ff7812 */ /* 0x000fe4000782c0ff */
[----:B------:R-:W-:-:S11]  /*c6b60*/  PRMT R26, R3, 0x7771, RZ ;  /* 0x00007771031a7816 */ /* 0x000fd600000000ff */
[----:B--2---:R0:W-:Y:S04]  /*c6b70*/  @P1 STG.E.U8 desc[UR6][R28.64], R26 ;  /* 0x0000001a1c001986 */ /* 0x0041e8000c101106 */
[----:B0-----:R-:W2:Y:S01]  /*c6b80*/  LDL.LU.64 R28, [R1+0x31d0] ;  /* 0x0031d000011c7983 */ /* 0x001ea20000300a00 */
[----:B------:R-:W-:Y:S02]  /*c6b90*/  LOP3.LUT P1, RZ, R24, 0x800000, RZ, 0xc0, !PT ;  /* 0x0080000018ff7812 */ /* 0x000fe4000782c0ff */
[----:B------:R-:W-:-:S11]  /*c6ba0*/  PRMT R26, R3, 0x7772, RZ ;  /* 0x00007772031a7816 */ /* 0x000fd600000000ff */
[----:B--2---:R0:W-:Y:S01]  /*c6bb0*/  @P1 STG.E.U8 desc[UR6][R28.64], R26 ;  /* 0x0000001a1c001986 */ /* 0x0041e2000c101106 */
[C---:B------:R-:W-:Y:S02]  /*c6bc0*/  LOP3.LUT P1, RZ, R24.reuse, 0x400000, RZ, 0xc0, !PT ;  /* 0x0040000018ff7812 */ /* 0x040fe4000782c0ff */
[----:B0-----:R-:W-:Y:S01]  /*c6bd0*/  PRMT R26, R3, 0x7773, RZ ;  /* 0x00007773031a7816 */ /* 0x001fe200000000ff */
[----:B------:R-:W2:Y:S10]  /*c6be0*/  LDL.LU.64 R28, [R1+0x31c8] ;  /* 0x0031c800011c7983 */ /* 0x000eb40000300a00 */
[----:B---3--:R0:W-:Y:S04]  /*c6bf0*/  @P1 STG.E.U8 desc[UR6][R20.64], R26 ;  /* 0x0000001a14001986 */ /* 0x0081e8000c101106 */
[----:B0-----:R-:W3:Y:S01]  /*c6c00*/  LDL.LU.64 R20, [R1+0x31c0] ;  /* 0x0031c00001147983 */ /* 0x001ee20000300a00 */
[----:B------:R-:W-:-:S02]  /*c6c10*/  LOP3.LUT P1, RZ, R24, 0x200000, RZ, 0xc0, !PT ;  /* 0x0020000018ff7812 */ /* 0x000fc4000782c0ff */
[----:B---3--:R-:W-:-:S11]  /*c6c20*/  PRMT R26, R21, 0x7770, RZ ;  /* 0x00007770151a7816 */ /* 0x008fd600000000ff */
[----:B----4-:R0:W-:Y:S02]  /*c6c30*/  @P1 STG.E.U8 desc[UR6][R22.64], R26 ;  /* 0x0000001a16001986 */ /* 0x0101e4000c101106 */
[----:B0-----:R-:W-:-:S05]  /*c6c40*/  PRMT R26, R21, 0x7771, RZ ;  /* 0x00007771151a7816 */ /* 0x001fca00000000ff */
[----:B-----5:R0:W-:Y:S02]  /*c6c50*/  @P2 STG.E.U8 desc[UR6][R14.64], R26 ;  /* 0x0000001a0e002986 */ /* 0x0201e4000c101106 */
[----:B0-----:R-:W-:-:S05]  /*c6c60*/  PRMT R26, R21, 0x7772, RZ ;  /* 0x00007772151a7816 */ /* 0x001fca00000000ff */
[----:B------:R0:W-:Y:S02]  /*c6c70*/  @P0 STG.E.U8 desc[UR6][R10.64], R26 ;  /* 0x0000001a0a000986 */ /* 0x0001e4000c101106 */
[----:B0-----:R-:W-:Y:S02]  /*c6c80*/  PRMT R26, R21, 0x7773, RZ ;  /* 0x00007773151a7816 */ /* 0x001fe400000000ff */
[----:B------:R-:W3:Y:S04]  /*c6c90*/  LDL.LU R21, [R1+0x31b8] ;  /* 0x0031b80001157983 */ /* 0x000ee80000300800 */
[----:B------:R0:W-:Y:S02]  /*c6ca0*/  @P3 STG.E.U8 desc[UR6][R8.64], R26 ;  /* 0x0000001a08003986 */ /* 0x0001e4000c101106 */
[----:B0-----:R-:W-:-:S05]  /*c6cb0*/  PRMT R26, R13, 0x7770, RZ ;  /* 0x000077700d1a7816 */ /* 0x001fca00000000ff */
[----:B------:R0:W-:Y:S02]  /*c6cc0*/  @P4 STG.E.U8 desc[UR6][R6.64], R26 ;  /* 0x0000001a06004986 */ /* 0x0001e4000c101106 */
[----:B0-----:R-:W-:-:S05]  /*c6cd0*/  PRMT R26, R13, 0x7771, RZ ;  /* 0x000077710d1a7816 */ /* 0x001fca00000000ff */
[----:B------:R0:W-:Y:S02]  /*c6ce0*/  @P5 STG.E.U8 desc[UR6][R4.64], R26 ;  /* 0x0000001a04005986 */ /* 0x0001e4000c101106 */
[----:B0-----:R-:W-:Y:S02]  /*c6cf0*/  PRMT R26, R13, 0x7772, RZ ;  /* 0x000077720d1a7816 */ /* 0x001fe400000000ff */
[----:B------:R-:W4:Y:S04]  /*c6d00*/  LDL.LU.64 R4, [R1+0x1000] ;  /* 0x0010000001047983 */ /* 0x000f280000300a00 */
[----:B------:R0:W-:Y:S04]  /*c6d10*/  @P6 STG.E.U8 desc[UR6][R16.64], R26 ;  /* 0x0000001a10006986 */ /* 0x0001e8000c101106 */
[----:B------:R-:W5:Y:S04]  /*c6d20*/  LDL.LU.64 R10, [R1+0xff8] ;  /* 0x000ff800010a7983 */ /* 0x000f680000300a00 */
[----:B0-----:R-:W5:Y:S04]  /*c6d30*/  LDL.LU.64 R16, [R1+0xff0] ;  /* 0x000ff00001107983 */ /* 0x001f680000300a00 */
[----:B------:R-:W5:Y:S04]  /*c6d40*/  LDL.LU.64 R8, [R1+0xfe8] ;  /* 0x000fe80001087983 */ /* 0x000f680000300a00 */
[----:B------:R-:W5:Y:S01]  /*c6d50*/  LDL.LU R3, [R1+0x17c] ;  /* 0x00017c0001037983 */ /* 0x000f620000300800 */
[----:B--2---:R-:W-:-:S02]  /*c6d60*/  LOP3.LUT P1, RZ, R28, 0x100, RZ, 0xc0, !PT ;  /* 0x000001001cff7812 */ /* 0x004fc4000782c0ff */
[----:B------:R-:W-:Y:S01]  /*c6d70*/  LOP3.LUT R24, R24, 0xffffdfff, RZ, 0xc0, !PT ;  /* 0xffffdfff18187812 */ /* 0x000fe200078ec0ff */
[----:B------:R-:W2:Y:S01]  /*c6d80*/  LDL.LU.64 R6, [R1+0xfe0] ;  /* 0x000fe00001067983 */ /* 0x000ea20000300a00 */
[C---:B------:R-:W-:Y:S02]  /*c6d90*/  LOP3.LUT P3, RZ, R28.reuse, 0x80, RZ, 0xc0, !PT ;  /* 0x000000801cff7812 */ /* 0x040fe4000786c0ff */
[----:B------:R-:W-:Y:S01]  /*c6da0*/  LOP3.LUT P4, RZ, R28, 0x20, RZ, 0xc0, !PT ;  /* 0x000000201cff7812 */ /* 0x000fe2000788c0ff */
[----:B------:R-:W2:Y:S06]  /*c6db0*/  LDL.LU R27, [R1+0x160] ;  /* 0x00016000011b7983 */ /* 0x000eac0000300800 */
[----:B------:R-:W-:-:S02]  /*c6dc0*/  @P1 LOP3.LUT R24, R24, 0x2000, RZ, 0xfc, !PT ;  /* 0x0000200018181812 */ /* 0x000fc400078efcff */
[----:B------:R-:W-:Y:S02]  /*c6dd0*/  LOP3.LUT P1, RZ, R28, 0x40, RZ, 0xc0, !PT ;  /* 0x000000401cff7812 */ /* 0x000fe4000782c0ff */
[----:B------:R-:W-:Y:S02]  /*c6de0*/  LOP3.LUT R24, R24, 0xffffbfff, RZ, 0xc0, !PT ;  /* 0xffffbfff18187812 */ /* 0x000fe400078ec0ff */
[----:B------:R-:W-:-:S09]  /*c6df0*/  PRMT R26, R13, 0x7773, RZ ;  /* 0x000077730d1a7816 */ /* 0x000fd200000000ff */
[----:B------:R-:W-:Y:S02]  /*c6e00*/  @P1 LOP3.LUT R24, R24, 0x4000, RZ, 0xfc, !PT ;  /* 0x0000400018181812 */ /* 0x000fe400078efcff */
[C---:B------:R-:W-:Y:S02]  /*c6e10*/  LOP3.LUT P1, RZ, R28.reuse, 0x8, RZ, 0xc0, !PT ;  /* 0x000000081cff7812 */ /* 0x040fe4000782c0ff */
[----:B------:R-:W-:Y:S02]  /*c6e20*/  LOP3.LUT P5, RZ, R28, 0x10, RZ, 0xc0, !PT ;  /* 0x000000101cff7812 */ /* 0x000fe400078ac0ff */
[----:B------:R-:W-:Y:S02]  /*c6e30*/  LOP3.LUT R24, R24, 0xffff7fff, RZ, 0xc0, !PT ;  /* 0xffff7fff18187812 */ /* 0x000fe400078ec0ff */
[----:B------:R-:W-:-:S07]  /*c6e40*/  LOP3.LUT P6, RZ, R28, 0x4, RZ, 0xc0, !PT ;  /* 0x000000041cff7812 */ /* 0x000fce00078cc0ff */
[----:B------:R-:W-:Y:S02]  /*c6e50*/  @P1 LOP3.LUT R24, R24, 0x8000, RZ, 0xfc, !PT ;  /* 0x0000800018181812 */ /* 0x000fe400078efcff */
[----:B------:R-:W-:Y:S02]  /*c6e60*/  LOP3.LUT P1, RZ, R28, 0x2, RZ, 0xc0, !PT ;  /* 0x000000021cff7812 */ /* 0x000fe4000782c0ff */
[----:B------:R-:W-:Y:S02]  /*c6e70*/  LOP3.LUT R24, R24, 0xfffeffff, RZ, 0xc0, !PT ;  /* 0xfffeffff18187812 */ /* 0x000fe400078ec0ff */
[C---:B------:R-:W-:Y:S02]  /*c6e80*/  LOP3.LUT P2, RZ, R28.reuse, 0x200, RZ, 0xc0, !PT ;  /* 0x000002001cff7812 */ /* 0x040fe4000784c0ff */
[----:B------:R-:W-:-:S07]  /*c6e90*/  LOP3.LUT P0, RZ, R28, 0x800, RZ, 0xc0, !PT ;  /* 0x000008001cff7812 */ /* 0x000fce000780c0ff */
[----:B------:R-:W-:Y:S02]  /*c6ea0*/  @P1 LOP3.LUT R24, R24, 0x10000, RZ, 0xfc, !PT ;  /* 0x0001000018181812 */ /* 0x000fe400078efcff */
[C---:B------:R-:W-:Y:S01]  /*c6eb0*/  LOP3.LUT P1, RZ, R28.reuse, 0x1, RZ, 0xc0, !PT ;  /* 0x000000011cff7812 */ /* 0x040fe2000782c0ff */
[----:B---3--:R-:W-:Y:S04]  /*c6ec0*/  STL.64 [R1+0x30f8], R20 ;  /* 0x0030f81401007387 */ /* 0x008fe80000100a00 */
[----:B----4-:R0:W-:Y:S01]  /*c6ed0*/  @P3 STG.E.U8 desc[UR6][R4.64], R26 ;  /* 0x0000001a04003986 */ /* 0x0101e2000c101106 */
[----:B------:R-:W-:-:S03]  /*c6ee0*/  LOP3.LUT P3, RZ, R28, 0x4000, RZ, 0xc0, !PT ;  /* 0x000040001cff7812 */ /* 0x000fc6000786c0ff */
[----:B0-----:R-:W3:Y:S01]  /*c6ef0*/  LDL.LU.64 R4, [R1+0xfd8] ;  /* 0x000fd80001047983 */ /* 0x001ee20000300a00 */
[----:B-----5:R-:W-:-:S05]  /*c6f00*/  PRMT R26, R3, 0x7770, RZ ;  /* 0x00007770031a7816 */ /* 0x020fca00000000ff */
[----:B------:R0:W-:Y:S02]  /*c6f10*/  @P4 STG.E.U8 desc[UR6][R10.64], R26 ;  /* 0x0000001a0a004986 */ /* 0x0001e4000c101106 */
[----:B0-----:R-:W-:-:S05]  /*c6f20*/  PRMT R26, R3, 0x7771, RZ ;  /* 0x00007771031a7816 */ /* 0x001fca00000000ff */
[----:B------:R0:W-:Y:S01]  /*c6f30*/  @P5 STG.E.U8 desc[UR6][R16.64], R26 ;  /* 0x0000001a10005986 */ /* 0x0001e2000c101106 */
[C---:B------:R-:W-:Y:S02]  /*c6f40*/  LOP3.LUT P4, RZ, R28.reuse, 0x10000, RZ, 0xc0, !PT ;  /* 0x000100001cff7812 */ /* 0x040fe4000788c0ff */
[C---:B------:R-:W-:Y:S02]  /*c6f50*/  LOP3.LUT P5, RZ, R28.reuse, 0x20000, RZ, 0xc0, !PT ;  /* 0x000200001cff7812 */ /* 0x040fe400078ac0ff */
[----:B0-----:R-:W-:Y:S01]  /*c6f60*/  PRMT R26, R3, 0x7772, RZ ;  /* 0x00007772031a7816 */ /* 0x001fe200000000ff */
[----:B------:R-:W4:Y:S04]  /*c6f70*/  LDL.LU.64 R16, [R1+0xfd0] ;  /* 0x000fd00001107983 */ /* 0x000f280000300a00 */
[----:B------:R-:W5:Y:S04]  /*c6f80*/  LDL.LU R12, [R1+0x164] ;  /* 0x00016400010c7983 */ /* 0x000f680000300800 */
[----:B------:R-:W-:Y:S01]  /*c6f90*/  @P6 STG.E.U8 desc[UR6][R8.64], R26 ;  /* 0x0000001a08006986 */ /* 0x000fe2000c101106 */
[----:B------:R-:W-:-:S03]  /*c6fa0*/  LOP3.LUT P6, RZ, R28, 0x80000, RZ, 0xc0, !PT ;  /* 0x000800001cff7812 */ /* 0x000fc600078cc0ff */
[----:B------:R0:W-:Y:S04]  /*c6fb0*/  STL.64 [R1+0x3198], R28 ;  /* 0x0031981c01007387 */ /* 0x0001e80000100a00 */
[----:B0-----:R-:W2:Y:S04]  /*c6fc0*/  LDL.LU.64 R28, [R1+0xfb0] ;  /* 0x000fb000011c7983 */ /* 0x001ea80000300a00 */
[----:B--2---:R0:W-:Y:S04]  /*c6fd0*/  STL.64 [R1+0x31a0], R28 ;  /* 0x0031a01c01007387 */ /* 0x0041e80000100a00 */
[----:B0-----:R-:W2:Y:S04]  /*c6fe0*/  LDL.LU.64 R28, [R1+0xfb8] ;  /* 0x000fb800011c7983 */ /* 0x001ea80000300a00 */
[----:B--2---:R0:W-:Y:S04]  /*c6ff0*/  STL.64 [R1+0x31a8], R28 ;  /* 0x0031a81c01007387 */ /* 0x0041e80000100a00 */
[----:B0-----:R-:W2:Y:S01]  /*c7000*/  LDL.LU.64 R28, [R1+0xfc0] ;  /* 0x000fc000011c7983 */ /* 0x001ea20000300a00 */
[----:B------:R-:W-:-:S04]  /*c7010*/  LOP3.LUT R24, R24, 0xfffdffff, RZ, 0xc0, !PT ;  /* 0xfffdffff18187812 */ /* 0x000fc800078ec0ff */
        /* <DEDUP_REMOVED lines=9> */
[----:B------:R-:W-:-:S09]  /*c70b0*/  PRMT R26, R3, 0x7773, RZ ;  /* 0x00007773031a7816 */ /* 0x000fd200000000ff */
[----:B------:R-:W-:Y:S02]  /*c70c0*/  @P1 LOP3.LUT R24, R24, 0x100000, RZ, 0xfc, !PT ;  /* 0x0010000018181812 */ /* 0x000fe400078efcff */
[----:B------:R-:W-:Y:S01]  /*c70d0*/  LOP3.LUT P1, RZ, R21, 0x80000000, RZ, 0xc0, !PT ;  /* 0x8000000015ff7812 */ /* 0x000fe2000782c0ff */
[----:B--2---:R0:W-:Y:S04]  /*c70e0*/  STL.64 [R1+0x31b0], R28 ;  /* 0x0031b01c01007387 */ /* 0x0041e80000100a00 */
[----:B0-----:R-:W2:Y:S08]  /*c70f0*/  LDL.LU.64 R28, [R1+0xfc8] ;  /* 0x000fc800011c7983 */ /* 0x001eb00000300a00 */
[----:B------:R0:W-:Y:S01]  /*c7100*/  @P1 STG.E.U8 desc[UR6][R6.64], R26 ;  /* 0x0000001a06001986 */ /* 0x0001e2000c101106 */
[----:B------:R-:W-:-:S03]  /*c7110*/  LOP3.LUT P1, RZ, R24, 0x100000, RZ, 0xc0, !PT ;  /* 0x0010000018ff7812 */ /* 0x000fc6000782c0ff */
[----:B------:R-:W5:Y:S04]  /*c7120*/  LDL.LU.64 R20, [R1+0xfa8] ;  /* 0x000fa80001147983 */ /* 0x000f680000300a00 */
[----:B------:R-:W5:Y:S01]  /*c7130*/  LDL.LU.64 R22, [R1+0xfa0] ;  /* 0x000fa00001167983 */ /* 0x000f620000300a00 */
[----:B0-----:R-:W-:-:S03]  /*c7140*/  PRMT R26, R27, 0x7770, RZ ;  /* 0x000077701b1a7816 */ /* 0x001fc600000000ff */
[----:B------:R-:W5:Y:S04]  /*c7150*/  LDL.LU.64 R14, [R1+0xf98] ;  /* 0x000f9800010e7983 */ /* 0x000f680000300a00 */
[----:B---3--:R0:W-:Y:S01]  /*c7160*/  @P1 STG.E.U8 desc[UR6][R4.64], R26 ;  /* 0x0000001a04001986 */ /* 0x0081e2000c101106 */
[----:B------:R-:W-:-:S03]  /*c7170*/  LOP3.LUT P1, RZ, R24, 0x80000, RZ, 0xc0, !PT ;  /* 0x0008000018ff7812 */ /* 0x000fc6000782c0ff */
[----:B------:R-:W3:Y:S04]  /*c7180*/  LDL.LU R3, [R1+0x168] ;  /* 0x0001680001037983 */ /* 0x000ee80000300800 */
[----:B------:R-:W3:Y:S01]  /*c7190*/  LDL.LU R13, [R1+0x16c] ;  /* 0x00016c00010d7983 */ /* 0x000ee20000300800 */
[----:B0-----:R-:W-:-:S03]  /*c71a0*/  PRMT R26, R27, 0x7771, RZ ;  /* 0x000077711b1a7816 */ /* 0x001fc600000000ff */
[----:B------:R-:W3:Y:S04]  /*c71b0*/  LDL.LU.64 R10, [R1+0xf90] ;  /* 0x000f9000010a7983 */ /* 0x000ee80000300a00 */
[----:B----4-:R0:W-:Y:S01]  /*c71c0*/  @P1 STG.E.U8 desc[UR6][R16.64], R26 ;  /* 0x0000001a10001986 */ /* 0x0101e2000c101106 */
[----:B------:R-:W-:-:S03]  /*c71d0*/  LOP3.LUT P1, RZ, R24, 0x40000, RZ, 0xc0, !PT ;  /* 0x0004000018ff7812 */ /* 0x000fc6000782c0ff */
[----:B------:R-:W4:Y:S04]  /*c71e0*/  LDL.LU.64 R8, [R1+0xf88] ;  /* 0x000f880001087983 */ /* 0x000f280000300a00 */
[----:B------:R-:W4:Y:S01]  /*c71f0*/  LDL.LU.64 R6, [R1+0xf80] ;  /* 0x000f800001067983 */ /* 0x000f220000300a00 */
[----:B0-----:R-:W-:-:S03]  /*c7200*/  PRMT R26, R27, 0x7772, RZ ;  /* 0x000077721b1a7816 */ /* 0x001fc600000000ff */
[----:B------:R-:W4:Y:S04]  /*c7210*/  LDL.LU.64 R4, [R1+0xf78] ;  /* 0x000f780001047983 */ /* 0x000f280000300a00 */
[----:B------:R-:W4:Y:S04]  /*c7220*/  LDL.LU.64 R16, [R1+0xf70] ;  /* 0x000f700001107983 */ /* 0x000f280000300a00 */
[----:B--2---:R0:W-:Y:S04]  /*c7230*/  @P1 STG.E.U8 desc[UR6][R28.64], R26 ;  /* 0x0000001a1c001986 */ /* 0x0041e8000c101106 */
[----:B0-----:R-:W2:Y:S01]  /*c7240*/  LDL.LU.64 R28, [R1+0x31b0] ;  /* 0x0031b000011c7983 */ /* 0x001ea20000300a00 */
[----:B------:R-:W-:-:S02]  /*c7250*/  LOP3.LUT P1, RZ, R24, 0x20000, RZ, 0xc0, !PT ;  /* 0x0002000018ff7812 */ /* 0x000fc4000782c0ff */
[----:B------:R-:W-:-:S11]  /*c7260*/  PRMT R26, R27, 0x7773, RZ ;  /* 0x000077731b1a7816 */ /* 0x000fd600000000ff */
[----:B--2---:R0:W-:Y:S04]  /*c7270*/  @P1 STG.E.U8 desc[UR6][R28.64], R26 ;  /* 0x0000001a1c001986 */ /* 0x0041e8000c101106 */
[----:B0-----:R-:W2:Y:S01]  /*c7280*/  LDL.LU.64 R28, [R1+0x31a8] ;  /* 0x0031a800011c7983 */ /* 0x001ea20000300a00 */
[----:B------:R-:W-:Y:S02]  /*c7290*/  LOP3.LUT P1, RZ, R24, 0x10000, RZ, 0xc0, !PT ;  /* 0x0001000018ff7812 */ /* 0x000fe4000782c0ff */
[----:B-----5:R-:W-:-:S11]  /*c72a0*/  PRMT R26, R12, 0x7770, RZ ;  /* 0x000077700c1a7816 */ /* 0x020fd600000000ff */
[----:B--2---:R0:W-:Y:S04]  /*c72b0*/  @P1 STG.E.U8 desc[UR6][R28.64], R26 ;  /* 0x0000001a1c001986 */ /* 0x0041e8000c101106 */
[----:B0-----:R-:W2:Y:S01]  /*c72c0*/  LDL.LU.64 R28, [R1+0x31a0] ;  /* 0x0031a000011c7983 */ /* 0x001ea20000300a00 */
[----:B------:R-:W-:Y:S02]  /*c72d0*/  LOP3.LUT P1, RZ, R24, 0x8000, RZ, 0xc0, !PT ;  /* 0x0000800018ff7812 */ /* 0x000fe4000782c0ff */
[----:B------:R-:W-:-:S11]  /*c72e0*/  PRMT R26, R12, 0x7771, RZ ;  /* 0x000077710c1a7816 */ /* 0x000fd600000000ff */
[----:B--2---:R0:W-:Y:S04]  /*c72f0*/  @P1 STG.E.U8 desc[UR6][R28.64], R26 ;  /* 0x0000001a1c001986 */ /* 0x0041e8000c101106 */
[----:B0-----:R-:W2:Y:S01]  /*c7300*/  LDL.LU.64 R28, [R1+0x3198] ;  /* 0x00319800011c7983 */ /* 0x001ea20000300a00 */
[----:B------:R-:W-:Y:S02]  /*c7310*/  LOP3.LUT P1, RZ, R24, 0x4000, RZ, 0xc0, !PT ;  /* 0x0000400018ff7812 */ /* 0x000fe4000782c0ff */
[----:B------:R-:W-:-:S11]  /*c7320*/  PRMT R26, R12, 0x7772, RZ ;  /* 0x000077720c1a7816 */ /* 0x000fd600000000ff */
[----:B------:R0:W-:Y:S01]  /*c7330*/  @P1 STG.E.U8 desc[UR6][R20.64], R26 ;  /* 0x0000001a14001986 */ /* 0x0001e2000c101106 */
[----:B------:R-:W-:Y:S02]  /*c7340*/  LOP3.LUT P1, RZ, R24, 0x2000, RZ, 0xc0, !PT ;  /* 0x0000200018ff7812 */ /* 0x000fe4000782c0ff */
[----:B0-----:R-:W-:-:S11]  /*c7350*/  PRMT R26, R12, 0x7773, RZ ;  /* 0x000077730c1a7816 */ /* 0x001fd600000000ff */
[----:B------:R3:W-:Y:S02]  /*c7360*/  @P1 STG.E.U8 desc[UR6][R22.64], R26 ;  /* 0x0000001a16001986 */ /* 0x0007e4000c101106 */
[----:B---3--:R-:W-:-:S05]  /*c7370*/  PRMT R26, R3, 0x7770, RZ ;  /* 0x00007770031a7816 */ /* 0x008fca00000000ff */
[----:B------:R0:W-:Y:S02]  /*c7380*/  @P2 STG.E.U8 desc[UR6][R14.64], R26 ;  /* 0x0000001a0e002986 */ /* 0x0001e4000c101106 */
[----:B0-----:R-:W-:-:S05]  /*c7390*/  PRMT R26, R3, 0x7771, RZ ;  /* 0x00007771031a7816 */ /* 0x001fca00000000ff */
[----:B------:R0:W-:Y:S02]  /*c73a0*/  @P0 STG.E.U8 desc[UR6][R10.64], R26 ;  /* 0x0000001a0a000986 */ /* 0x0001e4000c101106 */
[----:B0-----:R-:W-:-:S05]  /*c73b0*/  PRMT R26, R3, 0x7772, RZ ;  /* 0x00007772031a7816 */ /* 0x001fca00000000ff */
[----:B----4-:R0:W-:Y:S02]  /*c73c0*/  @P3 STG.E.U8 desc[UR6][R8.64], R26 ;  /* 0x0000001a08003986 */ /* 0x0101e4000c101106 */
[----:B0-----:R-:W-:-:S05]  /*c73d0*/  PRMT R26, R3, 0x7773, RZ ;  /* 0x00007773031a7816 */ /* 0x001fca00000000ff */
[----:B------:R0:W-:Y:S02]  /*c73e0*/  @P4 STG.E.U8 desc[UR6][R6.64], R26 ;  /* 0x0000001a06004986 */ /* 0x0001e4000c101106 */
[----:B0-----:R-:W-:-:S05]  /*c73f0*/  PRMT R26, R13, 0x7770, RZ ;  /* 0x000077700d1a7816 */ /* 0x001fca00000000ff */
[----:B------:R0:W-:Y:S01]  /*c7400*/  @P5 STG.E.U8 desc[UR6][R4.64], R26 ;  /* 0x0000001a04005986 */ /* 0x0001e2000c101106 */
[----:B------:R-:W-:Y:S01]  /*c7410*/  IMAD.MOV.U32 R3, RZ, RZ, R18 ;  /* 0x000000ffff037224 */ /* 0x000fe200078e0012 */
[----:B0-----:R-:W-:Y:S02]  /*c7420*/  PRMT R26, R13, 0x7771, RZ ;  /* 0x000077710d1a7816 */ /* 0x001fe400000000ff */
[----:B------:R-:W3:Y:S04]  /*c7430*/  LDL.LU.64 R4, [R1+0xf68] ;  /* 0x000f680001047983 */ /* 0x000ee80000300a00 */
[----:B------:R0:W-:Y:S04]  /*c7440*/  @P6 STG.E.U8 desc[UR6][R16.64], R26 ;  /* 0x0000001a10006986 */ /* 0x0001e8000c101106 */
[----:B------:R-:W4:Y:S04]  /*c7450*/  LDL.LU.64 R6, [R1+0xf60] ;  /* 0x000f600001067983 */ /* 0x000f280000300a00 */
[----:B0-----:R-:W5:Y:S04]  /*c7460*/  LDL.LU.64 R16, [R1+0xf58] ;  /* 0x000f580001107983 */ /* 0x001f680000300a00 */
[----:B------:R-:W5:Y:S04]  /*c7470*/  LDL.LU.64 R10, [R1+0xf50] ;  /* 0x000f5000010a7983 */ /* 0x000f680000300a00 */
[----:B------:R-:W5:Y:S04]  /*c7480*/  LDL.LU.64 R8, [R1+0xf48] ;  /* 0x000f480001087983 */ /* 0x000f680000300a00 */
[----:B------:R-:W5:Y:S01]  /*c7490*/  LDL.LU R18, [R1+0x150] ;  /* 0x0001500001127983 */ /* 0x000f620000300800 */
[----:B------:R-:W-:-:S02]  /*c74a0*/  LOP3.LUT R24, R24, 0xffffffdf, RZ, 0xc0, !PT ;  /* 0xffffffdf18187812 */ /* 0x000fc400078ec0ff */
[----:B------:R-:W-:Y:S02]  /*c74b0*/  PRMT R26, R13, 0x7772, RZ ;  /* 0x000077720d1a7816 */ /* 0x000fe400000000ff */
[----:B--2---:R-:W-:-:S13]  /*c74c0*/  LOP3.LUT P1, RZ, R29, 0x4000, RZ, 0xc0, !PT ;  /* 0x000040001dff7812 */ /* 0x004fda000782c0ff */
        /* <DEDUP_REMOVED lines=15> */
[C---:B------:R-:W-:Y:S02]  /*c75c0*/  LOP3.LUT P3, RZ, R28.reuse, 0x400000, RZ, 0xc0, !PT ;  /* 0x004000001cff7812 */ /* 0x040fe4000786c0ff */
[----:B------:R-:W-:-:S07]  /*c75d0*/  LOP3.LUT P4, RZ, R28, 0x1000000, RZ, 0xc0, !PT ;  /* 0x010000001cff7812 */ /* 0x000fce000788c0ff */
[----:B------:R-:W-:Y:S02]  /*c75e0*/  @P1 LOP3.LUT R24, R24, 0x400, RZ, 0xfc, !PT ;  /* 0x0000040018181812 */ /* 0x000fe400078efcff */
[----:B------:R-:W-:Y:S02]  /*c75f0*/  LOP3.LUT P1, RZ, R29, 0x2, RZ, 0xc0, !PT ;  /* 0x000000021dff7812 */ /* 0x000fe4000782c0ff */
[----:B------:R-:W-:Y:S02]  /*c7600*/  LOP3.LUT P5, RZ, R28, 0x2000000, RZ, 0xc0, !PT ;  /* 0x020000001cff7812 */ /* 0x000fe400078ac0ff */
[----:B------:R-:W-:Y:S02]  /*c7610*/  LOP3.LUT R24, R24, 0xfffff7ff, RZ, 0xc0, !PT ;  /* 0xfffff7ff18187812 */ /* 0x000fe400078ec0ff */
[----:B------:R-:W-:-:S07]  /*c7620*/  LOP3.LUT P6, RZ, R28, 0x8000000, RZ, 0xc0, !PT ;  /* 0x080000001cff7812 */ /* 0x000fce00078cc0ff */
[----:B------:R-:W-:Y:S02]  /*c7630*/  @P1 LOP3.LUT R24, R24, 0x800, RZ, 0xfc, !PT ;  /* 0x0000080018181812 */ /* 0x000fe400078efcff */
[C---:B------:R-:W-:Y:S02]  /*c7640*/  LOP3.LUT P1, RZ, R29.reuse, 0x1, RZ, 0xc0, !PT ;  /* 0x000000011dff7812 */ /* 0x040fe4000782c0ff */
[----:B------:R-:W-:Y:S02]  /*c7650*/  LOP3.LUT R24, R24, 0xffffefff, RZ, 0xc0, !PT ;  /* 0xffffefff18187812 */ /* 0x000fe400078ec0ff */
[----:B------:R-:W-:Y:S01]  /*c7660*/  LOP3.LUT P2, RZ, R29, 0x10000, RZ, 0xc0, !PT ;  /* 0x000100001dff7812 */ /* 0x000fe2000784c0ff */
[----:B---3--:R0:W-:Y:S02]  /*c7670*/  @P3 STG.E.U8 desc[UR6][R4.64], R26 ;  /* 0x0000001a04003986 */ /* 0x0081e4000c101106 */
[----:B0-----:R-:W-:Y:S02]  /*c7680*/  PRMT R26, R13, 0x7773, RZ ;  /* 0x000077730d1a7816 */ /* 0x001fe400000000ff */
[----:B------:R-:W2:Y:S04]  /*c7690*/  LDL.LU.64 R4, [R1+0xf40] ;  /* 0x000f400001047983 */ /* 0x000ea80000300a00 */
[----:B----4-:R5:W-:Y:S04]  /*c76a0*/  @P4 STG.E.U8 desc[UR6][R6.64], R26 ;  /* 0x0000001a06004986 */ /* 0x010be8000c101106 */
[----:B------:R-:W3:Y:S01]  /*c76b0*/  LDL.LU R27, [R1+0x154] ;  /* 0x00015400011b7983 */ /* 0x000ee20000300800 */
[----:B-----5:R-:W-:-:S05]  /*c76c0*/  PRMT R26, R18, 0x7770, RZ ;  /* 0x00007770121a7816 */ /* 0x020fca00000000ff */
[----:B------:R0:W-:Y:S01]  /*c76d0*/  @P5 STG.E.U8 desc[UR6][R16.64], R26 ;  /* 0x0000001a10005986 */ /* 0x0001e2000c101106 */
[----:B------:R-:W-:Y:S02]  /*c76e0*/  @P1 LOP3.LUT R24, R24, 0x1000, RZ, 0xfc, !PT ;  /* 0x0000100018181812 */ /* 0x000fe400078efcff */
[----:B------:R-:W-:Y:S02]  /*c76f0*/  LOP3.LUT P1, RZ, R28, 0x40000000, RZ, 0xc0, !PT ;  /* 0x400000001cff7812 */ /* 0x000fe4000782c0ff */
[C---:B------:R-:W-:Y:S02]  /*c7700*/  LOP3.LUT P0, RZ, R29.reuse, 0x20000, RZ, 0xc0, !PT ;  /* 0x000200001dff7812 */ /* 0x040fe4000780c0ff */
[----:B0-----:R-:W-:Y:S01]  /*c7710*/  PRMT R26, R18, 0x7771, RZ ;  /* 0x00007771121a7816 */ /* 0x001fe200000000ff */
[----:B------:R-:W4:Y:S01]  /*c7720*/  LDL.LU.64 R16, [R1+0xf38] ;  /* 0x000f380001107983 */ /* 0x000f220000300a00 */
[----:B------:R-:W-:-:S03]  /*c7730*/  LOP3.LUT P3, RZ, R29, 0x80000, RZ, 0xc0, !PT ;  /* 0x000800001dff7812 */ /* 0x000fc6000786c0ff */
[----:B------:R0:W-:Y:S01]  /*c7740*/  STL.64 [R1+0x3190], R2 ;  /* 0x0031900201007387 */ /* 0x0001e20000100a00 */
[C---:B------:R-:W-:Y:S02]  /*c7750*/  LOP3.LUT P4, RZ, R29.reuse, 0x400000, RZ, 0xc0, !PT ;  /* 0x004000001dff7812 */ /* 0x040fe4000788c0ff */
[C---:B------:R-:W-:Y:S01]  /*c7760*/  LOP3.LUT P5, RZ, R29.reuse, 0x1000000, RZ, 0xc0, !PT ;  /* 0x010000001dff7812 */ /* 0x040fe200078ac0ff */
[----:B------:R-:W-:Y:S01]  /*c7770*/  @P6 STG.E.U8 desc[UR6][R10.64], R26 ;  /* 0x0000001a0a006986 */ /* 0x000fe2000c101106 */
[----:B------:R-:W-:-:S03]  /*c7780*/  LOP3.LUT P6, RZ, R29, 0x2000000, RZ, 0xc0, !PT ;  /* 0x020000001dff7812 */ /* 0x000fc600078cc0ff */
[----:B0-----:R-:W5:Y:S04]  /*c7790*/  LDL.LU.64 R2, [R1+0xf30] ;  /* 0x000f300001027983 */ /* 0x001f680000300a00 */
[----:B------:R-:W5:Y:S04]  /*c77a0*/  LDL.LU R6, [R1+0x158] ;  /* 0x0001580001067983 */ /* 0x000f680000300800 */
[----:B------:R0:W-:Y:S04]  /*c77b0*/  STL.64 [R1+0x3178], R28 ;  /* 0x0031781c01007387 */ /* 0x0001e80000100a00 */
[----:B0-----:R-:W2:Y:S04]  /*c77c0*/  LDL.LU.64 R28, [R1+0xf18] ;  /* 0x000f1800011c7983 */ /* 0x001ea80000300a00 */
[----:B--2---:R0:W-:Y:S04]  /*c77d0*/  STL.64 [R1+0x3180], R28 ;  /* 0x0031801c01007387 */ /* 0x0041e80000100a00 */
[----:B0-----:R-:W2:Y:S01]  /*c77e0*/  LDL.LU.64 R28, [R1+0xf20] ;  /* 0x000f2000011c7983 */ /* 0x001ea20000300a00 */
[----:B------:R-:W-:-:S05]  /*c77f0*/  PRMT R26, R18, 0x7772, RZ ;  /* 0x00007772121a7816 */ /* 0x000fca00000000ff */
[----:B------:R0:W-:Y:S01]  /*c7800*/  @P1 STG.E.U8 desc[UR6][R8.64], R26 ;  /* 0x0000001a08001986 */ /* 0x0001e2000c101106 */
[----:B------:R-:W-:Y:S02]  /*c7810*/  LOP3.LUT P1, RZ, R24, 0x1000, RZ, 0xc0, !PT ;  /* 0x0000100018ff7812 */ /* 0x000fe4000782c0ff */
[----:B0-----:R-:W-:-:S11]  /*c7820*/  PRMT R26, R18, 0x7773, RZ ;  /* 0x00007773121a7816 */ /* 0x001fd600000000ff */
[----:B------:R-:W-:Y:S01]  /*c7830*/  @P1 STG.E.U8 desc[UR6][R4.64], R26 ;  /* 0x0000001a04001986 */ /* 0x000fe2000c101106 */
[----:B------:R-:W-:-:S03]  /*c7840*/  LOP3.LUT P1, RZ, R24, 0x800, RZ, 0xc0, !PT ;  /* 0x0000080018ff7812 */ /* 0x000fc6000782c0ff */
[----:B--2---:R0:W-:Y:S04]  /*c7850*/  STL.64 [R1+0x3188], R28 ;  /* 0x0031881c01007387 */ /* 0x0041e80000100a00 */
[----:B0-----:R-:W2:Y:S01]  /*c7860*/  LDL.LU.64 R28, [R1+0xf28] ;  /* 0x000f2800011c7983 */ /* 0x001ea20000300a00 */
[----:B---3--:R-:W-:-:S03]  /*c7870*/  PRMT R26, R27, 0x7770, RZ ;  /* 0x000077701b1a7816 */ /* 0x008fc600000000ff */
[----:B------:R-:W3:Y:S04]  /*c7880*/  LDL.LU.64 R22, [R1+0xf10] ;  /* 0x000f100001167983 */ /* 0x000ee80000300a00 */
[----:B----4-:R0:W-:Y:S01]  /*c7890*/  @P1 STG.E.U8 desc[UR6][R16.64], R26 ;  /* 0x0000001a10001986 */ /* 0x0101e2000c101106 */
[----:B------:R-:W-:-:S03]  /*c78a0*/  LOP3.LUT P1, RZ, R24, 0x400, RZ, 0xc0, !PT ;  /* 0x0000040018ff7812 */ /* 0x000fc6000782c0ff */
[----:B------:R-:W4:Y:S04]  /*c78b0*/  LDL.LU.64 R20, [R1+0xf08] ;  /* 0x000f080001147983 */ /* 0x000f280000300a00 */
[----:B------:R-:W4:Y:S01]  /*c78c0*/  LDL.LU R7, [R1+0x15c] ;  /* 0x00015c0001077983 */ /* 0x000f220000300800 */
[----:B0-----:R-:W-:-:S03]  /*c78d0*/  PRMT R26, R27, 0x7771, RZ ;  /* 0x000077711b1a7816 */ /* 0x001fc600000000ff */
[----:B------:R-:W4:Y:S04]  /*c78e0*/  LDL.LU.64 R14, [R1+0xf00] ;  /* 0x000f0000010e7983 */ /* 0x000f280000300a00 */
[----:B-----5:R0:W-:Y:S01]  /*c78f0*/  @P1 STG.E.U8 desc[UR6][R2.64], R26 ;  /* 0x0000001a02001986 */ /* 0x0201e2000c101106 */
[----:B------:R-:W-:-:S03]  /*c7900*/  LOP3.LUT P1, RZ, R24, 0x200, RZ, 0xc0, !PT ;  /* 0x0000020018ff7812 */ /* 0x000fc6000782c0ff */
[----:B------:R-:W5:Y:S04]  /*c7910*/  LDL.LU.64 R12, [R1+0xef8] ;  /* 0x000ef800010c7983 */ /* 0x000f680000300a00 */
[----:B------:R-:W5:Y:S01]  /*c7920*/  LDL.LU.64 R10, [R1+0xef0] ;  /* 0x000ef000010a7983 */ /* 0x000f620000300a00 */
[----:B0-----:R-:W-:-:S03]  /*c7930*/  PRMT R26, R27, 0x7772, RZ ;  /* 0x000077721b1a7816 */ /* 0x001fc600000000ff */
[----:B------:R-:W5:Y:S04]  /*c7940*/  LDL.LU.64 R8, [R1+0xee8] ;  /* 0x000ee80001087983 */ /* 0x000f680000300a00 */
[----:B------:R-:W5:Y:S04]  /*c7950*/  LDL.LU R18, [R1+0x140] ;  /* 0x0001400001127983 */ /* 0x000f680000300800 */
[----:B------:R-:W5:Y:S04]  /*c7960*/  LDL.LU.64 R4, [R1+0xee0] ;  /* 0x000ee00001047983 */ /* 0x000f680000300a00 */
[----:B------:R-:W5:Y:S04]  /*c7970*/  LDL.LU.64 R16, [R1+0xed8] ;  /* 0x000ed80001107983 */ /* 0x000f680000300a00 */
[----:B------:R-:W5:Y:S04]  /*c7980*/  LDL.LU.64 R2, [R1+0x3190] ;  /* 0x0031900001027983 */ /* 0x000f680000300a00 */
[----:B--2---:R0:W-:Y:S04]  /*c7990*/  @P1 STG.E.U8 desc[UR6][R28.64], R26 ;  /* 0x0000001a1c001986 */ /* 0x0041e8000c101106 */
[----:B0-----:R-:W2:Y:S01]  /*c79a0*/  LDL.LU.64 R28, [R1+0x3188] ;  /* 0x00318800011c7983 */ /* 0x001ea20000300a00 */
[----:B------:R-:W-:-:S02]  /*c79b0*/  LOP3.LUT P1, RZ, R24, 0x100, RZ, 0xc0, !PT ;  /* 0x0000010018ff7812 */ /* 0x000fc4000782c0ff */
[----:B------:R-:W-:-:S11]  /*c79c0*/  PRMT R26, R27, 0x7773, RZ ;  /* 0x000077731b1a7816 */ /* 0x000fd600000000ff */
[----:B--2---:R0:W-:Y:S04]  /*c79d0*/  @P1 STG.E.U8 desc[UR6][R28.64], R26 ;  /* 0x0000001a1c001986 */ /* 0x0041e8000c101106 */
[----:B0-----:R-:W2:Y:S01]  /*c79e0*/  LDL.LU.64 R28, [R1+0x3180] ;  /* 0x00318000011c7983 */ /* 0x001ea20000300a00 */
[----:B------:R-:W-:Y:S02]  /*c79f0*/  LOP3.LUT P1, RZ, R24, 0x80, RZ, 0xc0, !PT ;  /* 0x0000008018ff7812 */ /* 0x000fe4000782c0ff */
[----:B------:R-:W-:-:S11]  /*c7a00*/  PRMT R26, R6, 0x7770, RZ ;  /* 0x00007770061a7816 */ /* 0x000fd600000000ff */
[----:B--2---:R0:W-:Y:S01]  /*c7a10*/  @P1 STG.E.U8 desc[UR6][R28.64], R26 ;  /* 0x0000001a1c001986 */ /* 0x0041e2000c101106 */
[----:B------:R-:W-:Y:S02]  /*c7a20*/  LOP3.LUT P1, RZ, R24, 0x40, RZ, 0xc0, !PT ;  /* 0x0000004018ff7812 */ /* 0x000fe4000782c0ff */
[----:B0-----:R-:W-:Y:S01]  /*c7a30*/  PRMT R26, R6, 0x7771, RZ ;  /* 0x00007771061a7816 */ /* 0x001fe200000000ff */
[----:B------:R-:W2:Y:S10]  /*c7a40*/  LDL.LU.64 R28, [R1+0x3178] ;  /* 0x00317800011c7983 */ /* 0x000eb40000300a00 */
[----:B---3--:R0:W-:Y:S01]  /*c7a50*/  @P1 STG.E.U8 desc[UR6][R22.64], R26 ;  /* 0x0000001a16001986 */ /* 0x0081e2000c101106 */
[----:B------:R-:W-:-:S02]  /*c7a60*/  LOP3.LUT P1, RZ, R24, 0x20, RZ, 0xc0, !PT ;  /* 0x0000002018ff7812 */ /* 0x000fc4000782c0ff */
[C---:B0-----:R-:W-:Y:S01]  /*c7a70*/  PRMT R26, R6.reuse, 0x7772, RZ ;  /* 0x00007772061a7816 */ /* 0x041fe200000000ff */
[----:B------:R-:W3:Y:S10]  /*c7a80*/  LDL.LU.64 R22, [R1+0x3170] ;  /* 0x0031700001167983 */ /* 0x000ef40000300a00 */
[----:B----4-:R0:W-:Y:S02]  /*c7a90*/  @P1 STG.E.U8 desc[UR6][R20.64], R26 ;  /* 0x0000001a14001986 */ /* 0x0101e4000c101106 */
[----:B0-----:R-:W-:-:S05]  /*c7aa0*/  PRMT R26, R6, 0x7773, RZ ;  /* 0x00007773061a7816 */ /* 0x001fca00000000ff */
[----:B------:R0:W-:Y:S02]  /*c7ab0*/  @P2 STG.E.U8 desc[UR6][R14.64], R26 ;  /* 0x0000001a0e002986 */ /* 0x0001e4000c101106 */
[----:B0-----:R-:W-:-:S05]  /*c7ac0*/  PRMT R26, R7, 0x7770, RZ ;  /* 0x00007770071a7816 */ /* 0x001fca00000000ff */
[----:B-----5:R0:W-:Y:S02]  /*c7ad0*/  @P0 STG.E.U8 desc[UR6][R12.64], R26 ;  /* 0x0000001a0c000986 */ /* 0x0201e4000c101106 */
[C---:B0-----:R-:W-:Y:S02]  /*c7ae0*/  PRMT R26, R7.reuse, 0x7771, RZ ;  /* 0x00007771071a7816 */ /* 0x041fe400000000ff */
[----:B------:R-:W4:Y:S04]  /*c7af0*/  LDL.LU.64 R12, [R1+0xec0] ;  /* 0x000ec000010c7983 */ /* 0x000f280000300a00 */
[----:B------:R0:W-:Y:S02]  /*c7b00*/  @P3 STG.E.U8 desc[UR6][R10.64], R26 ;  /* 0x0000001a0a003986 */ /* 0x0001e4000c101106 */
[----:B0-----:R-:W-:-:S02]  /*c7b10*/  PRMT R26, R7, 0x7772, RZ ;  /* 0x00007772071a7816 */ /* 0x001fc400000000ff */
[----:B------:R-:W5:Y:S04]  /*c7b20*/  LDL.LU.64 R10, [R1+0xeb8] ;  /* 0x000eb800010a7983 */ /* 0x000f680000300a00 */
[----:B------:R0:W-:Y:S02]  /*c7b30*/  @P4 STG.E.U8 desc[UR6][R8.64], R26 ;  /* 0x0000001a08004986 */ /* 0x0001e4000c101106 */
[----:B0-----:R-:W-:Y:S02]  /*c7b40*/  PRMT R26, R7, 0x7773, RZ ;  /* 0x00007773071a7816 */ /* 0x001fe400000000ff */
[----:B------:R-:W3:Y:S04]  /*c7b50*/  LDL.LU.64 R8, [R1+0xeb0] ;  /* 0x000eb00001087983 */ /* 0x000ee80000300a00 */
[----:B------:R0:W-:Y:S04]  /*c7b60*/  @P5 STG.E.U8 desc[UR6][R4.64], R26 ;  /* 0x0000001a04005986 */ /* 0x0001e8000c101106 */
[----:B------:R-:W4:Y:S01]  /*c7b70*/  LDL.LU.64 R6, [R1+0xed0] ;  /* 0x000ed00001067983 */ /* 0x000f220000300a00 */
[----:B0-----:R-:W-:-:S05]  /*c7b80*/  PRMT R26, R18, 0x7770, RZ ;  /* 0x00007770121a7816 */ /* 0x001fca00000000ff */
[----:B------:R0:W-:Y:S04]  /*c7b90*/  @P6 STG.E.U8 desc[UR6][R16.64], R26 ;  /* 0x0000001a10006986 */ /* 0x0001e8000c101106 */
[----:B0-----:R-:W5:Y:S01]  /*c7ba0*/  LDL.LU.64 R16, [R1+0xec8] ;  /* 0x000ec80001107983 */ /* 0x001f620000300a00 */
[----:B------:R-:W-:Y:S02]  /*c7bb0*/  LOP3.LUT P1, RZ, R25, 0x80000, RZ, 0xc0, !PT ;  /* 0x0008000019ff7812 */ /* 0x000fe4000782c0ff */
[----:B------:R-:W-:Y:S01]  /*c7bc0*/  PRMT R26, R18, 0x7771, RZ ;  /* 0x00007771121a7816 */ /* 0x000fe200000000ff */
[----:B------:R-:W-:Y:S01]  /*c7bd0*/  IMAD.MOV.U32 R4, RZ, RZ, R3 ;  /* 0x000000ffff047224 */ /* 0x000fe200078e0003 */
[----:B--2---:R-:W-:-:S09]  /*c7be0*/  LOP3.LUT R28, R28, 0xdfffffff, RZ, 0xc0, !PT ;  /* 0xdfffffff1c1c7812 */ /* 0x004fd200078ec0ff */
[----:B------:R-:W-:Y:S02]  /*c7bf0*/  @P1 LOP3.LUT R28, R28, 0x20000000, RZ, 0xfc, !PT ;  /* 0x200000001c1c1812 */ /* 0x000fe400078efcff */
[----:B------:R-:W-:Y:S02]  /*c7c00*/  LOP3.LUT P1, RZ, R25, 0x20000, RZ, 0xc0, !PT ;  /* 0x0002000019ff7812 */ /* 0x000fe4000782c0ff */
[----:B------:R-:W-:Y:S02]  /*c7c10*/  LOP3.LUT R28, R28, 0xbfffffff, RZ, 0xc0, !PT ;  /* 0xbfffffff1c1c7812 */ /* 0x000fe400078ec0ff */
[----:B------:R-:W-:-:S09]  /*c7c20*/  LOP3.LUT P3, RZ, R29, 0x8000000, RZ, 0xc0, !PT ;  /* 0x080000001dff7812 */ /* 0x000fd2000786c0ff */
[----:B------:R-:W-:Y:S02]  /*c7c30*/  @P1 LOP3.LUT R28, R28, 0x40000000, RZ, 0xfc, !PT ;  /* 0x400000001c1c1812 */ /* 0x000fe400078efcff */
[----:B------:R-:W-:Y:S02]  /*c7c40*/  LOP3.LUT P1, RZ, R25, 0x10000, RZ, 0xc0, !PT ;  /* 0x0001000019ff7812 */ /* 0x000fe4000782c0ff */
[----:B------:R-:W-:Y:S02]  /*c7c50*/  LOP3.LUT P4, RZ, R29, 0x40000000, RZ, 0xc0, !PT ;  /* 0x400000001dff7812 */ /* 0x000fe4000788c0ff */
[----:B------:R-:W-:-:S09]  /*c7c60*/  LOP3.LUT R28, R28, 0x7fffffff, RZ, 0xc0, !PT ;  /* 0x7fffffff1c1c7812 */ /* 0x000fd200078ec0ff */
[----:B------:R-:W-:-:S05]  /*c7c70*/  @P1 LOP3.LUT R28, R28, 0x80000000, RZ, 0xfc, !PT ;  /* 0x800000001c1c1812 */ /* 0x000fca00078efcff */
[----:B------:R-:W-:Y:S04]  /*c7c80*/  STL [R1+0x315c], R28 ;  /* 0x00315c1c01007387 */ /* 0x000fe80000100800 */
[----:B----4-:R0:W-:Y:S02]  /*c7c90*/  @P3 STG.E.U8 desc[UR6][R6.64], R26 ;  /* 0x0000001a06003986 */ /* 0x0101e4000c101106 */
[----:B0-----:R-:W-:Y:S02]  /*c7ca0*/  PRMT R26, R18, 0x7772, RZ ;  /* 0x00007772121a7816 */ /* 0x001fe400000000ff */
[----:B------:R-:W2:Y:S04]  /*c7cb0*/  LDL.LU.64 R6, [R1+0xea8] ;  /* 0x000ea80001067983 */ /* 0x000ea80000300a00 */
[----:B------:R-:W4:Y:S04]  /*c7cc0*/  LDL.LU R3, [R1+0x148] ;  /* 0x0001480001037983 */ /* 0x000f280000300800 */
[----:B-----5:R0:W-:Y:S04]  /*c7cd0*/  @P4 STG.E.U8 desc[UR6][R16.64], R26 ;  /* 0x0000001a10004986 */ /* 0x0201e8000c101106 */
[----:B0-----:R-:W5:Y:S04]  /*c7ce0*/  LDL.LU.64 R16, [R1+0xea0] ;  /* 0x000ea00001107983 */ /* 0x001f680000300a00 */
[----:B------:R-:W3:Y:S04]  /*c7cf0*/  LDL.LU.64 R28, [R1+0xe88] ;  /* 0x000e8800011c7983 */ /* 0x000ee80000300a00 */
[----:B---3--:R0:W-:Y:S04]  /*c7d00*/  STL.64 [R1+0x3160], R28 ;  /* 0x0031601c01007387 */ /* 0x0081e80000100a00 */
[----:B0-----:R-:W3:Y:S01]  /*c7d10*/  LDL.LU.64 R28, [R1+0xe90] ;  /* 0x000e9000011c7983 */ /* 0x001ee20000300a00 */
        /* <DEDUP_REMOVED lines=9> */
[C---:B------:R-:W-:Y:S02]  /*c7db0*/  LOP3.LUT P1, RZ, R25.reuse, 0x100, RZ, 0xc0, !PT ;  /* 0x0000010019ff7812 */ /* 0x040fe4000782c0ff */
[----:B------:R-:W-:Y:S02]  /*c7dc0*/  LOP3.LUT R24, R24, 0xfffffff7, RZ, 0xc0, !PT ;  /* 0xfffffff718187812 */ /* 0x000fe400078ec0ff */
[----:B------:R-:W-:-:S09]  /*c7dd0*/  LOP3.LUT P5, RZ, R25, 0x1, RZ, 0xc0, !PT ;  /* 0x0000000119ff7812 */ /* 0x000fd200078ac0ff */
[----:B------:R-:W-:Y:S02]  /*c7de0*/  @P1 LOP3.LUT R24, R24, 0x8, RZ, 0xfc, !PT ;  /* 0x0000000818181812 */ /* 0x000fe400078efcff */
[C---:B------:R-:W-:Y:S01]  /*c7df0*/  LOP3.LUT P1, RZ, R25.reuse, 0x40, RZ, 0xc0, !PT ;  /* 0x0000004019ff7812 */ /* 0x040fe2000782c0ff */
[----:B---3--:R0:W-:Y:S04]  /*c7e00*/  STL.64 [R1+0x3168], R28 ;  /* 0x0031681c01007387 */ /* 0x0081e80000100a00 */
[----:B0-----:R-:W3:Y:S01]  /*c7e10*/  LDL.LU.64 R28, [R1+0xe98] ;  /* 0x000e9800011c7983 */ /* 0x001ee20000300a00 */
[----:B------:R-:W-:Y:S02]  /*c7e20*/  LOP3.LUT P6, RZ, R25, 0x2, RZ, 0xc0, !PT ;  /* 0x0000000219ff7812 */ /* 0x000fe400078cc0ff */
[----:B------:R-:W-:-:S02]  /*c7e30*/  LOP3.LUT R24, R24, 0xffffffef, RZ, 0xc0, !PT ;  /* 0xffffffef18187812 */ /* 0x000fc400078ec0ff */
[----:B------:R-:W-:-:S03]  /*c7e40*/  PRMT R26, R18, 0x7773, RZ ;  /* 0x00007773121a7816 */ /* 0x000fc600000000ff */
[----:B------:R-:W-:Y:S02]  /*c7e50*/  @P1 LOP3.LUT R24, R24, 0x10, RZ, 0xfc, !PT ;  /* 0x0000001018181812 */ /* 0x000fe400078efcff */
[C---:B------:R-:W-:Y:S01]  /*c7e60*/  LOP3.LUT P1, RZ, R25.reuse, 0x8, RZ, 0xc0, !PT ;  /* 0x0000000819ff7812 */ /* 0x040fe2000782c0ff */
[----:B------:R0:W-:Y:S01]  /*c7e70*/  @P5 STG.E.U8 desc[UR6][R12.64], R26 ;  /* 0x0000001a0c005986 */ /* 0x0001e2000c101106 */
[C---:B------:R-:W-:Y:S02]  /*c7e80*/  LOP3.LUT P2, RZ, R25.reuse, 0x400000, RZ, 0xc0, !PT ;  /* 0x0040000019ff7812 */ /* 0x040fe4000784c0ff */
[C---:B------:R-:W-:Y:S02]  /*c7e90*/  LOP3.LUT P0, RZ, R25.reuse, 0x1000000, RZ, 0xc0, !PT ;  /* 0x0100000019ff7812 */ /* 0x040fe4000780c0ff */
[C---:B------:R-:W-:Y:S02]  /*c7ea0*/  LOP3.LUT P3, RZ, R25.reuse, 0x2000000, RZ, 0xc0, !PT ;  /* 0x0200000019ff7812 */ /* 0x040fe4000786c0ff */
[----:B------:R-:W-:-:S02]  /*c7eb0*/  LOP3.LUT P4, RZ, R25, 0x8000000, RZ, 0xc0, !PT ;  /* 0x0800000019ff7812 */ /* 0x000fc4000788c0ff */
[----:B------:R-:W-:Y:S02]  /*c7ec0*/  LOP3.LUT P5, RZ, R25, 0x40000000, RZ, 0xc0, !PT ;  /* 0x4000000019ff7812 */ /* 0x000fe400078ac0ff */
[C---:B------:R-:W-:Y:S01]  /*c7ed0*/  PRMT R25, R4.reuse, 0x7770, RZ ;  /* 0x0000777004197816 */ /* 0x040fe200000000ff */
[----:B0-----:R-:W3:Y:S04]  /*c7ee0*/  LDL.LU.64 R26, [R1+0xe80] ;  /* 0x000e8000011a7983 */ /* 0x001ee80000300a00 */
[----:B------:R0:W-:Y:S04]  /*c7ef0*/  @P6 STG.E.U8 desc[UR6][R10.64], R25 ;  /* 0x000000190a006986 */ /* 0x0001e8000c101106 */
[----:B------:R-:W3:Y:S04]  /*c7f00*/  LDL.LU R18, [R1+0x14c] ;  /* 0x00014c0001127983 */ /* 0x000ee80000300800 */
[----:B------:R-:W3:Y:S01]  /*c7f10*/  LDL.LU.64 R20, [R1+0xe78] ;  /* 0x000e780001147983 */ /* 0x000ee20000300a00 */
[----:B0-----:R-:W-:-:S03]  /*c7f20*/  PRMT R25, R4, 0x7771, RZ ;  /* 0x0000777104197816 */ /* 0x001fc600000000ff */
[----:B------:R-:W3:Y:S04]  /*c7f30*/  LDL.LU.64 R14, [R1+0xe70] ;  /* 0x000e7000010e7983 */ /* 0x000ee80000300a00 */
[----:B------:R0:W-:Y:S01]  /*c7f40*/  @P1 STG.E.U8 desc[UR6][R8.64], R25 ;  /* 0x0000001908001986 */ /* 0x0001e2000c101106 */
[----:B------:R-:W-:-:S03]  /*c7f50*/  LOP3.LUT P1, RZ, R24, 0x10, RZ, 0xc0, !PT ;  /* 0x0000001018ff7812 */ /* 0x000fc6000782c0ff */
[----:B------:R-:W3:Y:S04]  /*c7f60*/  LDL.LU.64 R12, [R1+0xe68] ;  /* 0x000e6800010c7983 */ /* 0x000ee80000300a00 */
[----:B------:R-:W3:Y:S01]  /*c7f70*/  LDL.LU.64 R10, [R1+0xe60] ;  /* 0x000e6000010a7983 */ /* 0x000ee20000300a00 */
[----:B0-----:R-:W-:-:S03]  /*c7f80*/  PRMT R25, R4, 0x7772, RZ ;  /* 0x0000777204197816 */ /* 0x001fc600000000ff */
[----:B------:R-:W3:Y:S04]  /*c7f90*/  LDL.LU.64 R8, [R1+0xe58] ;  /* 0x000e580001087983 */ /* 0x000ee80000300a00 */
[----:B--2---:R0:W-:Y:S01]  /*c7fa0*/  @P1 STG.E.U8 desc[UR6][R6.64], R25 ;  /* 0x0000001906001986 */ /* 0x0041e2000c101106 */
[C---:B------:R-:W-:Y:S01]  /*c7fb0*/  LOP3.LUT P1, RZ, R24.reuse, 0x8, RZ, 0xc0, !PT ;  /* 0x0000000818ff7812 */ /* 0x040fe2000782c0ff */
[----:B0-----:R-:W-:Y:S02]  /*c7fc0*/  IMAD.MOV.U32 R25, RZ, RZ, R4 ;  /* 0x000000ffff197224 */ /* 0x001fe400078e0004 */
[----:B------:R-:W2:Y:S03]  /*c7fd0*/  LDL.LU.64 R6, [R1+0xe50] ;  /* 0x000e500001067983 */ /* 0x000ea60000300a00 */
[----:B------:R-:W-:Y:S01]  /*c7fe0*/  PRMT R25, R25, 0x7773, RZ ;  /* 0x0000777319197816 */ /* 0x000fe200000000ff */
[----:B------:R-:W2:Y:S06]  /*c7ff0*/  LDL.LU.64 R4, [R1+0xe48] ;  /* 0x000e480001047983 */ /* 0x000eac0000300a00 */
[----:B-----5:R4:W-:Y:S01]  /*c8000*/  @P1 STG.E.U8 desc[UR6][R16.64], R25 ;  /* 0x0000001910001986 */ /* 0x0209e2000c101106 */
[----:B------:R-:W-:-:S02]  /*c8010*/  LOP3.LUT P1, RZ, R24, 0x4, RZ, 0xc0, !PT ;  /* 0x0000000418ff7812 */ /* 0x000fc4000782c0ff */
[----:B----4-:R-:W-:Y:S01]  /*c8020*/  PRMT R25, R3, 0x7770, RZ ;  /* 0x0000777003197816 */ /* 0x010fe200000000ff */
[----:B------:R-:W4:Y:S10]  /*c8030*/  LDL.LU.64 R16, [R1+0xe40] ;  /* 0x000e400001107983 */ /* 0x000f340000300a00 */
[----:B---3--:R0:W-:Y:S04]  /*c8040*/  @P1 STG.E.U8 desc[UR6][R28.64], R25 ;  /* 0x000000191c001986 */ /* 0x0081e8000c101106 */
[----:B0-----:R-:W3:Y:S01]  /*c8050*/  LDL.LU.64 R28, [R1+0x3168] ;  /* 0x00316800011c7983 */ /* 0x001ee20000300a00 */
[----:B------:R-:W-:-:S02]  /*c8060*/  LOP3.LUT P1, RZ, R24, 0x2, RZ, 0xc0, !PT ;  /* 0x0000000218ff7812 */ /* 0x000fc4000782c0ff */
[----:B------:R-:W-:-:S11]  /*c8070*/  PRMT R25, R3, 0x7771, RZ ;  /* 0x0000777103197816 */ /* 0x000fd600000000ff */
[----:B---3--:R0:W-:Y:S04]  /*c8080*/  @P1 STG.E.U8 desc[UR6][R28.64], R25 ;  /* 0x000000191c001986 */ /* 0x0081e8000c101106 */
[----:B0-----:R-:W3:Y:S01]  /*c8090*/  LDL.LU.64 R28, [R1+0x3160] ;  /* 0x00316000011c7983 */ /* 0x001ee20000300a00 */
[----:B------:R-:W-:Y:S02]  /*c80a0*/  LOP3.LUT P1, RZ, R24, 0x1, RZ, 0xc0, !PT ;  /* 0x0000000118ff7812 */ /* 0x000fe4000782c0ff */
[----:B------:R-:W-:-:S11]  /*c80b0*/  PRMT R24, R3, 0x7772, RZ ;  /* 0x0000777203187816 */ /* 0x000fd600000000ff */
[----:B---3--:R0:W-:Y:S04]  /*c80c0*/  @P1 STG.E.U8 desc[UR6][R28.64], R24 ;  /* 0x000000181c001986 */ /* 0x0081e8000c101106 */
[----:B0-----:R-:W3:Y:S01]  /*c80d0*/  LDL.LU R28, [R1+0x315c] ;  /* 0x00315c00011c7983 */ /* 0x001ee20000300800 */
[----:B------:R-:W-:Y:S02]  /*c80e0*/  PRMT R24, R3, 0x7773, RZ ;  /* 0x0000777303187816 */ /* 0x000fe400000000ff */
[----:B---3--:R-:W-:-:S13]  /*c80f0*/  LOP3.LUT P1, RZ, R28, 0x80000000, RZ, 0xc0, !PT ;  /* 0x800000001cff7812 */ /* 0x008fda000782c0ff */
[----:B------:R0:W-:Y:S01]  /*c8100*/  @P1 STG.E.U8 desc[UR6][R26.64], R24 ;  /* 0x000000181a001986 */ /* 0x0001e2000c101106 */
[----:B------:R-:W-:Y:S02]  /*c8110*/  LOP3.LUT P1, RZ, R28, 0x40000000, RZ, 0xc0, !PT ;  /* 0x400000001cff7812 */ /* 0x000fe4000782c0ff */
[----:B0-----:R-:W-:-:S11]  /*c8120*/  PRMT R24, R18, 0x7770, RZ ;  /* 0x0000777012187816 */ /* 0x001fd600000000ff */
[----:B------:R0:W-:Y:S01]  /*c8130*/  @P1 STG.E.U8 desc[UR6][R20.64], R24 ;  /* 0x0000001814001986 */ /* 0x0001e2000c101106 */
[----:B------:R-:W-:Y:S02]  /*c8140*/  LOP3.LUT P1, RZ, R28, 0x20000000, RZ, 0xc0, !PT ;  /* 0x200000001cff7812 */ /* 0x000fe4000782c0ff */
[----:B0-----:R-:W-:-:S11]  /*c8150*/  PRMT R24, R18, 0x7771, RZ ;  /* 0x0000777112187816 */ /* 0x001fd600000000ff */
[----:B------:R0:W-:Y:S02]  /*c8160*/  @P1 STG.E.U8 desc[UR6][R14.64], R24 ;  /* 0x000000180e001986 */ /* 0x0001e4000c101106 */
[----:B0-----:R-:W-:-:S05]  /*c8170*/  PRMT R24, R18, 0x7772, RZ ;  /* 0x0000777212187816 */ /* 0x001fca00000000ff */
[----:B------:R0:W-:Y:S02]  /*c8180*/  @P2 STG.E.U8 desc[UR6][R12.64], R24 ;  /* 0x000000180c002986 */ /* 0x0001e4000c101106 */
[----:B0-----:R-:W-:-:S05]  /*c8190*/  PRMT R24, R18, 0x7773, RZ ;  /* 0x0000777312187816 */ /* 0x001fca00000000ff */
[----:B------:R0:W-:Y:S02]  /*c81a0*/  @P0 STG.E.U8 desc[UR6][R10.64], R24 ;  /* 0x000000180a000986 */ /* 0x0001e4000c101106 */
[----:B0-----:R-:W-:-:S05]  /*c81b0*/  PRMT R24, R22, 0x7770, RZ ;  /* 0x0000777016187816 */ /* 0x001fca00000000ff */
[----:B------:R0:W-:Y:S02]  /*c81c0*/  @P3 STG.E.U8 desc[UR6][R8.64], R24 ;  /* 0x0000001808003986 */ /* 0x0001e4000c101106 */
[----:B0-----:R-:W-:-:S05]  /*c81d0*/  PRMT R24, R22, 0x7771, RZ ;  /* 0x0000777116187816 */ /* 0x001fca00000000ff */
[----:B--2---:R0:W-:Y:S02]  /*c81e0*/  @P4 STG.E.U8 desc[UR6][R6.64], R24 ;  /* 0x0000001806004986 */ /* 0x0041e4000c101106 */
[----:B0-----:R-:W-:-:S05]  /*c81f0*/  PRMT R24, R22, 0x7772, RZ ;  /* 0x0000777216187816 */ /* 0x001fca00000000ff */
[----:B------:R0:W-:Y:S02]  /*c8200*/  @P5 STG.E.U8 desc[UR6][R4.64], R24 ;  /* 0x0000001804005986 */ /* 0x0001e4000c101106 */
[----:B0-----:R-:W-:Y:S02]  /*c8210*/  PRMT R24, R22, 0x7773, RZ ;  /* 0x0000777316187816 */ /* 0x001fe400000000ff */
[----:B------:R-:W2:Y:S04]  /*c8220*/  LDL.LU R22, [R1+0x3158] ;  /* 0x0031580001167983 */ /* 0x000ea80000300800 */
[----:B------:R-:W3:Y:S04]  /*c8230*/  LDL.LU.64 R6, [R1+0xe38] ;  /* 0x000e380001067983 */ /* 0x000ee80000300a00 */
[----:B------:R-:W5:Y:S04]  /*c8240*/  LDL.LU.64 R4, [R1+0xe30] ;  /* 0x000e300001047983 */ /* 0x000f680000300a00 */
[----:B------:R-:W2:Y:S04]  /*c8250*/  LDL.LU.64 R12, [R1+0xe28] ;  /* 0x000e2800010c7983 */ /* 0x000ea80000300a00 */
[----:B------:R-:W3:Y:S01]  /*c8260*/  LDL.LU R18, [R1+0x134] ;  /* 0x0001340001127983 */ /* 0x000ee20000300800 */
[----:B------:R-:W-:-:S02]  /*c8270*/  LOP3.LUT P6, RZ, R23, 0x1, RZ, 0xc0, !PT ;  /* 0x0000000117ff7812 */ /* 0x000fc400078cc0ff */
[C---:B------:R-:W-:Y:S01]  /*c8280*/  LOP3.LUT P3, RZ, R23.reuse, 0x2, RZ, 0xc0, !PT ;  /* 0x0000000217ff7812 */ /* 0x040fe2000786c0ff */
[----:B------:R-:W2:Y:S01]  /*c8290*/  LDL.LU.64 R10, [R1+0xe20] ;  /* 0x000e2000010a7983 */ /* 0x000ea20000300a00 */
[----:B------:R-:W-:-:S03]  /*c82a0*/  LOP3.LUT P4, RZ, R23, 0x8, RZ, 0xc0, !PT ;  /* 0x0000000817ff7812 */ /* 0x000fc6000788c0ff */
[----:B------:R-:W2:Y:S06]  /*c82b0*/  LDL.LU.64 R8, [R1+0xe18] ;  /* 0x000e180001087983 */ /* 0x000eac0000300a00 */
[----:B----4-:R0:W-:Y:S04]  /*c82c0*/  @P6 STG.E.U8 desc[UR6][R16.64], R24 ;  /* 0x0000001810006986 */ /* 0x0101e8000c101106 */
[----:B0-----:R-:W4:Y:S01]  /*c82d0*/  LDL.LU R16, [R1+0x138] ;  /* 0x0001380001107983 */ /* 0x001f220000300800 */
[----:B---3--:R-:W-:-:S05]  /*c82e0*/  PRMT R24, R18, 0x7770, RZ ;  /* 0x0000777012187816 */ /* 0x008fca00000000ff */
[----:B------:R0:W-:Y:S02]  /*c82f0*/  @P3 STG.E.U8 desc[UR6][R6.64], R24 ;  /* 0x0000001806003986 */ /* 0x0001e4000c101106 */
[----:B0-----:R-:W-:Y:S02]  /*c8300*/  PRMT R24, R18, 0x7771, RZ ;  /* 0x0000777112187816 */ /* 0x001fe400000000ff */
[----:B------:R-:W3:Y:S04]  /*c8310*/  LDL.LU.64 R6, [R1+0xe10] ;  /* 0x000e100001067983 */ /* 0x000ee80000300a00 */
[----:B-----5:R0:W-:Y:S04]  /*c8320*/  @P4 STG.E.U8 desc[UR6][R4.64], R24 ;  /* 0x0000001804004986 */ /* 0x0201e8000c101106 */
[----:B0-----:R-:W5:Y:S04]  /*c8330*/  LDL.LU.64 R4, [R1+0xe08] ;  /* 0x000e080001047983 */ /* 0x001f680000300a00 */
[----:B------:R-:W2:Y:S04]  /*c8340*/  LDL.LU R3, [R1+0x13c] ;  /* 0x00013c0001037983 */ /* 0x000ea80000300800 */
[----:B--2---:R0:W-:Y:S04]  /*c8350*/  STL.64 [R1+0x3150], R2 ;  /* 0x0031500201007387 */ /* 0x0041e80000100a00 */
[----:B0-----:R-:W2:Y:S04]  /*c8360*/  LDL.LU.64 R2, [R1+0xe00] ;  /* 0x000e000001027983 */ /* 0x001ea80000300a00 */
[----:B------:R-:W4:Y:S01]  /*c8370*/  LDL.LU.64 R24, [R1+0xde8] ;  /* 0x000de80001187983 */ /* 0x000f220000300a00 */
        /* <DEDUP_REMOVED lines=24> */
[C---:B------:R-:W-:Y:S02]  /*c8500*/  LOP3.LUT P1, RZ, R23.reuse, 0x800, RZ, 0xc0, !PT ;  /* 0x0000080017ff7812 */ /* 0x040fe4000782c0ff */
[----:B------:R-:W-:Y:S02]  /*c8510*/  LOP3.LUT R28, R28, 0xefffffff, RZ, 0xc0, !PT ;  /* 0xefffffff1c1c7812 */ /* 0x000fe400078ec0ff */
[C---:B------:R-:W-:Y:S02]  /*c8520*/  LOP3.LUT P6, RZ, R23.reuse, 0x100, RZ, 0xc0, !PT ;  /* 0x0000010017ff7812 */ /* 0x040fe400078cc0ff */
[C---:B------:R-:W-:Y:S02]  /*c8530*/  LOP3.LUT P2, RZ, R23.reuse, 0x8000000, RZ, 0xc0, !PT ;  /* 0x0800000017ff7812 */ /* 0x040fe4000784c0ff */
[----:B------:R-:W-:-:S02]  /*c8540*/  LOP3.LUT P0, RZ, R23, 0x20000000, RZ, 0xc0, !PT ;  /* 0x2000000017ff7812 */ /* 0x000fc4000780c0ff */
[C---:B------:R-:W-:Y:S02]  /*c8550*/  LOP3.LUT P3, RZ, R23.reuse, 0x40000000, RZ, 0xc0, !PT ;  /* 0x4000000017ff7812 */ /* 0x040fe4000786c0ff */
[C---:B------:R-:W-:Y:S02]  /*c8560*/  LOP3.LUT P4, RZ, R23.reuse, 0x80000000, RZ, 0xc0, !PT ;  /* 0x8000000017ff7812 */ /* 0x040fe4000788c0ff */
[----:B------:R-:W-:Y:S02]  /*c8570*/  @P1 LOP3.LUT R28, R28, 0x10000000, RZ, 0xfc, !PT ;  /* 0x100000001c1c1812 */ /* 0x000fe400078efcff */
[----:B------:R-:W-:Y:S02]  /*c8580*/  LOP3.LUT P1, RZ, R23, 0x200, RZ, 0xc0, !PT ;  /* 0x0000020017ff7812 */ /* 0x000fe4000782c0ff */
[----:B------:R-:W-:-:S05]  /*c8590*/  PRMT R23, R18, 0x7772, RZ ;  /* 0x0000777212177816 */ /* 0x000fca00000000ff */
[----:B------:R0:W-:Y:S02]  /*c85a0*/  @P5 STG.E.U8 desc[UR6][R12.64], R23 ;  /* 0x000000170c005986 */ /* 0x0001e4000c101106 */
[----:B0-----:R-:W-:-:S05]  /*c85b0*/  PRMT R23, R18, 0x7773, RZ ;  /* 0x0000777312177816 */ /* 0x001fca00000000ff */
[----:B------:R0:W-:Y:S02]  /*c85c0*/  @P6 STG.E.U8 desc[UR6][R10.64], R23 ;  /* 0x000000170a006986 */ /* 0x0001e4000c101106 */
[----:B0-----:R-:W-:-:S05]  /*c85d0*/  PRMT R23, R16, 0x7770, RZ ;  /* 0x0000777010177816 */ /* 0x001fca00000000ff */
[----:B------:R0:W-:Y:S01]  /*c85e0*/  @P1 STG.E.U8 desc[UR6][R8.64], R23 ;  /* 0x0000001708001986 */ /* 0x0001e2000c101106 */
[----:B------:R-:W-:Y:S02]  /*c85f0*/  LOP3.LUT P1, RZ, R28, 0x10000000, RZ, 0xc0, !PT ;  /* 0x100000001cff7812 */ /* 0x000fe4000782c0ff */
[----:B0-----:R-:W-:-:S11]  /*c8600*/  PRMT R23, R16, 0x7771, RZ ;  /* 0x0000777110177816 */ /* 0x001fd600000000ff */
[----:B---3--:R0:W-:Y:S01]  /*c8610*/  @P1 STG.E.U8 desc[UR6][R6.64], R23 ;  /* 0x0000001706001986 */ /* 0x0081e2000c101106 */
[----:B------:R-:W-:Y:S02]  /*c8620*/  LOP3.LUT P1, RZ, R28, 0x8000000, RZ, 0xc0, !PT ;  /* 0x080000001cff7812 */ /* 0x000fe4000782c0ff */
[----:B0-----:R-:W-:-:S11]  /*c8630*/  PRMT R23, R16, 0x7772, RZ ;  /* 0x0000777210177816 */ /* 0x001fd600000000ff */
[----:B-----5:R0:W-:Y:S01]  /*c8640*/  @P1 STG.E.U8 desc[UR6][R4.64], R23 ;  /* 0x0000001704001986 */ /* 0x0201e2000c101106 */
[----:B------:R-:W-:Y:S02]  /*c8650*/  LOP3.LUT P1, RZ, R28, 0x4000000, RZ, 0xc0, !PT ;  /* 0x040000001cff7812 */ /* 0x000fe4000782c0ff */
[----:B0-----:R-:W-:-:S11]  /*c8660*/  PRMT R23, R16, 0x7773, RZ ;  /* 0x0000777310177816 */ /* 0x001fd600000000ff */
[----:B--2---:R-:W-:Y:S04]  /*c8670*/  @P1 STG.E.U8 desc[UR6][R2.64], R23 ;  /* 0x0000001702001986 */ /* 0x004fe8000c101106 */
[----:B----4-:R0:W-:Y:S04]  /*c8680*/  STL.64 [R1+0x3148], R24 ;  /* 0x0031481801007387 */ /* 0x0101e80000100a00 */
[----:B0-----:R-:W2:Y:S04]  /*c8690*/  LDL.LU.64 R24, [R1+0xdf8] ;  /* 0x000df80001187983 */ /* 0x001ea80000300a00 */
[----:B------:R-:W3:Y:S04]  /*c86a0*/  LDL.LU.64 R26, [R1+0xde0] ;  /* 0x000de000011a7983 */ /* 0x000ee80000300a00 */
[----:B------:R-:W4:Y:S04]  /*c86b0*/  LDL.LU R18, [R1+0x120] ;  /* 0x0001200001127983 */ /* 0x000f280000300800 */
[----:B------:R-:W5:Y:S04]  /*c86c0*/  LDL.LU.64 R20, [R1+0xdd8] ;  /* 0x000dd80001147983 */ /* 0x000f680000300a00 */
[----:B------:R-:W5:Y:S04]  /*c86d0*/  LDL.LU.64 R14, [R1+0xdd0] ;  /* 0x000dd000010e7983 */ /* 0x000f680000300a00 */
[----:B------:R-:W5:Y:S04]  /*c86e0*/  LDL.LU.64 R12, [R1+0xdc8] ;  /* 0x000dc800010c7983 */ /* 0x000f680000300a00 */
[----:B------:R-:W5:Y:S04]  /*c86f0*/  LDL.LU R17, [R1+0x124] ;  /* 0x0001240001117983 */ /* 0x000f680000300800 */
        /* <DEDUP_REMOVED lines=14> */
[----:B------:R-:W-:Y:S02]  /*c87e0*/  PRMT R23, R3, 0x7772, RZ ;  /* 0x0000777203177816 */ /* 0x000fe400000000ff */
[C---:B------:R-:W-:Y:S02]  /*c87f0*/  LOP3.LUT P5, RZ, R22.reuse, 0x1, RZ, 0xc0, !PT ;  /* 0x0000000116ff7812 */ /* 0x040fe400078ac0ff */
[----:B------:R-:W-:-:S07]  /*c8800*/  LOP3.LUT P6, RZ, R22, 0x2, RZ, 0xc0, !PT ;  /* 0x0000000216ff7812 */ /* 0x000fce00078cc0ff */
[----:B--2---:R0:W-:Y:S01]  /*c8810*/  @P1 STG.E.U8 desc[UR6][R24.64], R23 ;  /* 0x0000001718001986 */ /* 0x0041e2000c101106 */
[----:B------:R-:W-:Y:S02]  /*c8820*/  LOP3.LUT P1, RZ, R28, 0x400000, RZ, 0xc0, !PT ;  /* 0x004000001cff7812 */ /* 0x000fe4000782c0ff */
[----:B0-----:R-:W-:-:S11]  /*c8830*/  PRMT R23, R3, 0x7773, RZ ;  /* 0x0000777303177816 */ /* 0x001fd600000000ff */
[----:B---3--:R4:W-:Y:S01]  /*c8840*/  @P1 STG.E.U8 desc[UR6][R26.64], R23 ;  /* 0x000000171a001986 */ /* 0x0089e2000c101106 */
[----:B------:R-:W-:Y:S02]  /*c8850*/  LOP3.LUT P1, RZ, R28, 0x200000, RZ, 0xc0, !PT ;  /* 0x002000001cff7812 */ /* 0x000fe4000782c0ff */
[----:B----4-:R-:W-:-:S11]  /*c8860*/  PRMT R23, R18, 0x7770, RZ ;  /* 0x0000777012177816 */ /* 0x010fd600000000ff */
[----:B-----5:R0:W-:Y:S02]  /*c8870*/  @P1 STG.E.U8 desc[UR6][R20.64], R23 ;  /* 0x0000001714001986 */ /* 0x0201e4000c101106 */
[----:B0-----:R-:W-:-:S05]  /*c8880*/  PRMT R23, R18, 0x7771, RZ ;  /* 0x0000777112177816 */ /* 0x001fca00000000ff */
        /* <DEDUP_REMOVED lines=8> */
[----:B------:R0:W-:Y:S01]  /*c8910*/  @P5 STG.E.U8 desc[UR6][R6.64], R23 ;  /* 0x0000001706005986 */ /* 0x0001e2000c101106 */
[----:B------:R-:W-:Y:S01]  /*c8920*/  IMAD.MOV.U32 R3, RZ, RZ, R19 ;  /* 0x000000ffff037224 */ /* 0x000fe200078e0013 */
[----:B0-----:R-:W-:Y:S02]  /*c8930*/  PRMT R23, R17, 0x7772, RZ ;  /* 0x0000777211177816 */ /* 0x001fe400000000ff */
[----:B------:R-:W2:Y:S04]  /*c8940*/  LDL.LU.64 R6, [R1+0xda0] ;  /* 0x000da00001067983 */ /* 0x000ea80000300a00 */
[----:B------:R0:W-:Y:S04]  /*c8950*/  @P6 STG.E.U8 desc[UR6][R4.64], R23 ;  /* 0x0000001704006986 */ /* 0x0001e8000c101106 */
[----:B0-----:R-:W3:Y:S04]  /*c8960*/  LDL.LU.64 R4, [R1+0xd98] ;  /* 0x000d980001047983 */ /* 0x001ee80000300a00 */
[----:B------:R-:W4:Y:S04]  /*c8970*/  LDL.LU.64 R18, [R1+0xd90] ;  /* 0x000d900001127983 */ /* 0x000f280000300a00 */
[----:B------:R-:W5:Y:S04]  /*c8980*/  LDL.LU.64 R10, [R1+0xd88] ;  /* 0x000d8800010a7983 */ /* 0x000f680000300a00 */
[----:B------:R-:W3:Y:S01]  /*c8990*/  LDL.LU R16, [R1+0x128] ;  /* 0x0001280001107983 */ /* 0x000ee20000300800 */
[----:B------:R-:W-:-:S02]  /*c89a0*/  LOP3.LUT P3, RZ, R22, 0x4, RZ, 0xc0, !PT ;  /* 0x0000000416ff7812 */ /* 0x000fc4000786c0ff */
[C---:B------:R-:W-:Y:S01]  /*c89b0*/  LOP3.LUT P4, RZ, R22.reuse, 0x8, RZ, 0xc0, !PT ;  /* 0x0000000816ff7812 */ /* 0x040fe2000788c0ff */
[----:B------:R-:W5:Y:S01]  /*c89c0*/  LDL.LU.64 R8, [R1+0xd80] ;  /* 0x000d800001087983 */ /* 0x000f620000300a00 */
[----:B------:R-:W-:Y:S02]  /*c89d0*/  PRMT R23, R17, 0x7773, RZ ;  /* 0x0000777311177816 */ /* 0x000fe400000000ff */
[----:B------:R-:W-:Y:S01]  /*c89e0*/  LOP3.LUT P5, RZ, R22, 0x10, RZ, 0xc0, !PT ;  /* 0x0000001016ff7812 */ /* 0x000fe200078ac0ff */
[----:B------:R-:W5:Y:S06]  /*c89f0*/  LDL.LU R29, [R1+0x12c] ;  /* 0x00012c00011d7983 */ /* 0x000f6c0000300800 */
[----:B--2---:R0:W-:Y:S04]  /*c8a00*/  @P3 STG.E.U8 desc[UR6][R6.64], R23 ;  /* 0x0000001706003986 */ /* 0x0041e8000c101106 */
[----:B0-----:R-:W2:Y:S01]  /*c8a10*/  LDL.LU.64 R6, [R1+0xd78] ;  /* 0x000d780001067983 */ /* 0x001ea20000300a00 */
[----:B---3--:R-:W-:-:S05]  /*c8a20*/  PRMT R23, R16, 0x7770, RZ ;  /* 0x0000777010177816 */ /* 0x008fca00000000ff */
[----:B------:R0:W-:Y:S02]  /*c8a30*/  @P4 STG.E.U8 desc[UR6][R4.64], R23 ;  /* 0x0000001704004986 */ /* 0x0001e4000c101106 */
[----:B0-----:R-:W-:Y:S02]  /*c8a40*/  PRMT R23, R16, 0x7771, RZ ;  /* 0x0000777110177816 */ /* 0x001fe400000000ff */
[----:B------:R-:W3:Y:S04]  /*c8a50*/  LDL.LU.64 R4, [R1+0xd70] ;  /* 0x000d700001047983 */ /* 0x000ee80000300a00 */
[----:B------:R-:W3:Y:S04]  /*c8a60*/  LDL.LU R17, [R1+0x110] ;  /* 0x0001100001117983 */ /* 0x000ee80000300800 */
[----:B----4-:R0:W-:Y:S04]  /*c8a70*/  @P5 STG.E.U8 desc[UR6][R18.64], R23 ;  /* 0x0000001712005986 */ /* 0x0101e8000c101106 */
        /* <DEDUP_REMOVED lines=23> */
[----:B------:R-:W-:Y:S01]  /*c8bf0*/  LOP3.LUT P1, RZ, R22, 0x100, RZ, 0xc0, !PT ;  /* 0x0000010016ff7812 */ /* 0x000fe2000782c0ff */
[----:B------:R-:W4:Y:S01]  /*c8c00*/  LDL.LU.64 R24, [R1+0xd50] ;  /* 0x000d500001187983 */ /* 0x000f220000300a00 */
[----:B------:R-:W-:Y:S02]  /*c8c10*/  LOP3.LUT R28, R28, 0xfff7ffff, RZ, 0xc0, !PT ;  /* 0xfff7ffff1c1c7812 */ /* 0x000fe400078ec0ff */
[----:B------:R-:W-:Y:S01]  /*c8c20*/  LOP3.LUT P6, RZ, R22, 0x20, RZ, 0xc0, !PT ;  /* 0x0000002016ff7812 */ /* 0x000fe200078cc0ff */
[----:B------:R-:W4:Y:S01]  /*c8c30*/  LDL.LU.64 R26, [R1+0xd48] ;  /* 0x000d4800011a7983 */ /* 0x000f220000300a00 */
[----:B------:R-:W-:-:S03]  /*c8c40*/  PRMT R23, R16, 0x7772, RZ ;  /* 0x0000777210177816 */ /* 0x000fc600000000ff */
[----:B------:R-:W4:Y:S04]  /*c8c50*/  LDL.LU.64 R20, [R1+0xd40] ;  /* 0x000d400001147983 */ /* 0x000f280000300a00 */
[----:B------:R-:W-:Y:S01]  /*c8c60*/  @P1 LOP3.LUT R28, R28, 0x80000, RZ, 0xfc, !PT ;  /* 0x000800001c1c1812 */ /* 0x000fe200078efcff */
[----:B------:R-:W4:Y:S01]  /*c8c70*/  LDL.LU.64 R14, [R1+0xd28] ;  /* 0x000d2800010e7983 */ /* 0x000f220000300a00 */
[----:B------:R-:W-:Y:S02]  /*c8c80*/  LOP3.LUT P1, RZ, R22, 0x80, RZ, 0xc0, !PT ;  /* 0x0000008016ff7812 */ /* 0x000fe4000782c0ff */
[----:B------:R-:W-:Y:S01]  /*c8c90*/  LOP3.LUT R28, R28, 0xffefffff, RZ, 0xc0, !PT ;  /* 0xffefffff1c1c7812 */ /* 0x000fe200078ec0ff */
[----:B-----5:R0:W-:Y:S04]  /*c8ca0*/  @P6 STG.E.U8 desc[UR6][R10.64], R23 ;  /* 0x000000170a006986 */ /* 0x0201e8000c101106 */
[----:B------:R-:W5:Y:S06]  /*c8cb0*/  LDL.LU.64 R12, [R1+0xd20] ;  /* 0x000d2000010c7983 */ /* 0x000f6c0000300a00 */
[----:B------:R-:W-:-:S02]  /*c8cc0*/  @P1 LOP3.LUT R28, R28, 0x100000, RZ, 0xfc, !PT ;  /* 0x001000001c1c1812 */ /* 0x000fc400078efcff */
[----:B------:R-:W-:Y:S02]  /*c8cd0*/  LOP3.LUT P1, RZ, R22, 0x40, RZ, 0xc0, !PT ;  /* 0x0000004016ff7812 */ /* 0x000fe4000782c0ff */
[----:B0-----:R-:W-:Y:S02]  /*c8ce0*/  PRMT R23, R16, 0x7773, RZ ;  /* 0x0000777310177816 */ /* 0x001fe400000000ff */
[----:B------:R-:W5:Y:S04]  /*c8cf0*/  LDL.LU R16, [R1+0x118] ;  /* 0x0001180001107983 */ /* 0x000f680000300800 */
[----:B------:R-:W5:Y:S05]  /*c8d00*/  LDL.LU.64 R10, [R1+0xd18] ;  /* 0x000d1800010a7983 */ /* 0x000f6a0000300a00 */
[----:B------:R0:W-:Y:S01]  /*c8d10*/  @P1 STG.E.U8 desc[UR6][R8.64], R23 ;  /* 0x0000001708001986 */ /* 0x0001e2000c101106 */
[----:B------:R-:W-:-:S02]  /*c8d20*/  LOP3.LUT P1, RZ, R28, 0x100000, RZ, 0xc0, !PT ;  /* 0x001000001cff7812 */ /* 0x000fc4000782c0ff */
[----:B0-----:R-:W-:Y:S01]  /*c8d30*/  PRMT R23, R29, 0x7770, RZ ;  /* 0x000077701d177816 */ /* 0x001fe200000000ff */
[----:B------:R-:W5:Y:S10]  /*c8d40*/  LDL.LU.64 R8, [R1+0xd10] ;  /* 0x000d100001087983 */ /* 0x000f740000300a00 */
[----:B--2---:R0:W-:Y:S01]  /*c8d50*/  @P1 STG.E.U8 desc[UR6][R6.64], R23 ;  /* 0x0000001706001986 */ /* 0x0041e2000c101106 */
[----:B------:R-:W-:-:S02]  /*c8d60*/  LOP3.LUT P1, RZ, R28, 0x80000, RZ, 0xc0, !PT ;  /* 0x000800001cff7812 */ /* 0x000fc4000782c0ff */
[----:B0-----:R-:W-:Y:S01]  /*c8d70*/  PRMT R23, R29, 0x7771, RZ ;  /* 0x000077711d177816 */ /* 0x001fe200000000ff */
[----:B------:R-:W2:Y:S10]  /*c8d80*/  LDL.LU.64 R6, [R1+0xd08] ;  /* 0x000d080001067983 */ /* 0x000eb40000300a00 */
[----:B---3--:R0:W-:Y:S01]  /*c8d90*/  @P1 STG.E.U8 desc[UR6][R4.64], R23 ;  /* 0x0000001704001986 */ /* 0x0081e2000c101106 */
[----:B------:R-:W-:-:S02]  /*c8da0*/  LOP3.LUT P1, RZ, R28, 0x40000, RZ, 0xc0, !PT ;  /* 0x000400001cff7812 */ /* 0x000fc4000782c0ff */
[----:B0-----:R-:W-:Y:S01]  /*c8db0*/  PRMT R23, R29, 0x7772, RZ ;  /* 0x000077721d177816 */ /* 0x001fe200000000ff */
[----:B------:R-:W3:Y:S10]  /*c8dc0*/  LDL.LU.64 R4, [R1+0xd00] ;  /* 0x000d000001047983 */ /* 0x000ef40000300a00 */
[----:B----4-:R0:W-:Y:S04]  /*c8dd0*/  @P1 STG.E.U8 desc[UR6][R18.64], R23 ;  /* 0x0000001712001986 */ /* 0x0101e8000c101106 */
[----:B0-----:R-:W4:Y:S01]  /*c8de0*/  LDL.LU.64 R18, [R1+0x3138] ;  /* 0x0031380001127983 */ /* 0x001f220000300a00 */
[----:B------:R-:W-:-:S02]  /*c8df0*/  LOP3.LUT P1, RZ, R28, 0x20000, RZ, 0xc0, !PT ;  /* 0x000200001cff7812 */ /* 0x000fc4000782c0ff */
[----:B------:R-:W-:-:S11]  /*c8e00*/  PRMT R23, R29, 0x7773, RZ ;  /* 0x000077731d177816 */ /* 0x000fd600000000ff */
[----:B----4-:R0:W-:Y:S04]  /*c8e10*/  @P1 STG.E.U8 desc[UR6][R18.64], R23 ;  /* 0x0000001712001986 */ /* 0x0101e8000c101106 */
[----:B0-----:R-:W4:Y:S01]  /*c8e20*/  LDL.LU.64 R18, [R1+0x3130] ;  /* 0x0031300001127983 */ /* 0x001f220000300a00 */
[----:B------:R-:W-:Y:S02]  /*c8e30*/  LOP3.LUT P1, RZ, R28, 0x10000, RZ, 0xc0, !PT ;  /* 0x000100001cff7812 */ /* 0x000fe4000782c0ff */
[----:B------:R-:W-:Y:S02]  /*c8e40*/  PRMT R23, R17, 0x7770, RZ ;  /* 0x0000777011177816 */ /* 0x000fe400000000ff */
[----:B------:R-:W-:-:S09]  /*c8e50*/  LOP3.LUT P2, RZ, R22, 0x10000, RZ, 0xc0, !PT ;  /* 0x0001000016ff7812 */ /* 0x000fd2000784c0ff */
[----:B----4-:R0:W-:Y:S04]  /*c8e60*/  @P1 STG.E.U8 desc[UR6][R18.64], R23 ;  /* 0x0000001712001986 */ /* 0x0101e8000c101106 */
[----:B0-----:R-:W4:Y:S01]  /*c8e70*/  LDL.LU.64 R18, [R1+0x3128] ;  /* 0x0031280001127983 */ /* 0x001f220000300a00 */
[----:B------:R-:W-:Y:S02]  /*c8e80*/  LOP3.LUT P1, RZ, R28, 0x8000, RZ, 0xc0, !PT ;  /* 0x000080001cff7812 */ /* 0x000fe4000782c0ff */
[----:B------:R-:W-:-:S11]  /*c8e90*/  PRMT R23, R17, 0x7771, RZ ;  /* 0x0000777111177816 */ /* 0x000fd600000000ff */
[----:B------:R0:W-:Y:S01]  /*c8ea0*/  @P1 STG.E.U8 desc[UR6][R24.64], R23 ;  /* 0x0000001718001986 */ /* 0x0001e2000c101106 */
[----:B------:R-:W-:Y:S02]  /*c8eb0*/  LOP3.LUT P1, RZ, R28, 0x4000, RZ, 0xc0, !PT ;  /* 0x000040001cff7812 */ /* 0x000fe4000782c0ff */
[----:B0-----:R-:W-:-:S11]  /*c8ec0*/  PRMT R23, R17, 0x7772, RZ ;  /* 0x0000777211177816 */ /* 0x001fd600000000ff */
[----:B------:R0:W-:Y:S01]  /*c8ed0*/  @P1 STG.E.U8 desc[UR6][R26.64], R23 ;  /* 0x000000171a001986 */ /* 0x0001e2000c101106 */
[----:B------:R-:W-:Y:S02]  /*c8ee0*/  LOP3.LUT P1, RZ, R28, 0x2000, RZ, 0xc0, !PT ;  /* 0x000020001cff7812 */ /* 0x000fe4000782c0ff */
[----:B------:R-:W-:Y:S02]  /*c8ef0*/  LOP3.LUT P0, RZ, R22, 0x20000, RZ, 0xc0, !PT ;  /* 0x0002000016ff7812 */ /* 0x000fe4000780c0ff */
[----:B0-----:R-:W-:-:S09]  /*c8f00*/  PRMT R23, R17, 0x7773, RZ ;  /* 0x0000777311177816 */ /* 0x001fd200000000ff */
[----:B------:R4:W-:Y:S01]  /*c8f10*/  @P1 STG.E.U8 desc[UR6][R20.64], R23 ;  /* 0x0000001714001986 */ /* 0x0009e2000c101106 */
[C---:B------:R-:W-:Y:S02]  /*c8f20*/  LOP3.LUT P3, RZ, R22.reuse, 0x40000, RZ, 0xc0, !PT ;  /* 0x0004000016ff7812 */ /* 0x040fe4000786c0ff */
[C---:B------:R-:W-:Y:S02]  /*c8f30*/  LOP3.LUT P4, RZ, R22.reuse, 0x80000, RZ, 0xc0, !PT ;  /* 0x0008000016ff7812 */ /* 0x040fe4000788c0ff */
[C---:B------:R-:W-:Y:S02]  /*c8f40*/  LOP3.LUT P5, RZ, R22.reuse, 0x100000, RZ, 0xc0, !PT ;  /* 0x0010000016ff7812 */ /* 0x040fe400078ac0ff */
[----:B------:R-:W-:Y:S01]  /*c8f50*/  LOP3.LUT P6, RZ, R22, 0x200000, RZ, 0xc0, !PT ;  /* 0x0020000016ff7812 */ /* 0x000fe200078cc0ff */
[----:B------:R-:W-:Y:S01]  /*c8f60*/  IMAD.MOV.U32 R17, RZ, RZ, R3 ;  /* 0x000000ffff117224 */ /* 0x000fe200078e0003 */
[----:B----4-:R-:W-:-:S05]  /*c8f70*/  PRMT R23, R18, 0x7770, RZ ;  /* 0x0000777012177816 */ /* 0x010fca00000000ff */
[----:B------:R0:W-:Y:S02]  /*c8f80*/  @P2 STG.E.U8 desc[UR6][R14.64], R23 ;  /* 0x000000170e002986 */ /* 0x0001e4000c101106 */
[----:B0-----:R-:W-:-:S05]  /*c8f90*/  PRMT R23, R18, 0x7771, RZ ;  /* 0x0000777112177816 */ /* 0x001fca00000000ff */
[----:B-----5:R0:W-:Y:S02]  /*c8fa0*/  @P0 STG.E.U8 desc[UR6][R12.64], R23 ;  /* 0x000000170c000986 */ /* 0x0201e4000c101106 */
[----:B0-----:R-:W-:-:S05]  /*c8fb0*/  PRMT R23, R18, 0x7772, RZ ;  /* 0x0000777212177816 */ /* 0x001fca00000000ff */
[----:B------:R0:W-:Y:S02]  /*c8fc0*/  @P3 STG.E.U8 desc[UR6][R10.64], R23 ;  /* 0x000000170a003986 */ /* 0x0001e4000c101106 */
[----:B0-----:R-:W-:Y:S02]  /*c8fd0*/  PRMT R23, R18, 0x7773, RZ ;  /* 0x0000777312177816 */ /* 0x001fe400000000ff */
[----:B------:R-:W4:Y:S04]  /*c8fe0*/  LDL.LU R18, [R1+0x3120] ;  /* 0x0031200001127983 */ /* 0x000f280000300800 */
[----:B------:R0:W-:Y:S02]  /*c8ff0*/  @P4 STG.E.U8 desc[UR6][R8.64], R23 ;  /* 0x0000001708004986 */ /* 0x0001e4000c101106 */
[----:B0-----:R-:W-:-:S05]  /*c9000*/  PRMT R23, R16, 0x7770, RZ ;  /* 0x0000777010177816 */ /* 0x001fca00000000ff */
[----:B--2---:R0:W-:Y:S02]  /*c9010*/  @P5 STG.E.U8 desc[UR6][R6.64], R23 ;  /* 0x0000001706005986 */ /* 0x0041e4000c101106 */
[----:B0-----:R-:W-:Y:S02]  /*c9020*/  PRMT R23, R16, 0x7771, RZ ;  /* 0x0000777110177816 */ /* 0x001fe400000000ff */
[----:B------:R-:W2:Y:S04]  /*c9030*/  LDL.LU.64 R6, [R1+0xcf8] ;  /* 0x000cf80001067983 */ /* 0x000ea80000300a00 */
[----:B---3--:R0:W-:Y:S04]  /*c9040*/  @P6 STG.E.U8 desc[UR6][R4.64], R23 ;  /* 0x0000001704006986 */ /* 0x0081e8000c101106 */
[----:B------:R-:W3:Y:S04]  /*c9050*/  LDL.LU.64 R12, [R1+0xcf0] ;  /* 0x000cf000010c7983 */ /* 0x000ee80000300a00 */
[----:B0-----:R-:W5:Y:S04]  /*c9060*/  LDL.LU.64 R4, [R1+0xce8] ;  /* 0x000ce80001047983 */ /* 0x001f680000300a00 */
[----:B------:R-:W4:Y:S04]  /*c9070*/  LDL.LU.64 R10, [R1+0xce0] ;  /* 0x000ce000010a7983 */ /* 0x000f280000300a00 */
[----:B------:R-:W4:Y:S04]  /*c9080*/  LDL.LU.64 R8, [R1+0xcd8] ;  /* 0x000cd80001087983 */ /* 0x000f280000300a00 */
[----:B------:R-:W5:Y:S01]  /*c9090*/  LDL.LU R3, [R1+0x11c] ;  /* 0x00011c0001037983 */ /* 0x000f620000300800 */
[----:B------:R-:W-:-:S02]  /*c90a0*/  LOP3.LUT P3, RZ, R22, 0x400000, RZ, 0xc0, !PT ;  /* 0x0040000016ff7812 */ /* 0x000fc4000786c0ff */
[----:B------:R-:W-:Y:S02]  /*c90b0*/  LOP3.LUT P4, RZ, R22, 0x800000, RZ, 0xc0, !PT ;  /* 0x0080000016ff7812 */ /* 0x000fe4000788c0ff */
[----:B------:R-:W-:Y:S02]  /*c90c0*/  PRMT R23, R16, 0x7772, RZ ;  /* 0x0000777210177816 */ /* 0x000fe400000000ff */
[----:B------:R-:W-:-:S07]  /*c90d0*/  LOP3.LUT P5, RZ, R22, 0x1000000, RZ, 0xc0, !PT ;  /* 0x0100000016ff7812 */ /* 0x000fce00078ac0ff */
[----:B--2---:R0:W-:Y:S02]  /*c90e0*/  @P3 STG.E.U8 desc[UR6][R6.64], R23 ;  /* 0x0000001706003986 */ /* 0x0041e4000c101106 */
[----:B0-----:R-:W-:Y:S02]  /*c90f0*/  PRMT R23, R16, 0x7773, RZ ;  /* 0x0000777310177816 */ /* 0x001fe400000000ff */
[----:B------:R-:W2:Y:S04]  /*c9100*/  LDL.LU.64 R6, [R1+0xcd0] ;  /* 0x000cd00001067983 */ /* 0x000ea80000300a00 */
[----:B---3--:R5:W-:Y:S04]  /*c9110*/  @P4 STG.E.U8 desc[UR6][R12.64], R23 ;  /* 0x000000170c004986 */ /* 0x008be8000c101106 */
[----:B------:R-:W3:Y:S01]  /*c9120*/  LDL.LU R29, [R1+0x100] ;  /* 0x00010000011d7983 */ /* 0x000ee20000300800 */
[----:B-----5:R-:W-:-:S05]  /*c9130*/  PRMT R23, R3, 0x7770, RZ ;  /* 0x0000777003177816 */ /* 0x020fca00000000ff */
[----:B------:R0:W-:Y:S04]  /*c9140*/  @P5 STG.E.U8 desc[UR6][R4.64], R23 ;  /* 0x0000001704005986 */ /* 0x0001e8000c101106 */
[----:B0-----:R-:W5:Y:S04]  /*c9150*/  LDL.LU.64 R4, [R1+0xcc8] ;  /* 0x000cc80001047983 */ /* 0x001f680000300a00 */
[----:B------:R-:W4:Y:S04]  /*c9160*/  LDL.LU R27, [R1+0x104] ;  /* 0x00010400011b7983 */ /* 0x000f280000300800 */
[----:B----4-:R0:W-:Y:S04]  /*c9170*/  STL [R1+0x3108], R27 ;  /* 0x0031081b01007387 */ /* 0x0101e80000100800 */
        /* <DEDUP_REMOVED lines=23> */
[----:B------:R-:W-:Y:S02]  /*c92f0*/  LOP3.LUT P1, RZ, R22, 0x10000000, RZ, 0xc0, !PT ;  /* 0x1000000016ff7812 */ /* 0x000fe4000782c0ff */
        /* <DEDUP_REMOVED lines=8> */
[----:B------:R0:W-:Y:S02]  /*c9380*/  @P6 STG.E.U8 desc[UR6][R10.64], R23 ;  /* 0x000000170a006986 */ /* 0x0001e4000c101106 */
[----:B0-----:R-:W-:-:S10]  /*c9390*/  PRMT R23, R3, 0x7772, RZ ;  /* 0x0000777203177816 */ /* 0x001fd400000000ff */
[----:B------:R0:W-:Y:S01]  /*c93a0*/  @P1 STG.E.U8 desc[UR6][R8.64], R23 ;  /* 0x0000001708001986 */ /* 0x0001e2000c101106 */
[----:B------:R-:W-:Y:S02]  /*c93b0*/  LOP3.LUT P1, RZ, R28, 0x1000, RZ, 0xc0, !PT ;  /* 0x000010001cff7812 */ /* 0x000fe4000782c0ff */
[----:B0-----:R-:W-:-:S11]  /*c93c0*/  PRMT R23, R3, 0x7773, RZ ;  /* 0x0000777303177816 */ /* 0x001fd600000000ff */
[----:B--2---:R3:W-:Y:S01]  /*c93d0*/  @P1 STG.E.U8 desc[UR6][R6.64], R23 ;  /* 0x0000001706001986 */ /* 0x0047e2000c101106 */
[----:B------:R-:W-:Y:S02]  /*c93e0*/  LOP3.LUT P1, RZ, R28, 0x800, RZ, 0xc0, !PT ;  /* 0x000008001cff7812 */ /* 0x000fe4000782c0ff */
[C---:B------:R-:W-:Y:S01]  /*c93f0*/  LOP3.LUT P2, RZ, R18.reuse, 0x8, RZ, 0xc0, !PT ;  /* 0x0000000812ff7812 */ /* 0x040fe2000784c0ff */
[----:B------:R0:W-:Y:S01]  /*c9400*/  STL.64 [R1+0x3100], R18 ;  /* 0x0031001201007387 */ /* 0x0001e20000100a00 */
[----:B---3--:R-:W-:Y:S02]  /*c9410*/  PRMT R23, R29, 0x7770, RZ ;  /* 0x000077701d177816 */ /* 0x008fe400000000ff */
[----:B------:R-:W-:-:S07]  /*c9420*/  LOP3.LUT P0, RZ, R18, 0x10, RZ, 0xc0, !PT ;  /* 0x0000001012ff7812 */ /* 0x000fce000780c0ff */
[----:B-----5:R1:W-:Y:S01]  /*c9430*/  @P1 STG.E.U8 desc[UR6][R4.64], R23 ;  /* 0x0000001704001986 */ /* 0x0203e2000c101106 */
[----:B------:R-:W-:Y:S02]  /*c9440*/  LOP3.LUT P1, RZ, R28, 0x400, RZ, 0xc0, !PT ;  /* 0x000004001cff7812 */ /* 0x000fe4000782c0ff */
[C---:B------:R-:W-:Y:S02]  /*c9450*/  LOP3.LUT P3, RZ, R18.reuse, 0x20, RZ, 0xc0, !PT ;  /* 0x0000002012ff7812 */ /* 0x040fe4000786c0ff */
[C---:B------:R-:W-:Y:S02]  /*c9460*/  LOP3.LUT P4, RZ, R18.reuse, 0x40, RZ, 0xc0, !PT ;  /* 0x0000004012ff7812 */ /* 0x040fe4000788c0ff */
[C---:B------:R-:W-:Y:S02]  /*c9470*/  LOP3.LUT P5, RZ, R18.reuse, 0x80, RZ, 0xc0, !PT ;  /* 0x0000008012ff7812 */ /* 0x040fe400078ac0ff */
[----:B------:R-:W-:Y:S02]  /*c9480*/  LOP3.LUT P6, RZ, R18, 0x100, RZ, 0xc0, !PT ;  /* 0x0000010012ff7812 */ /* 0x000fe400078cc0ff */
[----:B0-----:R-:W2:Y:S04]  /*c9490*/  LDL.LU.64 R18, [R1+0xca8] ;  /* 0x000ca80001127983 */ /* 0x001ea80000300a00 */
[----:B------:R-:W3:Y:S01]  /*c94a0*/  LDL.LU.64 R20, [R1+0xca0] ;  /* 0x000ca00001147983 */ /* 0x000ee20000300a00 */
[----:B-1----:R-:W-:-:S03]  /*c94b0*/  PRMT R23, R29, 0x7771, RZ ;  /* 0x000077711d177816 */ /* 0x002fc600000000ff */
[----:B------:R-:W5:Y:S04]  /*c94c0*/  LDL.LU.64 R24, [R1+0xc98] ;  /* 0x000c980001187983 */ /* 0x000f680000300a00 */
[----:B------:R-:W5:Y:S04]  /*c94d0*/  LDL.LU R16, [R1+0x108] ;  /* 0x0001080001107983 */ /* 0x000f680000300800 */
[----:B------:R-:W5:Y:S04]  /*c94e0*/  LDL.LU.64 R14, [R1+0xc90] ;  /* 0x000c9000010e7983 */ /* 0x000f680000300a00 */
[----:B------:R-:W5:Y:S04]  /*c94f0*/  LDL.LU.64 R12, [R1+0xc88] ;  /* 0x000c8800010c7983 */ /* 0x000f680000300a00 */
[----:B------:R-:W5:Y:S04]  /*c9500*/  LDL.LU.64 R10, [R1+0xc80] ;  /* 0x000c8000010a7983 */ /* 0x000f680000300a00 */
[----:B------:R-:W5:Y:S04]  /*c9510*/  LDL.LU.64 R8, [R1+0xc78] ;  /* 0x000c780001087983 */ /* 0x000f680000300a00 */
[----:B------:R-:W5:Y:S04]  /*c9520*/  LDL.LU.64 R6, [R1+0xc70] ;  /* 0x000c700001067983 */ /* 0x000f680000300a00 */
[----:B------:R-:W5:Y:S04]  /*c9530*/  LDL.LU R3, [R1+0x10c] ;  /* 0x00010c0001037983 */ /* 0x000f680000300800 */
[----:B------:R-:W5:Y:S04]  /*c9540*/  LDL.LU.64 R4, [R1+0xc68] ;  /* 0x000c680001047983 */ /* 0x000f680000300a00 */
        /* <DEDUP_REMOVED lines=9> */
[----:B0-----:R-:W4:Y:S01]  /*c95e0*/  LDL.LU R27, [R1+0x3108] ;  /* 0x00310800011b7983 */ /* 0x001f220000300800 */
[----:B------:R-:W-:Y:S02]  /*c95f0*/  LOP3.LUT P1, RZ, R28, 0x80, RZ, 0xc0, !PT ;  /* 0x000000801cff7812 */ /* 0x000fe4000782c0ff */
[----:B----4-:R-:W-:-:S11]  /*c9600*/  PRMT R23, R27, 0x7770, RZ ;  /* 0x000077701b177816 */ /* 0x010fd600000000ff */
[----:B--2---:R0:W-:Y:S01]  /*c9610*/  @P1 STG.E.U8 desc[UR6][R18.64], R23 ;  /* 0x0000001712001986 */ /* 0x0041e2000c101106 */
[C---:B------:R-:W-:Y:S02]  /*c9620*/  LOP3.LUT P1, RZ, R28.reuse, 0x40, RZ, 0xc0, !PT ;  /* 0x000000401cff7812 */ /* 0x040fe4000782c0ff */
[----:B0-----:R-:W-:Y:S01]  /*c9630*/  PRMT R23, R27, 0x7771, RZ ;  /* 0x000077711b177816 */ /* 0x001fe200000000ff */
[----:B------:R-:W2:Y:S10]  /*c9640*/  LDL.LU.64 R18, [R1+0x3100] ;  /* 0x0031000001127983 */ /* 0x000eb40000300a00 */
[----:B---3--:R0:W-:Y:S04]  /*c9650*/  @P1 STG.E.U8 desc[UR6][R20.64], R23 ;  /* 0x0000001714001986 */ /* 0x0081e8000c101106 */
[----:B0-----:R-:W3:Y:S01]  /*c9660*/  LDL.LU.64 R20, [R1+0x30f8] ;  /* 0x0030f80001147983 */ /* 0x001ee20000300a00 */
[----:B------:R-:W-:-:S02]  /*c9670*/  LOP3.LUT P1, RZ, R28, 0x20, RZ, 0xc0, !PT ;  /* 0x000000201cff7812 */ /* 0x000fc4000782c0ff */
[----:B------:R-:W-:-:S11]  /*c9680*/  PRMT R23, R27, 0x7772, RZ ;  /* 0x000077721b177816 */ /* 0x000fd600000000ff */
        /* <DEDUP_REMOVED lines=13> */
[----:B0-----:R-:W-:Y:S02]  /*c9760*/  IMAD.MOV.U32 R4, RZ, RZ, R17 ;  /* 0x000000ffff047224 */ /* 0x001fe400078e0011 */
[----:B------:R-:W4:Y:S01]  /*c9770*/  LDL.LU.64 R16, [R1+0xc60] ;  /* 0x000c600001107983 */ /* 0x000f220000300a00 */
[----:B------:R-:W-:Y:S02]  /*c9780*/  LOP3.LUT R22, R22, 0xdfffffff, RZ, 0xc0, !PT ;  /* 0xdfffffff16167812 */ /* 0x000fe400078ec0ff */
[----:B------:R-:W-:Y:S01]  /*c9790*/  LOP3.LUT R28, R28, 0xfffffffe, RZ, 0xc0, !PT ;  /* 0xfffffffe1c1c7812 */ /* 0x000fe200078ec0ff */
[----:B------:R-:W5:Y:S01]  /*c97a0*/  LDL.LU.64 R14, [R1+0xc58] ;  /* 0x000c5800010e7983 */ /* 0x000f620000300a00 */
[----:B------:R-:W-:-:S03]  /*c97b0*/  PRMT R23, R3, 0x7771, RZ ;  /* 0x0000777103177816 */ /* 0x000fc600000000ff */
[----:B------:R-:W5:Y:S04]  /*c97c0*/  LDL.LU.64 R12, [R1+0xc50] ;  /* 0x000c5000010c7983 */ /* 0x000f680000300a00 */
[----:B------:R-:W5:Y:S04]  /*c97d0*/  LDL.LU.64 R10, [R1+0xc48] ;  /* 0x000c4800010a7983 */ /* 0x000f680000300a00 */
[----:B------:R-:W5:Y:S01]  /*c97e0*/  LDL.LU.64 R8, [R1+0xc40] ;  /* 0x000c400001087983 */ /* 0x000f620000300a00 */
[----:B---3--:R-:W-:-:S13]  /*c97f0*/  LOP3.LUT P1, RZ, R21, 0x100000, RZ, 0xc0, !PT ;  /* 0x0010000015ff7812 */ /* 0x008fda000782c0ff */
        /* <DEDUP_REMOVED lines=17> */
[----:B--2---:R-:W-:-:S09]  /*c9910*/  LOP3.LUT P3, RZ, R18, 0x200, RZ, 0xc0, !PT ;  /* 0x0000020012ff7812 */ /* 0x004fd2000786c0ff */
[----:B------:R-:W-:Y:S02]  /*c9920*/  @P1 LOP3.LUT R28, R28, 0x8, RZ, 0xfc, !PT ;  /* 0x000000081c1c1812 */ /* 0x000fe400078efcff */
[----:B------:R-:W-:Y:S02]  /*c9930*/  LOP3.LUT P1, RZ, R21, 0x8000000, RZ, 0xc0, !PT ;  /* 0x0800000015ff7812 */ /* 0x000fe4000782c0ff */
[----:B------:R-:W-:Y:S01]  /*c9940*/  LOP3.LUT R28, R28, 0xffffffef, RZ, 0xc0, !PT ;  /* 0xffffffef1c1c7812 */ /* 0x000fe200078ec0ff */
[----:B------:R-:W-:Y:S01]  /*c9950*/  STL.64 [R1+0x30e0], R18 ;  /* 0x0030e01201007387 */ /* 0x000fe20000100a00 */
[----:B------:R-:W-:-:S03]  /*c9960*/  LOP3.LUT P4, RZ, R18, 0x400, RZ, 0xc0, !PT ;  /* 0x0000040012ff7812 */ /* 0x000fc6000788c0ff */
[----:B------:R-:W2:Y:S01]  /*c9970*/  LDL.LU.64 R6, [R1+0xc38] ;  /* 0x000c380001067983 */ /* 0x000ea20000300a00 */
[C---:B------:R-:W-:Y:S02]  /*c9980*/  LOP3.LUT P5, RZ, R18.reuse, 0x800, RZ, 0xc0, !PT ;  /* 0x0000080012ff7812 */ /* 0x040fe400078ac0ff */
[----:B------:R-:W-:-:S03]  /*c9990*/  LOP3.LUT P6, RZ, R18, 0x1000, RZ, 0xc0, !PT ;  /* 0x0000100012ff7812 */ /* 0x000fc600078cc0ff */
[----:B------:R-:W-:Y:S02]  /*c99a0*/  @P1 LOP3.LUT R28, R28, 0x10, RZ, 0xfc, !PT ;  /* 0x000000101c1c1812 */ /* 0x000fe400078efcff */
[----:B------:R-:W-:Y:S01]  /*c99b0*/  LOP3.LUT P1, RZ, R18, 0x2000, RZ, 0xc0, !PT ;  /* 0x0000200012ff7812 */ /* 0x000fe2000782c0ff */
[----:B----4-:R0:W-:Y:S04]  /*c99c0*/  @P3 STG.E.U8 desc[UR6][R16.64], R23 ;  /* 0x0000001710003986 */ /* 0x0101e8000c101106 */
[----:B0-----:R-:W3:Y:S04]  /*c99d0*/  LDL.LU.64 R16, [R1+0xc30] ;  /* 0x000c300001107983 */ /* 0x001ee80000300a00 */
[----:B------:R-:W4:Y:S04]  /*c99e0*/  LDL.LU R29, [R1+0xf4] ;  /* 0x0000f400011d7983 */ /* 0x000f280000300800 */
        /* <DEDUP_REMOVED lines=11> */
[----:B------:R-:W-:-:S03]  /*c9aa0*/  PRMT R23, R4, 0x7771, RZ ;  /* 0x0000777104177816 */ /* 0x000fc600000000ff */
[----:B------:R-:W5:Y:S04]  /*c9ab0*/  LDL.LU.64 R24, [R1+0xc10] ;  /* 0x000c100001187983 */ /* 0x000f680000300a00 */
[----:B------:R0:W-:Y:S01]  /*c9ac0*/  @P1 STG.E.U8 desc[UR6][R8.64], R23 ;  /* 0x0000001708001986 */ /* 0x0001e2000c101106 */
[----:B------:R-:W-:-:S03]  /*c9ad0*/  LOP3.LUT P1, RZ, R28, 0x10, RZ, 0xc0, !PT ;  /* 0x000000101cff7812 */ /* 0x000fc6000782c0ff */
[----:B------:R-:W5:Y:S04]  /*c9ae0*/  LDL.LU R3, [R1+0xf8] ;  /* 0x0000f80001037983 */ /* 0x000f680000300800 */
[----:B------:R-:W5:Y:S01]  /*c9af0*/  LDL.LU.64 R26, [R1+0xc08] ;  /* 0x000c0800011a7983 */ /* 0x000f620000300a00 */
[----:B0-----:R-:W-:-:S03]  /*c9b00*/  PRMT R23, R4, 0x7772, RZ ;  /* 0x0000777204177816 */ /* 0x001fc600000000ff */
[----:B------:R-:W5:Y:S04]  /*c9b10*/  LDL.LU.64 R14, [R1+0xc00] ;  /* 0x000c0000010e7983 */ /* 0x000f680000300a00 */
[----:B--2---:R0:W-:Y:S01]  /*c9b20*/  @P1 STG.E.U8 desc[UR6][R6.64], R23 ;  /* 0x0000001706001986 */ /* 0x0041e2000c101106 */
[----:B------:R-:W-:-:S03]  /*c9b30*/  LOP3.LUT P1, RZ, R28, 0x8, RZ, 0xc0, !PT ;  /* 0x000000081cff7812 */ /* 0x000fc6000782c0ff */
[----:B------:R-:W2:Y:S04]  /*c9b40*/  LDL.LU.64 R12, [R1+0xbf8] ;  /* 0x000bf800010c7983 */ /* 0x000ea80000300a00 */
[----:B------:R-:W2:Y:S01]  /*c9b50*/  LDL.LU.64 R10, [R1+0xbf0] ;  /* 0x000bf000010a7983 */ /* 0x000ea20000300a00 */
[----:B0-----:R-:W-:-:S03]  /*c9b60*/  IMAD.MOV.U32 R23, RZ, RZ, R4 ;  /* 0x000000ffff177224 */ /* 0x001fc600078e0004 */
[----:B------:R-:W2:Y:S02]  /*c9b70*/  LDL.LU.64 R8, [R1+0xbe8] ;  /* 0x000be80001087983 */ /* 0x000ea40000300a00 */
[----:B------:R-:W-:Y:S02]  /*c9b80*/  PRMT R23, R23, 0x7773, RZ ;  /* 0x0000777317177816 */ /* 0x000fe400000000ff */
[----:B------:R-:W2:Y:S04]  /*c9b90*/  LDL.LU.64 R6, [R1+0xbe0] ;  /* 0x000be00001067983 */ /* 0x000ea80000300a00 */
[----:B---3--:R4:W-:Y:S01]  /*c9ba0*/  @P1 STG.E.U8 desc[UR6][R16.64], R23 ;  /* 0x0000001710001986 */ /* 0x0089e2000c101106 */
[----:B------:R-:W-:-:S03]  /*c9bb0*/  LOP3.LUT P1, RZ, R28, 0x4, RZ, 0xc0, !PT ;  /* 0x000000041cff7812 */ /* 0x000fc6000782c0ff */
[----:B------:R-:W3:Y:S01]  /*c9bc0*/  LDL.LU.64 R4, [R1+0xbd8] ;  /* 0x000bd80001047983 */ /* 0x000ee20000300a00 */
[----:B----4-:R-:W-:-:S03]  /*c9bd0*/  PRMT R23, R29, 0x7770, RZ ;  /* 0x000077701d177816 */ /* 0x010fc600000000ff */
[----:B------:R-:W4:Y:S06]  /*c9be0*/  LDL.LU.64 R16, [R1+0xbd0] ;  /* 0x000bd00001107983 */ /* 0x000f2c0000300a00 */
[----:B-----5:R0:W-:Y:S04]  /*c9bf0*/  @P1 STG.E.U8 desc[UR6][R18.64], R23 ;  /* 0x0000001712001986 */ /* 0x0201e8000c101106 */
[----:B0-----:R-:W5:Y:S01]  /*c9c00*/  LDL.LU.64 R18, [R1+0x30f0] ;  /* 0x0030f00001127983 */ /* 0x001f620000300a00 */
[----:B------:R-:W-:-:S02]  /*c9c10*/  LOP3.LUT P1, RZ, R28, 0x2, RZ, 0xc0, !PT ;  /* 0x000000021cff7812 */ /* 0x000fc4000782c0ff */
[----:B------:R-:W-:-:S11]  /*c9c20*/  PRMT R23, R29, 0x7771, RZ ;  /* 0x000077711d177816 */ /* 0x000fd600000000ff */
[----:B-----5:R0:W-:Y:S04]  /*c9c30*/  @P1 STG.E.U8 desc[UR6][R18.64], R23 ;  /* 0x0000001712001986 */ /* 0x0201e8000c101106 */
[----:B0-----:R-:W5:Y:S01]  /*c9c40*/  LDL.LU.64 R18, [R1+0x30e8] ;  /* 0x0030e80001127983 */ /* 0x001f620000300a00 */
[----:B------:R-:W-:Y:S02]  /*c9c50*/  LOP3.LUT P1, RZ, R28, 0x1, RZ, 0xc0, !PT ;  /* 0x000000011cff7812 */ /* 0x000fe4000782c0ff */
[----:B------:R-:W-:Y:S02]  /*c9c60*/  PRMT R23, R29, 0x7772, RZ ;  /* 0x000077721d177816 */ /* 0x000fe400000000ff */
[C---:B------:R-:W-:Y:S02]  /*c9c70*/  LOP3.LUT P2, RZ, R21.reuse, 0x80000, RZ, 0xc0, !PT ;  /* 0x0008000015ff7812 */ /* 0x040fe4000784c0ff */
[----:B------:R-:W-:-:S07]  /*c9c80*/  LOP3.LUT P0, RZ, R21, 0x40000, RZ, 0xc0, !PT ;  /* 0x0004000015ff7812 */ /* 0x000fce000780c0ff */
[----:B-----5:R0:W-:Y:S04]  /*c9c90*/  @P1 STG.E.U8 desc[UR6][R18.64], R23 ;  /* 0x0000001712001986 */ /* 0x0201e8000c101106 */
[----:B0-----:R-:W5:Y:S01]  /*c9ca0*/  LDL.LU.64 R18, [R1+0x30e0] ;  /* 0x0030e00001127983 */ /* 0x001f620000300a00 */
[----:B------:R-:W-:Y:S02]  /*c9cb0*/  LOP3.LUT P1, RZ, R22, 0x80000000, RZ, 0xc0, !PT ;  /* 0x8000000016ff7812 */ /* 0x000fe4000782c0ff */
[----:B------:R-:W-:-:S11]  /*c9cc0*/  PRMT R23, R29, 0x7773, RZ ;  /* 0x000077731d177816 */ /* 0x000fd600000000ff */
[----:B------:R0:W-:Y:S01]  /*c9cd0*/  @P1 STG.E.U8 desc[UR6][R24.64], R23 ;  /* 0x0000001718001986 */ /* 0x0001e2000c101106 */
[----:B------:R-:W-:Y:S02]  /*c9ce0*/  LOP3.LUT P1, RZ, R22, 0x40000000, RZ, 0xc0, !PT ;  /* 0x4000000016ff7812 */ /* 0x000fe4000782c0ff */
[----:B0-----:R-:W-:-:S11]  /*c9cf0*/  PRMT R23, R3, 0x7770, RZ ;  /* 0x0000777003177816 */ /* 0x001fd600000000ff */
[----:B------:R0:W-:Y:S01]  /*c9d00*/  @P1 STG.E.U8 desc[UR6][R26.64], R23 ;  /* 0x000000171a001986 */ /* 0x0001e2000c101106 */
[----:B------:R-:W-:Y:S02]  /*c9d10*/  LOP3.LUT P1, RZ, R22, 0x20000000, RZ, 0xc0, !PT ;  /* 0x2000000016ff7812 */ /* 0x000fe4000782c0ff */
[----:B0-----:R-:W-:-:S11]  /*c9d20*/  PRMT R23, R3, 0x7771, RZ ;  /* 0x0000777103177816 */ /* 0x001fd600000000ff */
[----:B------:R0:W-:Y:S01]  /*c9d30*/  @P1 STG.E.U8 desc[UR6][R14.64], R23 ;  /* 0x000000170e001986 */ /* 0x0001e2000c101106 */
[----:B------:R-:W-:Y:S02]  /*c9d40*/  LOP3.LUT P3, RZ, R21, 0x20000, RZ, 0xc0, !PT ;  /* 0x0002000015ff7812 */ /* 0x000fe4000786c0ff */
[----:B0-----:R-:W-:-:S05]  /*c9d50*/  PRMT R23, R3, 0x7772, RZ ;  /* 0x0000777203177816 */ /* 0x001fca00000000ff */
[----:B--2---:R0:W-:Y:S01]  /*c9d60*/  @P2 STG.E.U8 desc[UR6][R12.64], R23 ;  /* 0x000000170c002986 */ /* 0x0041e2000c101106 */
[----:B------:R-:W-:Y:S02]  /*c9d70*/  LOP3.LUT P4, RZ, R21, 0x10000, RZ, 0xc0, !PT ;  /* 0x0001000015ff7812 */ /* 0x000fe4000788c0ff */
[----:B0-----:R-:W-:-:S05]  /*c9d80*/  PRMT R23, R3, 0x7773, RZ ;  /* 0x0000777303177816 */ /* 0x001fca00000000ff */
[----:B------:R5:W-:Y:S01]  /*c9d90*/  @P0 STG.E.U8 desc[UR6][R10.64], R23 ;  /* 0x000000170a000986 */ /* 0x000be2000c101106 */
[C---:B------:R-:W-:Y:S02]  /*c9da0*/  LOP3.LUT P5, RZ, R21.reuse, 0x8000, RZ, 0xc0, !PT ;  /* 0x0000800015ff7812 */ /* 0x040fe400078ac0ff */
[----:B------:R-:W-:Y:S02]  /*c9db0*/  LOP3.LUT P6, RZ, R21, 0x4000, RZ, 0xc0, !PT ;  /* 0x0000400015ff7812 */ /* 0x000fe400078cc0ff */
[----:B-----5:R-:W-:-:S05]  /*c9dc0*/  PRMT R23, R19, 0x7770, RZ ;  /* 0x0000777013177816 */ /* 0x020fca00000000ff */
[----:B------:R0:W-:Y:S02]  /*c9dd0*/  @P3 STG.E.U8 desc[UR6][R8.64], R23 ;  /* 0x0000001708003986 */ /* 0x0001e4000c101106 */
[----:B0-----:R-:W-:-:S05]  /*c9de0*/  PRMT R23, R19, 0x7771, RZ ;  /* 0x0000777113177816 */ /* 0x001fca00000000ff */
[----:B------:R0:W-:Y:S02]  /*c9df0*/  @P4 STG.E.U8 desc[UR6][R6.64], R23 ;  /* 0x0000001706004986 */ /* 0x0001e4000c101106 */
[----:B0-----:R-:W-:-:S05]  /*c9e00*/  PRMT R23, R19, 0x7772, RZ ;  /* 0x0000777213177816 */ /* 0x001fca00000000ff */
[----:B---3--:R0:W-:Y:S02]  /*c9e10*/  @P5 STG.E.U8 desc[UR6][R4.64], R23 ;  /* 0x0000001704005986 */ /* 0x0081e4000c101106 */
[----:B0-----:R-:W-:Y:S02]  /*c9e20*/  PRMT R23, R19, 0x7773, RZ ;  /* 0x0000777313177816 */ /* 0x001fe400000000ff */
[----:B------:R-:W2:Y:S04]  /*c9e30*/  LDL.LU R19, [R1+0x30d8] ;  /* 0x0030d80001137983 */ /* 0x000ea80000300800 */
[----:B----4-:R0:W-:Y:S04]  /*c9e40*/  @P6 STG.E.U8 desc[UR6][R16.64], R23 ;  /* 0x0000001710006986 */ /* 0x0101e8000c101106 */
[----:B------:R-:W3:Y:S04]  /*c9e50*/  LDL.LU.64 R4, [R1+0xbc8] ;  /* 0x000bc80001047983 */ /* 0x000ee80000300a00 */
[----:B0-----:R-:W4:Y:S04]  /*c9e60*/  LDL.LU.64 R16, [R1+0xbc0] ;  /* 0x000bc00001107983 */ /* 0x001f280000300a00 */
[----:B------:R-:W5:Y:S04]  /*c9e70*/  LDL.LU.64 R12, [R1+0xbb8] ;  /* 0x000bb800010c7983 */ /* 0x000f680000300a00 */
[----:B------:R-:W2:Y:S01]  /*c9e80*/  LDL.LU R3, [R1+0xe0] ;  /* 0x0000e00001037983 */ /* 0x000ea20000300800 */
[----:B------:R-:W-:-:S02]  /*c9e90*/  LOP3.LUT P1, RZ, R21, 0x2, RZ, 0xc0, !PT ;  /* 0x0000000215ff7812 */ /* 0x000fc4000782c0ff */
[----:B------:R-:W-:Y:S01]  /*c9ea0*/  LOP3.LUT R22, R22, 0xffdfffff, RZ, 0xc0, !PT ;  /* 0xffdfffff16167812 */ /* 0x000fe200078ec0ff */
[----:B------:R-:W5:Y:S01]  /*c9eb0*/  LDL.LU.64 R8, [R1+0xbb0] ;  /* 0x000bb00001087983 */ /* 0x000f620000300a00 */
[C---:B------:R-:W-:Y:S02]  /*c9ec0*/  LOP3.LUT P3, RZ, R21.reuse, 0x2000, RZ, 0xc0, !PT ;  /* 0x0000200015ff7812 */ /* 0x040fe4000786c0ff */
[----:B------:R-:W-:Y:S01]  /*c9ed0*/  LOP3.LUT P4, RZ, R21, 0x1000, RZ, 0xc0, !PT ;  /* 0x0000100015ff7812 */ /* 0x000fe2000788c0ff */
[----:B------:R-:W5:Y:S06]  /*c9ee0*/  LDL.LU.64 R6, [R1+0xba8] ;  /* 0x000ba80001067983 */ /* 0x000f6c0000300a00 */
[----:B------:R-:W-:-:S02]  /*c9ef0*/  @P1 LOP3.LUT R22, R22, 0x200000, RZ, 0xfc, !PT ;  /* 0x0020000016161812 */ /* 0x000fc400078efcff */
        /* <DEDUP_REMOVED lines=20> */
[C---:B------:R-:W-:Y:S02]  /*ca040*/  LOP3.LUT P5, RZ, R21.reuse, 0x800, RZ, 0xc0, !PT ;  /* 0x0000080015ff7812 */ /* 0x040fe400078ac0ff */
[C---:B------:R-:W-:Y:S02]  /*ca050*/  LOP3.LUT P6, RZ, R21.reuse, 0x400, RZ, 0xc0, !PT ;  /* 0x0000040015ff7812 */ /* 0x040fe400078cc0ff */
[----:B------:R-:W-:-:S05]  /*ca060*/  LOP3.LUT P2, RZ, R21, 0x1, RZ, 0xc0, !PT ;  /* 0x0000000115ff7812 */ /* 0x000fca000784c0ff */
[----:B------:R-:W-:Y:S02]  /*ca070*/  @P1 LOP3.LUT R22, R22, 0x10000000, RZ, 0xfc, !PT ;  /* 0x1000000016161812 */ /* 0x000fe400078efcff */
[----:B------:R-:W-:Y:S02]  /*ca080*/  LOP3.LUT P1, RZ, R21, 0x200, RZ, 0xc0, !PT ;  /* 0x0000020015ff7812 */ /* 0x000fe4000782c0ff */
[C---:B--2---:R-:W-:Y:S02]  /*ca090*/  PRMT R23, R3.reuse, 0x7770, RZ ;  /* 0x0000777003177816 */ /* 0x044fe400000000ff */
[----:B------:R-:W-:-:S03]  /*ca0a0*/  PRMT R21, R3, 0x7771, RZ ;  /* 0x0000777103157816 */ /* 0x000fc600000000ff */
[----:B---3--:R0:W-:Y:S04]  /*ca0b0*/  @P3 STG.E.U8 desc[UR6][R4.64], R23 ;  /* 0x0000001704003986 */ /* 0x0081e8000c101106 */
[----:B----4-:R1:W-:Y:S04]  /*ca0c0*/  @P4 STG.E.U8 desc[UR6][R16.64], R21 ;  /* 0x0000001510004986 */ /* 0x0103e8000c101106 */
[----:B0-----:R-:W2:Y:S04]  /*ca0d0*/  LDL.LU.64 R4, [R1+0xba0] ;  /* 0x000ba00001047983 */ /* 0x001ea80000300a00 */
[----:B------:R-:W3:Y:S04]  /*ca0e0*/  LDL.LU R23, [R1+0xe4] ;  /* 0x0000e40001177983 */ /* 0x000ee80000300800 */
[----:B-1----:R-:W4:Y:S04]  /*ca0f0*/  LDL.LU.64 R16, [R1+0xb98] ;  /* 0x000b980001107983 */ /* 0x002f280000300a00 */
[----:B------:R-:W4:Y:S04]  /*ca100*/  LDL.LU R11, [R1+0xe8] ;  /* 0x0000e800010b7983 */ /* 0x000f280000300800 */
[----:B------:R-:W5:Y:S04]  /*ca110*/  LDL.LU.64 R28, [R1+0xb78] ;  /* 0x000b7800011c7983 */ /* 0x000f680000300a00 */
[----:B-----5:R0:W-:Y:S04]  /*ca120*/  STL.64 [R1+0x30c0], R28 ;  /* 0x0030c01c01007387 */ /* 0x0201e80000100a00 */
[----:B0-----:R-:W5:Y:S04]  /*ca130*/  LDL.LU.64 R28, [R1+0xb80] ;  /* 0x000b8000011c7983 */ /* 0x001f680000300a00 */
[----:B-----5:R0:W-:Y:S04]  /*ca140*/  STL.64 [R1+0x30c8], R28 ;  /* 0x0030c81c01007387 */ /* 0x0201e80000100a00 */
[----:B0-----:R-:W5:Y:S01]  /*ca150*/  LDL.LU.64 R28, [R1+0xb88] ;  /* 0x000b8800011c7983 */ /* 0x001f620000300a00 */
[----:B------:R-:W-:-:S05]  /*ca160*/  PRMT R21, R3, 0x7772, RZ ;  /* 0x0000777203157816 */ /* 0x000fca00000000ff */
[----:B------:R0:W-:Y:S02]  /*ca170*/  @P5 STG.E.U8 desc[UR6][R12.64], R21 ;  /* 0x000000150c005986 */ /* 0x0001e4000c101106 */
[----:B0-----:R-:W-:-:S05]  /*ca180*/  PRMT R21, R3, 0x7773, RZ ;  /* 0x0000777303157816 */ /* 0x001fca00000000ff */
[----:B------:R3:W-:Y:S02]  /*ca190*/  @P6 STG.E.U8 desc[UR6][R8.64], R21 ;  /* 0x0000001508006986 */ /* 0x0007e4000c101106 */
[----:B---3--:R-:W-:-:S05]  /*ca1a0*/  PRMT R21, R23, 0x7770, RZ ;  /* 0x0000777017157816 */ /* 0x008fca00000000ff */
[----:B------:R-:W-:Y:S04]  /*ca1b0*/  @P1 STG.E.U8 desc[UR6][R6.64], R21 ;  /* 0x0000001506001986 */ /* 0x000fe8000c101106 */
[----:B-----5:R0:W-:Y:S04]  /*ca1c0*/  STL.64 [R1+0x30d0], R28 ;  /* 0x0030d01c01007387 */ /* 0x0201e80000100a00 */
[----:B0-----:R-:W3:Y:S01]  /*ca1d0*/  LDL.LU.64 R28, [R1+0xb90] ;  /* 0x000b9000011c7983 */ /* 0x001ee20000300a00 */
[C---:B------:R-:W-:Y:S02]  /*ca1e0*/  LOP3.LUT P1, RZ, R22.reuse, 0x10000000, RZ, 0xc0, !PT ;  /* 0x1000000016ff7812 */ /* 0x040fe4000782c0ff */
[----:B------:R-:W-:Y:S01]  /*ca1f0*/  PRMT R21, R23, 0x7771, RZ ;  /* 0x0000777117157816 */ /* 0x000fe200000000ff */
[----:B------:R-:W5:Y:S04]  /*ca200*/  LDL.LU.64 R24, [R1+0xb70] ;  /* 0x000b700001187983 */ /* 0x000f680000300a00 */
[----:B------:R-:W5:Y:S04]  /*ca210*/  LDL.LU R10, [R1+0xec] ;  /* 0x0000ec00010a7983 */ /* 0x000f680000300800 */
[----:B------:R-:W5:Y:S04]  /*ca220*/  LDL.LU.64 R26, [R1+0xb68] ;  /* 0x000b6800011a7983 */ /* 0x000f680000300a00 */
[----:B--2---:R0:W-:Y:S01]  /*ca230*/  @P1 STG.E.U8 desc[UR6][R4.64], R21 ;  /* 0x0000001504001986 */ /* 0x0041e2000c101106 */
[----:B------:R-:W-:-:S03]  /*ca240*/  LOP3.LUT P1, RZ, R22, 0x8000000, RZ, 0xc0, !PT ;  /* 0x0800000016ff7812 */ /* 0x000fc6000782c0ff */
[----:B------:R-:W2:Y:S04]  /*ca250*/  LDL.LU.64 R14, [R1+0xb60] ;  /* 0x000b6000010e7983 */ /* 0x000ea80000300a00 */
[----:B------:R-:W2:Y:S01]  /*ca260*/  LDL.LU.64 R12, [R1+0xb58] ;  /* 0x000b5800010c7983 */ /* 0x000ea20000300a00 */
[----:B0-----:R-:W-:-:S03]  /*ca270*/  PRMT R21, R23, 0x7772, RZ ;  /* 0x0000777217157816 */ /* 0x001fc600000000ff */
[----:B------:R-:W2:Y:S04]  /*ca280*/  LDL.LU.64 R8, [R1+0xb50] ;  /* 0x000b500001087983 */ /* 0x000ea80000300a00 */
[----:B----4-:R0:W-:Y:S01]  /*ca290*/  @P1 STG.E.U8 desc[UR6][R16.64], R21 ;  /* 0x0000001510001986 */ /* 0x0101e2000c101106 */
[----:B------:R-:W-:-:S03]  /*ca2a0*/  LOP3.LUT P1, RZ, R22, 0x4000000, RZ, 0xc0, !PT ;  /* 0x0400000016ff7812 */ /* 0x000fc6000782c0ff */
[----:B------:R-:W4:Y:S04]  /*ca2b0*/  LDL.LU R3, [R1+0xd0] ;  /* 0x0000d00001037983 */ /* 0x000f280000300800 */
[----:B------:R-:W4:Y:S01]  /*ca2c0*/  LDL.LU.64 R6, [R1+0xb48] ;  /* 0x000b480001067983 */ /* 0x000f220000300a00 */
[----:B0-----:R-:W-:-:S03]  /*ca2d0*/  PRMT R21, R23, 0x7773, RZ ;  /* 0x0000777317157816 */ /* 0x001fc600000000ff */
[----:B------:R-:W4:Y:S04]  /*ca2e0*/  LDL.LU.64 R4, [R1+0xb40] ;  /* 0x000b400001047983 */ /* 0x000f280000300a00 */
[----:B------:R-:W4:Y:S04]  /*ca2f0*/  LDL.LU.64 R16, [R1+0xb38] ;  /* 0x000b380001107983 */ /* 0x000f280000300a00 */
        /* <DEDUP_REMOVED lines=9> */
[----:B0-----:R-:W3:Y:S01]  /*ca390*/  LDL.LU.64 R28, [R1+0x30c0] ;  /* 0x0030c000011c7983 */ /* 0x001ee20000300a00 */
[----:B------:R-:W-:Y:S02]  /*ca3a0*/  LOP3.LUT P1, RZ, R22, 0x800000, RZ, 0xc0, !PT ;  /* 0x0080000016ff7812 */ /* 0x000fe4000782c0ff */
[----:B------:R-:W-:Y:S02]  /*ca3b0*/  PRMT R21, R11, 0x7772, RZ ;  /* 0x000077720b157816 */ /* 0x000fe400000000ff */
[C---:B------:R-:W-:Y:S02]  /*ca3c0*/  LOP3.LUT P0, RZ, R19.reuse, 0x80000000, RZ, 0xc0, !PT ;  /* 0x8000000013ff7812 */ /* 0x040fe4000780c0ff */
[----:B------:R-:W-:-:S02]  /*ca3d0*/  LOP3.LUT P3, RZ, R19, 0x40000000, RZ, 0xc0, !PT ;  /* 0x4000000013ff7812 */ /* 0x000fc4000786c0ff */
[C---:B------:R-:W-:Y:S02]  /*ca3e0*/  LOP3.LUT P4, RZ, R19.reuse, 0x20000000, RZ, 0xc0, !PT ;  /* 0x2000000013ff7812 */ /* 0x040fe4000788c0ff */
[C---:B------:R-:W-:Y:S02]  /*ca3f0*/  LOP3.LUT P5, RZ, R19.reuse, 0x10000000, RZ, 0xc0, !PT ;  /* 0x1000000013ff7812 */ /* 0x040fe400078ac0ff */
[----:B------:R-:W-:Y:S01]  /*ca400*/  LOP3.LUT P6, RZ, R19, 0x8000000, RZ, 0xc0, !PT ;  /* 0x0800000013ff7812 */ /* 0x000fe200078cc0ff */
[----:B---3--:R0:W-:Y:S01]  /*ca410*/  @P1 STG.E.U8 desc[UR6][R28.64], R21 ;  /* 0x000000151c001986 */ /* 0x0081e2000c101106 */
[----:B------:R-:W-:Y:S02]  /*ca420*/  LOP3.LUT P1, RZ, R22, 0x400000, RZ, 0xc0, !PT ;  /* 0x0040000016ff7812 */ /* 0x000fe4000782c0ff */
[----:B0-----:R-:W-:-:S11]  /*ca430*/  PRMT R21, R11, 0x7773, RZ ;  /* 0x000077730b157816 */ /* 0x001fd600000000ff */
[----:B-----5:R0:W-:Y:S01]  /*ca440*/  @P1 STG.E.U8 desc[UR6][R24.64], R21 ;  /* 0x0000001518001986 */ /* 0x0201e2000c101106 */
[----:B------:R-:W-:Y:S02]  /*ca450*/  LOP3.LUT P1, RZ, R22, 0x200000, RZ, 0xc0, !PT ;  /* 0x0020000016ff7812 */ /* 0x000fe4000782c0ff */
[----:B0-----:R-:W-:-:S11]  /*ca460*/  PRMT R21, R10, 0x7770, RZ ;  /* 0x000077700a157816 */ /* 0x001fd600000000ff */
[----:B------:R0:W-:Y:S02]  /*ca470*/  @P1 STG.E.U8 desc[UR6][R26.64], R21 ;  /* 0x000000151a001986 */ /* 0x0001e4000c101106 */
[----:B0-----:R-:W-:-:S05]  /*ca480*/  PRMT R21, R10, 0x7771, RZ ;  /* 0x000077710a157816 */ /* 0x001fca00000000ff */
[----:B--2---:R0:W-:Y:S02]  /*ca490*/  @P2 STG.E.U8 desc[UR6][R14.64], R21 ;  /* 0x000000150e002986 */ /* 0x0041e4000c101106 */
[----:B0-----:R-:W-:-:S05]  /*ca4a0*/  PRMT R21, R10, 0x7772, RZ ;  /* 0x000077720a157816 */ /* 0x001fca00000000ff */
[----:B------:R0:W-:Y:S02]  /*ca4b0*/  @P0 STG.E.U8 desc[UR6][R12.64], R21 ;  /* 0x000000150c000986 */ /* 0x0001e4000c101106 */
[----:B0-----:R-:W-:-:S05]  /*ca4c0*/  PRMT R21, R10, 0x7773, RZ ;  /* 0x000077730a157816 */ /* 0x001fca00000000ff */
[----:B------:R4:W-:Y:S02]  /*ca4d0*/  @P3 STG.E.U8 desc[UR6][R8.64], R21 ;  /* 0x0000001508003986 */ /* 0x0009e4000c101106 */
[----:B----4-:R-:W-:-:S05]  /*ca4e0*/  PRMT R21, R3, 0x7770, RZ ;  /* 0x0000777003157816 */ /* 0x010fca00000000ff */
[----:B------:R0:W-:Y:S02]  /*ca4f0*/  @P4 STG.E.U8 desc[UR6][R6.64], R21 ;  /* 0x0000001506004986 */ /* 0x0001e4000c101106 */
[----:B0-----:R-:W-:-:S05]  /*ca500*/  PRMT R21, R3, 0x7771, RZ ;  /* 0x0000777103157816 */ /* 0x001fca00000000ff */
[----:B------:R0:W-:Y:S02]  /*ca510*/  @P5 STG.E.U8 desc[UR6][R4.64], R21 ;  /* 0x0000001504005986 */ /* 0x0001e4000c101106 */
        /* <DEDUP_REMOVED lines=8> */
[----:B------:R-:W-:Y:S01]  /*ca5a0*/  LOP3.LUT P4, RZ, R19, 0x2000000, RZ, 0xc0, !PT ;  /* 0x0200000013ff7812 */ /* 0x000fe2000788c0ff */
[----:B------:R-:W5:Y:S01]  /*ca5b0*/  LDL.LU.64 R6, [R1+0xb10] ;  /* 0x000b100001067983 */ /* 0x000f620000300a00 */
[----:B------:R-:W-:-:S03]  /*ca5c0*/  PRMT R21, R3, 0x7773, RZ ;  /* 0x0000777303157816 */ /* 0x000fc600000000ff */
[----:B------:R-:W5:Y:S06]  /*ca5d0*/  LDL.LU R12, [R1+0xd8] ;  /* 0x0000d800010c7983 */ /* 0x000f6c0000300800 */
[----:B--2---:R0:W-:Y:S04]  /*ca5e0*/  @P3 STG.E.U8 desc[UR6][R4.64], R21 ;  /* 0x0000001504003986 */ /* 0x0041e8000c101106 */
[----:B0-----:R-:W2:Y:S01]  /*ca5f0*/  LDL.LU.64 R4, [R1+0xb08] ;  /* 0x000b080001047983 */ /* 0x001ea20000300a00 */
[----:B---3--:R-:W-:-:S05]  /*ca600*/  PRMT R21, R9, 0x7770, RZ ;  /* 0x0000777009157816 */ /* 0x008fca00000000ff */
[----:B------:R0:W-:Y:S04]  /*ca610*/  @P4 STG.E.U8 desc[UR6][R16.64], R21 ;  /* 0x0000001510004986 */ /* 0x0001e8000c101106 */
[----:B0-----:R-:W3:Y:S04]  /*ca620*/  LDL.LU.64 R16, [R1+0xb00] ;  /* 0x000b000001107983 */ /* 0x001ee80000300a00 */
[----:B------:R-:W4:Y:S04]  /*ca630*/  LDL.LU R3, [R1+0xdc] ;  /* 0x0000dc0001037983 */ /* 0x000f280000300800 */
        /* <DEDUP_REMOVED lines=17> */
[----:B------:R-:W-:Y:S01]  /*ca750*/  LOP3.LUT P1, RZ, R19, 0x80000, RZ, 0xc0, !PT ;  /* 0x0008000013ff7812 */ /* 0x000fe2000782c0ff */
[----:B----4-:R0:W-:Y:S04]  /*ca760*/  STL.64 [R1+0x30b8], R2 ;  /* 0x0030b80201007387 */ /* 0x0101e80000100a00 */
[----:B0-----:R-:W4:Y:S04]  /*ca770*/  LDL.LU.64 R2, [R1+0xaf8] ;  /* 0x000af80001027983 */ /* 0x001f280000300a00 */
[----:B------:R-:W4:Y:S01]  /*ca780*/  LDL.LU.64 R28, [R1+0xae0] ;  /* 0x000ae000011c7983 */ /* 0x000f220000300a00 */
[----:B------:R-:W-:-:S04]  /*ca790*/  LOP3.LUT R22, R22, 0xfffbffff, RZ, 0xc0, !PT ;  /* 0xfffbffff16167812 */ /* 0x000fc800078ec0ff */
[----:B------:R-:W-:Y:S02]  /*ca7a0*/  @P1 LOP3.LUT R22, R22, 0x40000, RZ, 0xfc, !PT ;  /* 0x0004000016161812 */ /* 0x000fe400078efcff */
[C---:B------:R-:W-:Y:S02]  /*ca7b0*/  LOP3.LUT P1, RZ, R19.reuse, 0x100000, RZ, 0xc0, !PT ;  /* 0x0010000013ff7812 */ /* 0x040fe4000782c0ff */
[----:B------:R-:W-:Y:S02]  /*ca7c0*/  LOP3.LUT R22, R22, 0xfff7ffff, RZ, 0xc0, !PT ;  /* 0xfff7ffff16167812 */ /* 0x000fe400078ec0ff */
[----:B------:R-:W-:-:S09]  /*ca7d0*/  LOP3.LUT P5, RZ, R19, 0x1000000, RZ, 0xc0, !PT ;  /* 0x0100000013ff7812 */ /* 0x000fd200078ac0ff */
[----:B------:R-:W-:Y:S02]  /*ca7e0*/  @P1 LOP3.LUT R22, R22, 0x80000, RZ, 0xfc, !PT ;  /* 0x0008000016161812 */ /* 0x000fe400078efcff */
[C---:B------:R-:W-:Y:S02]  /*ca7f0*/  LOP3.LUT P1, RZ, R19.reuse, 0x200000, RZ, 0xc0, !PT ;  /* 0x0020000013ff7812 */ /* 0x040fe4000782c0ff */
[----:B------:R-:W-:Y:S02]  /*ca800*/  LOP3.LUT P6, RZ, R19, 0x800000, RZ, 0xc0, !PT ;  /* 0x0080000013ff7812 */ /* 0x000fe400078cc0ff */
[----:B------:R-:W-:Y:S02]  /*ca810*/  LOP3.LUT R22, R22, 0xffefffff, RZ, 0xc0, !PT ;  /* 0xffefffff16167812 */ /* 0x000fe400078ec0ff */
[----:B------:R-:W-:-:S05]  /*ca820*/  PRMT R21, R9, 0x7771, RZ ;  /* 0x0000777109157816 */ /* 0x000fca00000000ff */
[----:B------:R0:W-:Y:S02]  /*ca830*/  @P5 STG.E.U8 desc[UR6][R14.64], R21 ;  /* 0x000000150e005986 */ /* 0x0001e4000c101106 */
[----:B------:R-:W-:Y:S02]  /*ca840*/  @P1 LOP3.LUT R22, R22, 0x100000, RZ, 0xfc, !PT ;  /* 0x0010000016161812 */ /* 0x000fe400078efcff */
[----:B------:R-:W-:Y:S02]  /*ca850*/  LOP3.LUT P1, RZ, R19, 0x400000, RZ, 0xc0, !PT ;  /* 0x0040000013ff7812 */ /* 0x000fe4000782c0ff */
[----:B0-----:R-:W-:-:S05]  /*ca860*/  PRMT R21, R9, 0x7772, RZ ;  /* 0x0000777209157816 */ /* 0x001fca00000000ff */
[----:B-----5:R0:W-:Y:S02]  /*ca870*/  @P6 STG.E.U8 desc[UR6][R10.64], R21 ;  /* 0x000000150a006986 */ /* 0x0201e4000c101106 */
[----:B0-----:R-:W-:-:S05]  /*ca880*/  PRMT R21, R9, 0x7773, RZ ;  /* 0x0000777309157816 */ /* 0x001fca00000000ff */
[----:B------:R0:W-:Y:S01]  /*ca890*/  @P1 STG.E.U8 desc[UR6][R6.64], R21 ;  /* 0x0000001506001986 */ /* 0x0001e2000c101106 */
[----:B------:R-:W-:Y:S02]  /*ca8a0*/  LOP3.LUT P1, RZ, R22, 0x100000, RZ, 0xc0, !PT ;  /* 0x0010000016ff7812 */ /* 0x000fe4000782c0ff */
[----:B0-----:R-:W-:-:S11]  /*ca8b0*/  PRMT R21, R12, 0x7770, RZ ;  /* 0x000077700c157816 */ /* 0x001fd600000000ff */
[----:B--2---:R0:W-:Y:S01]  /*ca8c0*/  @P1 STG.E.U8 desc[UR6][R4.64], R21 ;  /* 0x0000001504001986 */ /* 0x0041e2000c101106 */
[----:B------:R-:W-:Y:S02]  /*ca8d0*/  LOP3.LUT P1, RZ, R22, 0x80000, RZ, 0xc0, !PT ;  /* 0x0008000016ff7812 */ /* 0x000fe4000782c0ff */
[----:B0-----:R-:W-:-:S11]  /*ca8e0*/  PRMT R21, R12, 0x7771, RZ ;  /* 0x000077710c157816 */ /* 0x001fd600000000ff */
[----:B---3--:R0:W-:Y:S01]  /*ca8f0*/  @P1 STG.E.U8 desc[UR6][R16.64], R21 ;  /* 0x0000001510001986 */ /* 0x0081e2000c101106 */
[----:B------:R-:W-:Y:S02]  /*ca900*/  LOP3.LUT P1, RZ, R22, 0x40000, RZ, 0xc0, !PT ;  /* 0x0004000016ff7812 */ /* 0x000fe4000782c0ff */
[----:B0-----:R-:W-:Y:S01]  /*ca910*/  PRMT R21, R12, 0x7772, RZ ;  /* 0x000077720c157816 */ /* 0x001fe200000000ff */
[----:B----4-:R0:W-:Y:S04]  /*ca920*/  STL.64 [R1+0x30a8], R28 ;  /* 0x0030a81c01007387 */ /* 0x0101e80000100a00 */
[----:B0-----:R-:W2:Y:S04]  /*ca930*/  LDL.LU.64 R28, [R1+0xae8] ;  /* 0x000ae800011c7983 */ /* 0x001ea80000300a00 */
[----:B------:R-:W3:Y:S04]  /*ca940*/  LDL.LU.64 R24, [R1+0xad8] ;  /* 0x000ad80001187983 */ /* 0x000ee80000300a00 */
[----:B------:R-:W4:Y:S04]  /*ca950*/  LDL.LU.64 R26, [R1+0xad0] ;  /* 0x000ad000011a7983 */ /* 0x000f280000300a00 */
[----:B------:R-:W5:Y:S04]  /*ca960*/  LDL.LU.64 R14, [R1+0xac8] ;  /* 0x000ac800010e7983 */ /* 0x000f680000300a00 */
[----:B------:R-:W5:Y:S04]  /*ca970*/  LDL.LU.64 R10, [R1+0xac0] ;  /* 0x000ac000010a7983 */ /* 0x000f680000300a00 */
[----:B------:R-:W5:Y:S04]  /*ca980*/  LDL.LU.64 R8, [R1+0xab8] ;  /* 0x000ab80001087983 */ /* 0x000f680000300a00 */
[----:B------:R-:W5:Y:S04]  /*ca990*/  LDL.LU R13, [R1+0xc4] ;  /* 0x0000c400010d7983 */ /* 0x000f680000300800 */
[----:B------:R-:W5:Y:S04]  /*ca9a0*/  LDL.LU.64 R6, [R1+0xab0] ;  /* 0x000ab00001067983 */ /* 0x000f680000300a00 */
[----:B------:R-:W5:Y:S04]  /*ca9b0*/  LDL.LU.64 R4, [R1+0xaa8] ;  /* 0x000aa80001047983 */ /* 0x000f680000300a00 */
[----:B------:R-:W5:Y:S04]  /*ca9c0*/  LDL.LU.64 R16, [R1+0xaa0] ;  /* 0x000aa00001107983 */ /* 0x000f680000300a00 */
[----:B------:R0:W-:Y:S04]  /*ca9d0*/  @P1 STG.E.U8 desc[UR6][R2.64], R21 ;  /* 0x0000001502001986 */ /* 0x0001e8000c101106 */
[----:B0-----:R-:W2:Y:S01]  /*ca9e0*/  LDL.LU.64 R2, [R1+0x30b8] ;  /* 0x0030b80001027983 */ /* 0x001ea20000300a00 */
[----:B------:R-:W-:-:S02]  /*ca9f0*/  LOP3.LUT P1, RZ, R22, 0x20000, RZ, 0xc0, !PT ;  /* 0x0002000016ff7812 */ /* 0x000fc4000782c0ff */
[----:B------:R-:W-:-:S11]  /*caa00*/  PRMT R21, R12, 0x7773, RZ ;  /* 0x000077730c157816 */ /* 0x000fd600000000ff */
[----:B--2---:R0:W-:Y:S04]  /*caa10*/  @P1 STG.E.U8 desc[UR6][R2.64], R21 ;  /* 0x0000001502001986 */ /* 0x0041e8000c101106 */
[----:B0-----:R-:W2:Y:S01]  /*caa20*/  LDL.LU.64 R2, [R1+0x30b0] ;  /* 0x0030b00001027983 */ /* 0x001ea20000300a00 */
[----:B------:R-:W-:Y:S02]  /*caa30*/  LOP3.LUT P1, RZ, R22, 0x10000, RZ, 0xc0, !PT ;  /* 0x0001000016ff7812 */ /* 0x000fe4000782c0ff */
[----:B--2---:R-:W-:-:S11]  /*caa40*/  PRMT R21, R3, 0x7770, RZ ;  /* 0x0000777003157816 */ /* 0x004fd600000000ff */
[----:B------:R0:W-:Y:S04]  /*caa50*/  @P1 STG.E.U8 desc[UR6][R28.64], R21 ;  /* 0x000000151c001986 */ /* 0x0001e8000c101106 */
[----:B0-----:R-:W2:Y:S01]  /*caa60*/  LDL.LU.64 R28, [R1+0x30a8] ;  /* 0x0030a800011c7983 */ /* 0x001ea20000300a00 */
[----:B------:R-:W-:Y:S02]  /*caa70*/  LOP3.LUT P1, RZ, R22, 0x8000, RZ, 0xc0, !PT ;  /* 0x0000800016ff7812 */ /* 0x000fe4000782c0ff */
[----:B------:R-:W-:Y:S02]  /*caa80*/  PRMT R21, R3, 0x7771, RZ ;  /* 0x0000777103157816 */ /* 0x000fe400000000ff */
[C---:B------:R-:W-:Y:S02]  /*caa90*/  LOP3.LUT P2, RZ, R19.reuse, 0x2000, RZ, 0xc0, !PT ;  /* 0x0000200013ff7812 */ /* 0x040fe4000784c0ff */
[----:B------:R-:W-:-:S02]  /*caaa0*/  LOP3.LUT P0, RZ, R19, 0x1000, RZ, 0xc0, !PT ;  /* 0x0000100013ff7812 */ /* 0x000fc4000780c0ff */
[C---:B------:R-:W-:Y:S02]  /*caab0*/  LOP3.LUT P3, RZ, R19.reuse, 0x800, RZ, 0xc0, !PT ;  /* 0x0000080013ff7812 */ /* 0x040fe4000786c0ff */
[C---:B------:R-:W-:Y:S02]  /*caac0*/  LOP3.LUT P4, RZ, R19.reuse, 0x400, RZ, 0xc0, !PT ;  /* 0x0000040013ff7812 */ /* 0x040fe4000788c0ff */
[C---:B------:R-:W-:Y:S02]  /*caad0*/  LOP3.LUT P5, RZ, R19.reuse, 0x200, RZ, 0xc0, !PT ;  /* 0x0000020013ff7812 */ /* 0x040fe400078ac0ff */
[----:B------:R-:W-:Y:S01]  /*caae0*/  LOP3.LUT P6, RZ, R19, 0x100, RZ, 0xc0, !PT ;  /* 0x0000010013ff7812 */ /* 0x000fe200078cc0ff */
[----:B--2---:R0:W-:Y:S01]  /*caaf0*/  @P1 STG.E.U8 desc[UR6][R28.64], R21 ;  /* 0x000000151c001986 */ /* 0x0041e2000c101106 */
[----:B------:R-:W-:Y:S02]  /*cab00*/  LOP3.LUT P1, RZ, R22, 0x4000, RZ, 0xc0, !PT ;  /* 0x0000400016ff7812 */ /* 0x000fe4000782c0ff */
[----:B0-----:R-:W-:-:S11]  /*cab10*/  PRMT R21, R3, 0x7772, RZ ;  /* 0x0000777203157816 */ /* 0x001fd600000000ff */
[----:B---3--:R0:W-:Y:S01]  /*cab20*/  @P1 STG.E.U8 desc[UR6][R24.64], R21 ;  /* 0x0000001518001986 */ /* 0x0081e2000c101106 */
[----:B------:R-:W-:Y:S02]  /*cab30*/  LOP3.LUT P1, RZ, R22, 0x2000, RZ, 0xc0, !PT ;  /* 0x0000200016ff7812 */ /* 0x000fe4000782c0ff */
[----:B0-----:R-:W-:-:S11]  /*cab40*/  PRMT R21, R3, 0x7773, RZ ;  /* 0x0000777303157816 */ /* 0x001fd600000000ff */
[----:B----4-:R0:W-:Y:S02]  /*cab50*/  @P1 STG.E.U8 desc[UR6][R26.64], R21 ;  /* 0x000000151a001986 */ /* 0x0101e4000c101106 */
[----:B0-----:R-:W-:-:S05]  /*cab60*/  PRMT R21, R20, 0x7770, RZ ;  /* 0x0000777014157816 */ /* 0x001fca00000000ff */
[----:B-----5:R0:W-:Y:S02]  /*cab70*/  @P2 STG.E.U8 desc[UR6][R14.64], R21 ;  /* 0x000000150e002986 */ /* 0x0201e4000c101106 */
[----:B0-----:R-:W-:-:S05]  /*cab80*/  PRMT R21, R20, 0x7771, RZ ;  /* 0x0000777114157816 */ /* 0x001fca00000000ff */
[----:B------:R0:W-:Y:S02]  /*cab90*/  @P0 STG.E.U8 desc[UR6][R10.64], R21 ;  /* 0x000000150a000986 */ /* 0x0001e4000c101106 */
[----:B0-----:R-:W-:-:S05]  /*caba0*/  PRMT R21, R20, 0x7772, RZ ;  /* 0x0000777214157816 */ /* 0x001fca00000000ff */
[----:B------:R0:W-:Y:S02]  /*cabb0*/  @P3 STG.E.U8 desc[UR6][R8.64], R21 ;  /* 0x0000001508003986 */ /* 0x0001e4000c101106 */
[----:B0-----:R-:W-:Y:S02]  /*cabc0*/  PRMT R21, R20, 0x7773, RZ ;  /* 0x0000777314157816 */ /* 0x001fe400000000ff */
[----:B------:R-:W2:Y:S04]  /*cabd0*/  LDL.LU R20, [R1+0x30a0] ;  /* 0x0030a00001147983 */ /* 0x000ea80000300800 */
[----:B------:R0:W-:Y:S02]  /*cabe0*/  @P4 STG.E.U8 desc[UR6][R6.64], R21 ;  /* 0x0000001506004986 */ /* 0x0001e4000c101106 */
[----:B0-----:R-:W-:-:S05]  /*cabf0*/  PRMT R21, R13, 0x7770, RZ ;  /* 0x000077700d157816 */ /* 0x001fca00000000ff */
[----:B------:R0:W-:Y:S02]  /*cac00*/  @P5 STG.E.U8 desc[UR6][R4.64], R21 ;  /* 0x0000001504005986 */ /* 0x0001e4000c101106 */
[----:B0-----:R-:W-:Y:S02]  /*cac10*/  PRMT R21, R13, 0x7771, RZ ;  /* 0x000077710d157816 */ /* 0x001fe400000000ff */
[----:B------:R-:W3:Y:S04]  /*cac20*/  LDL.LU.64 R4, [R1+0xa98] ;  /* 0x000a980001047983 */ /* 0x000ee80000300a00 */
[----:B------:R0:W-:Y:S04]  /*cac30*/  @P6 STG.E.U8 desc[UR6][R16.64], R21 ;  /* 0x0000001510006986 */ /* 0x0001e8000c101106 */
[----:B0-----:R-:W4:Y:S01]  /*cac40*/  LDL.LU.64 R16, [R1+0xa90] ;  /* 0x000a900001107983 */ /* 0x001f220000300a00 */
[----:B------:R-:W-:-:S02]  /*cac50*/  LOP3.LUT R22, R22, 0xffffffdf, RZ, 0xc0, !PT ;  /* 0xffffffdf16167812 */ /* 0x000fc400078ec0ff */
[C---:B------:R-:W-:Y:S01]  /*cac60*/  LOP3.LUT P3, RZ, R19.reuse, 0x80, RZ, 0xc0, !PT ;  /* 0x0000008013ff7812 */ /* 0x040fe2000786c0ff */
[----:B------:R-:W5:Y:S01]  /*cac70*/  LDL.LU.64 R6, [R1+0xa88] ;  /* 0x000a880001067983 */ /* 0x000f620000300a00 */
[----:B------:R-:W-:Y:S02]  /*cac80*/  LOP3.LUT P4, RZ, R19, 0x40, RZ, 0xc0, !PT ;  /* 0x0000004013ff7812 */ /* 0x000fe4000788c0ff */
[----:B------:R-:W-:Y:S01]  /*cac90*/  PRMT R21, R13, 0x7772, RZ ;  /* 0x000077720d157816 */ /* 0x000fe200000000ff */
[----:B------:R-:W5:Y:S04]  /*caca0*/  LDL.LU.64 R10, [R1+0xa80] ;  /* 0x000a8000010a7983 */ /* 0x000f680000300a00 */
[----:B------:R-:W5:Y:S04]  /*cacb0*/  LDL.LU.64 R8, [R1+0xa78] ;  /* 0x000a780001087983 */ /* 0x000f680000300a00 */
[----:B------:R-:W5:Y:S01]  /*cacc0*/  LDL.LU R3, [R1+0xc8] ;  /* 0x0000c80001037983 */ /* 0x000f620000300800 */
[----:B------:R-:W-:-:S03]  /*cacd0*/  LOP3.LUT P5, RZ, R19, 0x20, RZ, 0xc0, !PT ;  /* 0x0000002013ff7812 */ /* 0x000fc600078ac0ff */
[----:B------:R-:W-:Y:S01]  /*cace0*/  STL.64 [R1+0x3088], R18 ;  /* 0x0030881201007387 */ /* 0x000fe20000100a00 */
[----:B------:R-:W-:Y:S02]  /*cacf0*/  LOP3.LUT P6, RZ, R19, 0x10, RZ, 0xc0, !PT ;  /* 0x0000001013ff7812 */ /* 0x000fe400078cc0ff */
        /* <DEDUP_REMOVED lines=19> */
[----:B---3--:R0:W-:Y:S10]  /*cae30*/  @P3 STG.E.U8 desc[UR6][R4.64], R21 ;  /* 0x0000001504003986 */ /* 0x0081f4000c101106 */
[----:B------:R-:W-:-:S02]  /*cae40*/  @P1 LOP3.LUT R22, R22, 0x800, RZ, 0xfc, !PT ;  /* 0x0000080016161812 */ /* 0x000fc400078efcff */
[----:B------:R-:W-:Y:S01]  /*cae50*/  LOP3.LUT P1, RZ, R19, 0x4, RZ, 0xc0, !PT ;  /* 0x0000000413ff7812 */ /* 0x000fe2000782c0ff */
[----:B0-----:R-:W2:Y:S01]  /*cae60*/  LDL.LU.64 R4, [R1+0xa70] ;  /* 0x000a700001047983 */ /* 0x001ea20000300a00 */
[----:B------:R-:W-:Y:S02]  /*cae70*/  PRMT R21, R13, 0x7773, RZ ;  /* 0x000077730d157816 */ /* 0x000fe400000000ff */
[----:B------:R-:W-:Y:S01]  /*cae80*/  LOP3.LUT R22, R22, 0xffffefff, RZ, 0xc0, !PT ;  /* 0xffffefff16167812 */ /* 0x000fe200078ec0ff */
[----:B------:R-:W3:Y:S04]  /*cae90*/  LDL.LU R23, [R1+0xcc] ;  /* 0x0000cc0001177983 */ /* 0x000ee80000300800 */
[----:B----4-:R0:W-:Y:S04]  /*caea0*/  @P4 STG.E.U8 desc[UR6][R16.64], R21 ;  /* 0x0000001510004986 */ /* 0x0101e8000c101106 */
[----:B------:R-:W-:-:S02]  /*caeb0*/  @P1 LOP3.LUT R22, R22, 0x1000, RZ, 0xfc, !PT ;  /* 0x0000100016161812 */ /* 0x000fc400078efcff */
[----:B------:R-:W-:Y:S01]  /*caec0*/  LOP3.LUT P1, RZ, R19, 0x8, RZ, 0xc0, !PT ;  /* 0x0000000813ff7812 */ /* 0x000fe2000782c0ff */
[----:B0-----:R-:W4:Y:S04]  /*caed0*/  LDL.LU.64 R16, [R1+0xa68] ;  /* 0x000a680001107983 */ /* 0x001f280000300a00 */
        /* <DEDUP_REMOVED lines=18> */
[----:B------:R-:W2:Y:S04]  /*cb000*/  LDL.LU R7, [R1+0xb4] ;  /* 0x0000b40001077983 */ /* 0x000ea80000300800 */
[----:B------:R-:W2:Y:S01]  /*cb010*/  LDL.LU.64 R26, [R1+0xa38] ;  /* 0x000a3800011a7983 */ /* 0x000ea20000300a00 */
[----:B---3--:R-:W-:-:S03]  /*cb020*/  PRMT R21, R23, 0x7770, RZ ;  /* 0x0000777017157816 */ /* 0x008fc600000000ff */
        /* <DEDUP_REMOVED lines=8> */
[----:B------:R-:W4:Y:S04]  /*cb0b0*/  LDL.LU R3, [R1+0xb8] ;  /* 0x0000b80001037983 */ /* 0x000f280000300800 */
        /* <DEDUP_REMOVED lines=15> */
[----:B-----5:R0:W-:Y:S01]  /*cb1b0*/  @P1 STG.E.U8 desc[UR6][R18.64], R21 ;  /* 0x0000001512001986 */ /* 0x0201e2000c101106 */
[----:B------:R-:W-:Y:S02]  /*cb1c0*/  LOP3.LUT P1, RZ, R22, 0x80, RZ, 0xc0, !PT ;  /* 0x0000008016ff7812 */ /* 0x000fe4000782c0ff */
[----:B0-----:R-:W-:Y:S01]  /*cb1d0*/  PRMT R21, R6, 0x7770, RZ ;  /* 0x0000777006157816 */ /* 0x001fe200000000ff */
[----:B------:R-:W5:Y:S10]  /*cb1e0*/  LDL.LU.64 R18, [R1+0x3088] ;  /* 0x0030880001127983 */ /* 0x000f740000300a00 */
[----:B------:R0:W-:Y:S01]  /*cb1f0*/  @P1 STG.E.U8 desc[UR6][R28.64], R21 ;  /* 0x000000151c001986 */ /* 0x0001e2000c101106 */
[----:B------:R-:W-:-:S02]  /*cb200*/  LOP3.LUT P1, RZ, R22, 0x40, RZ, 0xc0, !PT ;  /* 0x0000004016ff7812 */ /* 0x000fc4000782c0ff */
[----:B0-----:R-:W-:-:S11]  /*cb210*/  PRMT R21, R6, 0x7771, RZ ;  /* 0x0000777106157816 */ /* 0x001fd600000000ff */
[----:B------:R0:W-:Y:S01]  /*cb220*/  @P1 STG.E.U8 desc[UR6][R24.64], R21 ;  /* 0x0000001518001986 */ /* 0x0001e2000c101106 */
[----:B------:R-:W-:Y:S02]  /*cb230*/  LOP3.LUT P1, RZ, R22, 0x20, RZ, 0xc0, !PT ;  /* 0x0000002016ff7812 */ /* 0x000fe4000782c0ff */
[----:B0-----:R-:W-:-:S11]  /*cb240*/  PRMT R21, R6, 0x7772, RZ ;  /* 0x0000777206157816 */ /* 0x001fd600000000ff */
[----:B--2---:R0:W-:Y:S02]  /*cb250*/  @P1 STG.E.U8 desc[UR6][R26.64], R21 ;  /* 0x000000151a001986 */ /* 0x0041e4000c101106 */
[----:B0-----:R-:W-:-:S05]  /*cb260*/  PRMT R21, R6, 0x7773, RZ ;  /* 0x0000777306157816 */ /* 0x001fca00000000ff */
[----:B---3--:R0:W-:Y:S02]  /*cb270*/  @P2 STG.E.U8 desc[UR6][R14.64], R21 ;  /* 0x000000150e002986 */ /* 0x0081e4000c101106 */
[----:B0-----:R-:W-:-:S05]  /*cb280*/  PRMT R21, R7, 0x7770, RZ ;  /* 0x0000777007157816 */ /* 0x001fca00000000ff */
[----:B----4-:R0:W-:Y:S02]  /*cb290*/  @P0 STG.E.U8 desc[UR6][R12.64], R21 ;  /* 0x000000150c000986 */ /* 0x0101e4000c101106 */
[----:B0-----:R-:W-:-:S05]  /*cb2a0*/  PRMT R21, R7, 0x7771, RZ ;  /* 0x0000777107157816 */ /* 0x001fca00000000ff */
[----:B------:R0:W-:Y:S02]  /*cb2b0*/  @P3 STG.E.U8 desc[UR6][R10.64], R21 ;  /* 0x000000150a003986 */ /* 0x0001e4000c101106 */
[----:B0-----:R-:W-:-:S05]  /*cb2c0*/  PRMT R21, R7, 0x7772, RZ ;  /* 0x0000777207157816 */ /* 0x001fca00000000ff */
[----:B------:R0:W-:Y:S02]  /*cb2d0*/  @P4 STG.E.U8 desc[UR6][R8.64], R21 ;  /* 0x0000001508004986 */ /* 0x0001e4000c101106 */
[----:B0-----:R-:W-:-:S05]  /*cb2e0*/  PRMT R21, R7, 0x7773, RZ ;  /* 0x0000777307157816 */ /* 0x001fca00000000ff */
[----:B------:R0:W-:Y:S02]  /*cb2f0*/  @P5 STG.E.U8 desc[UR6][R4.64], R21 ;  /* 0x0000001504005986 */ /* 0x0001e4000c101106 */
[----:B0-----:R-:W-:-:S05]  /*cb300*/  PRMT R21, R3, 0x7770, RZ ;  /* 0x0000777003157816 */ /* 0x001fca00000000ff */
[----:B------:R0:W-:Y:S04]  /*cb310*/  @P6 STG.E.U8 desc[UR6][R16.64], R21 ;  /* 0x0000001510006986 */ /* 0x0001e8000c101106 */
[----:B0-----:R-:W2:Y:S01]  /*cb320*/  LDL.LU.64 R16, [R1+0xa00] ;  /* 0x000a000001107983 */ /* 0x001ea20000300a00 */
[C---:B------:R-:W-:Y:S02]  /*cb330*/  LOP3.LUT P1, RZ, R20.reuse, 0x100, RZ, 0xc0, !PT ;  /* 0x0000010014ff7812 */ /* 0x040fe4000782c0ff */
[----:B------:R-:W-:Y:S01]  /*cb340*/  LOP3.LUT P3, RZ, R20, 0x100000, RZ, 0xc0, !PT ;  /* 0x0010000014ff7812 */ /* 0x000fe2000786c0ff */
[----:B------:R-:W3:Y:S01]  /*cb350*/  LDL.LU.64 R12, [R1+0x9f8] ;  /* 0x0009f800010c7983 */ /* 0x000ee20000300a00 */
[----:B------:R-:W-:-:S03]  /*cb360*/  PRMT R21, R3, 0x7771, RZ ;  /* 0x0000777103157816 */ /* 0x000fc600000000ff */
[----:B------:R-:W4:Y:S04]  /*cb370*/  LDL.LU.64 R10, [R1+0x9f0] ;  /* 0x0009f000010a7983 */ /* 0x000f280000300a00 */
[----:B------:R-:W4:Y:S04]  /*cb380*/  LDL.LU.64 R8, [R1+0x9e8] ;  /* 0x0009e80001087983 */ /* 0x000f280000300a00 */
[----:B------:R-:W4:Y:S04]  /*cb390*/  LDL.LU.64 R6, [R1+0x9e0] ;  /* 0x0009e00001067983 */ /* 0x000f280000300a00 */
[----:B------:R-:W4:Y:S04]  /*cb3a0*/  LDL.LU.64 R4, [R1+0x9d8] ;  /* 0x0009d80001047983 */ /* 0x000f280000300a00 */
[----:B------:R-:W4:Y:S01]  /*cb3b0*/  LDL.LU R28, [R1+0xbc] ;  /* 0x0000bc00011c7983 */ /* 0x000f220000300800 */
[----:B-----5:R-:W-:-:S04]  /*cb3c0*/  LOP3.LUT R19, R19, 0xdfffffff, RZ, 0xc0, !PT ;  /* 0xdfffffff13137812 */ /* 0x020fc800078ec0ff */
[----:B------:R-:W-:Y:S02]  /*cb3d0*/  @P1 LOP3.LUT R19, R19, 0x20000000, RZ, 0xfc, !PT ;  /* 0x2000000013131812 */ /* 0x000fe400078efcff */
[----:B------:R-:W-:Y:S02]  /*cb3e0*/  LOP3.LUT P1, RZ, R20, 0x200, RZ, 0xc0, !PT ;  /* 0x0000020014ff7812 */ /* 0x000fe4000782c0ff */
[----:B------:R-:W-:-:S11]  /*cb3f0*/  LOP3.LUT R19, R19, 0xbfffffff, RZ, 0xc0, !PT ;  /* 0xbfffffff13137812 */ /* 0x000fd600078ec0ff */
[----:B------:R-:W-:Y:S02]  /*cb400*/  @P1 LOP3.LUT R19, R19, 0x40000000, RZ, 0xfc, !PT ;  /* 0x4000000013131812 */ /* 0x000fe400078efcff */
[----:B------:R-:W-:Y:S02]  /*cb410*/  LOP3.LUT P1, RZ, R20, 0x400, RZ, 0xc0, !PT ;  /* 0x0000040014ff7812 */ /* 0x000fe4000782c0ff */
[----:B------:R-:W-:-:S11]  /*cb420*/  LOP3.LUT R19, R19, 0x7fffffff, RZ, 0xc0, !PT ;  /* 0x7fffffff13137812 */ /* 0x000fd600078ec0ff */
[----:B------:R-:W-:-:S05]  /*cb430*/  @P1 LOP3.LUT R19, R19, 0x80000000, RZ, 0xfc, !PT ;  /* 0x8000000013131812 */ /* 0x000fca00078efcff */
[----:B------:R-:W-:Y:S04]  /*cb440*/  STL.64 [R1+0x3078], R18 ;  /* 0x0030781201007387 */ /* 0x000fe80000100a00 */
[----:B--2---:R0:W-:Y:S04]  /*cb450*/  @P3 STG.E.U8 desc[UR6][R16.64], R21 ;  /* 0x0000001510003986 */ /* 0x0041e8000c101106 */
[----:B0-----:R-:W2:Y:S04]  /*cb460*/  LDL.LU.64 R16, [R1+0x9d0] ;  /* 0x0009d00001107983 */ /* 0x001ea80000300a00 */
[----:B------:R-:W5:Y:S04]  /*cb470*/  LDL.LU R29, [R1+0xa0] ;  /* 0x0000a000011d7983 */ /* 0x000f680000300800 */
[----:B------:R-:W3:Y:S01]  /*cb480*/  LDL.LU.64 R18, [R1+0x9c0] ;  /* 0x0009c00001127983 */ /* 0x000ee20000300a00 */
        /* <DEDUP_REMOVED lines=12> */
[----:B------:R-:W-:Y:S02]  /*cb550*/  LOP3.LUT P5, RZ, R20, 0x40000, RZ, 0xc0, !PT ;  /* 0x0004000014ff7812 */ /* 0x000fe400078ac0ff */
[----:B------:R-:W-:-:S05]  /*cb560*/  PRMT R21, R3, 0x7772, RZ ;  /* 0x0000777203157816 */ /* 0x000fca00000000ff */
[----:B------:R-:W-:Y:S02]  /*cb570*/  @P1 LOP3.LUT R22, R22, 0x8, RZ, 0xfc, !PT ;  /* 0x0000000816161812 */ /* 0x000fe400078efcff */
[C---:B------:R-:W-:Y:S01]  /*cb580*/  LOP3.LUT P1, RZ, R20.reuse, 0x8000, RZ, 0xc0, !PT ;  /* 0x0000800014ff7812 */ /* 0x040fe2000782c0ff */
[----:B---3--:R0:W-:Y:S04]  /*cb590*/  STL.64 [R1+0x3080], R18 ;  /* 0x0030801201007387 */ /* 0x0081e80000100a00 */
[----:B0-----:R-:W3:Y:S01]  /*cb5a0*/  LDL.LU.64 R18, [R1+0x9c8] ;  /* 0x0009c80001127983 */ /* 0x001ee20000300a00 */
[----:B------:R-:W-:Y:S02]  /*cb5b0*/  LOP3.LUT P6, RZ, R20, 0x20000, RZ, 0xc0, !PT ;  /* 0x0002000014ff7812 */ /* 0x000fe400078cc0ff */
[----:B------:R-:W-:Y:S01]  /*cb5c0*/  LOP3.LUT R22, R22, 0xffffffef, RZ, 0xc0, !PT ;  /* 0xffffffef16167812 */ /* 0x000fe200078ec0ff */
[----:B------:R0:W-:Y:S04]  /*cb5d0*/  @P4 STG.E.U8 desc[UR6][R12.64], R21 ;  /* 0x000000150c004986 */ /* 0x0001e8000c101106 */
[----:B------:R-:W-:Y:S01]  /*cb5e0*/  @P1 LOP3.LUT R22, R22, 0x10, RZ, 0xfc, !PT ;  /* 0x0000001016161812 */ /* 0x000fe200078efcff */
[----:B------:R-:W3:Y:S01]  /*cb5f0*/  LDL.LU.64 R24, [R1+0x9b0] ;  /* 0x0009b00001187983 */ /* 0x000ee20000300a00 */
[----:B------:R-:W-:-:S02]  /*cb600*/  LOP3.LUT P1, RZ, R20, 0x10000, RZ, 0xc0, !PT ;  /* 0x0001000014ff7812 */ /* 0x000fc4000782c0ff */
[----:B0-----:R-:W-:Y:S02]  /*cb610*/  PRMT R21, R3, 0x7773, RZ ;  /* 0x0000777303157816 */ /* 0x001fe400000000ff */
[----:B------:R-:W3:Y:S04]  /*cb620*/  LDL.LU R3, [R1+0xa4] ;  /* 0x0000a40001037983 */ /* 0x000ee80000300800 */
[----:B----4-:R0:W-:Y:S04]  /*cb630*/  @P5 STG.E.U8 desc[UR6][R10.64], R21 ;  /* 0x000000150a005986 */ /* 0x0101e8000c101106 */
[----:B------:R-:W4:Y:S04]  /*cb640*/  LDL.LU.64 R26, [R1+0x9a8] ;  /* 0x0009a800011a7983 */ /* 0x000f280000300a00 */
[----:B------:R-:W4:Y:S01]  /*cb650*/  LDL.LU.64 R14, [R1+0x9a0] ;  /* 0x0009a000010e7983 */ /* 0x000f220000300a00 */
[----:B0-----:R-:W-:-:S03]  /*cb660*/  PRMT R21, R28, 0x7770, RZ ;  /* 0x000077701c157816 */ /* 0x001fc600000000ff */
[----:B------:R-:W4:Y:S04]  /*cb670*/  LDL.LU.64 R12, [R1+0x998] ;  /* 0x00099800010c7983 */ /* 0x000f280000300a00 */
[----:B------:R0:W-:Y:S04]  /*cb680*/  @P6 STG.E.U8 desc[UR6][R8.64], R21 ;  /* 0x0000001508006986 */ /* 0x0001e8000c101106 */
[----:B------:R-:W4:Y:S01]  /*cb690*/  LDL.LU.64 R10, [R1+0x990] ;  /* 0x00099000010a7983 */ /* 0x000f220000300a00 */
[----:B0-----:R-:W-:-:S03]  /*cb6a0*/  PRMT R21, R28, 0x7771, RZ ;  /* 0x000077711c157816 */ /* 0x001fc600000000ff */
[----:B------:R-:W4:Y:S04]  /*cb6b0*/  LDL.LU.64 R8, [R1+0x988] ;  /* 0x0009880001087983 */ /* 0x000f280000300a00 */
[----:B------:R0:W-:Y:S01]  /*cb6c0*/  @P1 STG.E.U8 desc[UR6][R6.64], R21 ;  /* 0x0000001506001986 */ /* 0x0001e2000c101106 */
[----:B------:R-:W-:Y:S02]  /*cb6d0*/  LOP3.LUT P1, RZ, R22, 0x10, RZ, 0xc0, !PT ;  /* 0x0000001016ff7812 */ /* 0x000fe4000782c0ff */
[----:B0-----:R-:W-:Y:S01]  /*cb6e0*/  PRMT R21, R28, 0x7772, RZ ;  /* 0x000077721c157816 */ /* 0x001fe200000000ff */
[----:B------:R-:W4:Y:S10]  /*cb6f0*/  LDL.LU.64 R6, [R1+0x980] ;  /* 0x0009800001067983 */ /* 0x000f340000300a00 */
[----:B------:R0:W-:Y:S01]  /*cb700*/  @P1 STG.E.U8 desc[UR6][R4.64], R21 ;  /* 0x0000001504001986 */ /* 0x0001e2000c101106 */
[----:B------:R-:W-:-:S02]  /*cb710*/  LOP3.LUT P1, RZ, R22, 0x8, RZ, 0xc0, !PT ;  /* 0x0000000816ff7812 */ /* 0x000fc4000782c0ff */
[----:B0-----:R-:W-:Y:S01]  /*cb720*/  PRMT R21, R28, 0x7773, RZ ;  /* 0x000077731c157816 */ /* 0x001fe200000000ff */
[----:B------:R-:W4:Y:S10]  /*cb730*/  LDL.LU.64 R4, [R1+0x978] ;  /* 0x0009780001047983 */ /* 0x000f340000300a00 */
[----:B--2---:R5:W-:Y:S01]  /*cb740*/  @P1 STG.E.U8 desc[UR6][R16.64], R21 ;  /* 0x0000001510001986 */ /* 0x004be2000c101106 */
[----:B------:R-:W-:-:S02]  /*cb750*/  LOP3.LUT P1, RZ, R22, 0x4, RZ, 0xc0, !PT ;  /* 0x0000000416ff7812 */ /* 0x000fc4000782c0ff */
[----:B-----5:R-:W-:Y:S01]  /*cb760*/  PRMT R21, R29, 0x7770, RZ ;  /* 0x000077701d157816 */ /* 0x020fe200000000ff */
[----:B------:R-:W2:Y:S10]  /*cb770*/  LDL.LU.64 R16, [R1+0x970] ;  /* 0x0009700001107983 */ /* 0x000eb40000300a00 */
[----:B---3--:R0:W-:Y:S04]  /*cb780*/  @P1 STG.E.U8 desc[UR6][R18.64], R21 ;  /* 0x0000001512001986 */ /* 0x0081e8000c101106 */
[----:B0-----:R-:W3:Y:S01]  /*cb790*/  LDL.LU.64 R18, [R1+0x3080] ;  /* 0x0030800001127983 */ /* 0x001ee20000300a00 */
[----:B------:R-:W-:-:S02]  /*cb7a0*/  LOP3.LUT P1, RZ, R22, 0x2, RZ, 0xc0, !PT ;  /* 0x0000000216ff7812 */ /* 0x000fc4000782c0ff */
[----:B------:R-:W-:-:S11]  /*cb7b0*/  PRMT R21, R29, 0x7771, RZ ;  /* 0x000077711d157816 */ /* 0x000fd600000000ff */
[----:B---3--:R0:W-:Y:S01]  /*cb7c0*/  @P1 STG.E.U8 desc[UR6][R18.64], R21 ;  /* 0x0000001512001986 */ /* 0x0081e2000c101106 */
[----:B------:R-:W-:-:S03]  /*cb7d0*/  LOP3.LUT P1, RZ, R22, 0x1, RZ, 0xc0, !PT ;  /* 0x0000000116ff7812 */ /* 0x000fc6000782c0ff */
[----:B0-----:R-:W3:Y:S04]  /*cb7e0*/  LDL.LU.64 R18, [R1+0x3078] ;  /* 0x0030780001127983 */ /* 0x001ee80000300a00 */
[----:B------:R-:W5:Y:S01]  /*cb7f0*/  LDL.LU.64 R22, [R1+0x9b8] ;  /* 0x0009b80001167983 */ /* 0x000f620000300a00 */
[----:B------:R-:W-:Y:S02]  /*cb800*/  PRMT R21, R29, 0x7772, RZ ;  /* 0x000077721d157816 */ /* 0x000fe400000000ff */
[C---:B------:R-:W-:Y:S02]  /*cb810*/  LOP3.LUT P2, RZ, R20.reuse, 0x80, RZ, 0xc0, !PT ;  /* 0x0000008014ff7812 */ /* 0x040fe4000784c0ff */
[C---:B------:R-:W-:Y:S02]  /*cb820*/  LOP3.LUT P0, RZ, R20.reuse, 0x40, RZ, 0xc0, !PT ;  /* 0x0000004014ff7812 */ /* 0x040fe4000780c0ff */
[----:B------:R-:W-:-:S02]  /*cb830*/  LOP3.LUT P3, RZ, R20, 0x20, RZ, 0xc0, !PT ;  /* 0x0000002014ff7812 */ /* 0x000fc4000786c0ff */
[C---:B------:R-:W-:Y:S02]  /*cb840*/  LOP3.LUT P4, RZ, R20.reuse, 0x10, RZ, 0xc0, !PT ;  /* 0x0000001014ff7812 */ /* 0x040fe4000788c0ff */
[C---:B------:R-:W-:Y:S02]  /*cb850*/  LOP3.LUT P5, RZ, R20.reuse, 0x8, RZ, 0xc0, !PT ;  /* 0x0000000814ff7812 */ /* 0x040fe400078ac0ff */
[----:B------:R-:W-:Y:S01]  /*cb860*/  LOP3.LUT P6, RZ, R20, 0x4, RZ, 0xc0, !PT ;  /* 0x0000000414ff7812 */ /* 0x000fe200078cc0ff */
[----:B-----5:R0:W-:Y:S01]  /*cb870*/  @P1 STG.E.U8 desc[UR6][R22.64], R21 ;  /* 0x0000001516001986 */ /* 0x0201e2000c101106 */
[----:B---3--:R-:W-:Y:S02]  /*cb880*/  LOP3.LUT P1, RZ, R19, 0x80000000, RZ, 0xc0, !PT ;  /* 0x8000000013ff7812 */ /* 0x008fe4000782c0ff */
[----:B0-----:R-:W-:-:S11]  /*cb890*/  PRMT R21, R29, 0x7773, RZ ;  /* 0x000077731d157816 */ /* 0x001fd600000000ff */
[----:B------:R0:W-:Y:S01]  /*cb8a0*/  @P1 STG.E.U8 desc[UR6][R24.64], R21 ;  /* 0x0000001518001986 */ /* 0x0001e2000c101106 */
[----:B------:R-:W-:Y:S02]  /*cb8b0*/  LOP3.LUT P1, RZ, R19, 0x40000000, RZ, 0xc0, !PT ;  /* 0x4000000013ff7812 */ /* 0x000fe4000782c0ff */
[----:B0-----:R-:W-:-:S11]  /*cb8c0*/  PRMT R21, R3, 0x7770, RZ ;  /* 0x0000777003157816 */ /* 0x001fd600000000ff */
[----:B----4-:R0:W-:Y:S01]  /*cb8d0*/  @P1 STG.E.U8 desc[UR6][R26.64], R21 ;  /* 0x000000151a001986 */ /* 0x0101e2000c101106 */
        /* <DEDUP_REMOVED lines=14> */
[----:B------:R-:W3:Y:S04]  /*cb9c0*/  LDL.LU R0, [R1+0x3070] ;  /* 0x0030700001007983 */ /* 0x000ee80000300800 */
[----:B--2---:R0:W-:Y:S04]  /*cb9d0*/  @P6 STG.E.U8 desc[UR6][R16.64], R21 ;  /* 0x0000001510006986 */ /* 0x0041e8000c101106 */
[----:B------:R-:W2:Y:S04]  /*cb9e0*/  LDL.LU.64 R6, [R1+0x968] ;  /* 0x0009680001067983 */ /* 0x000ea80000300a00 */
[----:B------:R-:W4:Y:S01]  /*cb9f0*/  LDL.LU.64 R4, [R1+0x960] ;  /* 0x0009600001047983 */ /* 0x000f220000300a00 */
[----:B0-----:R-:W-:-:S03]  /*cba00*/  IMAD.MOV.U32 R17, RZ, RZ, R2 ;  /* 0x000000ffff117224 */ /* 0x001fc600078e0002 */
[----:B------:R-:W5:Y:S04]  /*cba10*/  LDL.LU.64 R2, [R1+0x958] ;  /* 0x0009580001027983 */ /* 0x000f680000300a00 */
[----:B------:R-:W2:Y:S01]  /*cba20*/  LDL.LU R13, [R1+0xac] ;  /* 0x0000ac00010d7983 */ /* 0x000ea20000300800 */
[C---:B------:R-:W-:Y:S02]  /*cba30*/  LOP3.LUT P3, RZ, R20.reuse, 0x2, RZ, 0xc0, !PT ;  /* 0x0000000214ff7812 */ /* 0x040fe4000786c0ff */
[----:B------:R-:W-:Y:S01]  /*cba40*/  LOP3.LUT P4, RZ, R20, 0x1, RZ, 0xc0, !PT ;  /* 0x0000000114ff7812 */ /* 0x000fe2000788c0ff */
[----:B------:R-:W5:Y:S04]  /*cba50*/  LDL.LU.64 R10, [R1+0x950] ;  /* 0x00095000010a7983 */ /* 0x000f680000300a00 */
[----:B------:R-:W5:Y:S04]  /*cba60*/  LDL.LU.64 R8, [R1+0x948] ;  /* 0x0009480001087983 */ /* 0x000f680000300a00 */
[----:B------:R-:W5:Y:S01]  /*cba70*/  LDL.LU R14, [R1+0x90] ;  /* 0x00009000010e7983 */ /* 0x000f620000300800 */
[----:B---3--:R-:W-:-:S02]  /*cba80*/  LOP3.LUT P5, RZ, R0, 0x80000000, RZ, 0xc0, !PT ;  /* 0x8000000000ff7812 */ /* 0x008fc400078ac0ff */
[----:B--2---:R-:W-:-:S05]  /*cba90*/  PRMT R20, R13, 0x7770, RZ ;  /* 0x000077700d147816 */ /* 0x004fca00000000ff */
[----:B------:R0:W-:Y:S02]  /*cbaa0*/  @P3 STG.E.U8 desc[UR6][R6.64], R20 ;  /* 0x0000001406003986 */ /* 0x0001e4000c101106 */
[C---:B0-----:R-:W-:Y:S02]  /*cbab0*/  PRMT R20, R13.reuse, 0x7771, RZ ;  /* 0x000077710d147816 */ /* 0x041fe400000000ff */
[----:B------:R-:W2:Y:S04]  /*cbac0*/  LDL.LU.64 R6, [R1+0x940] ;  /* 0x0009400001067983 */ /* 0x000ea80000300a00 */
[----:B----4-:R0:W-:Y:S02]  /*cbad0*/  @P4 STG.E.U8 desc[UR6][R4.64], R20 ;  /* 0x0000001404004986 */ /* 0x0101e4000c101106 */
[----:B0-----:R-:W-:-:S02]  /*cbae0*/  PRMT R20, R13, 0x7772, RZ ;  /* 0x000077720d147816 */ /* 0x001fc400000000ff */
[----:B------:R-:W3:Y:S04]  /*cbaf0*/  LDL.LU.64 R4, [R1+0x938] ;  /* 0x0009380001047983 */ /* 0x000ee80000300a00 */
[----:B------:R-:W4:Y:S04]  /*cbb00*/  LDL.LU R16, [R1+0x94] ;  /* 0x0000940001107983 */ /* 0x000f280000300800 */
[----:B-----5:R0:W-:Y:S04]  /*cbb10*/  @P5 STG.E.U8 desc[UR6][R2.64], R20 ;  /* 0x0000001402005986 */ /* 0x0201e8000c101106 */
[----:B0-----:R-:W5:Y:S04]  /*cbb20*/  LDL.LU.64 R2, [R1+0x920] ;  /* 0x0009200001027983 */ /* 0x001f680000300a00 */
[----:B-----5:R0:W-:Y:S04]  /*cbb30*/  STL.64 [R1+0x3060], R2 ;  /* 0x0030600201007387 */ /* 0x0201e80000100a00 */
[----:B0-----:R-:W5:Y:S01]  /*cbb40*/  LDL.LU.64 R2, [R1+0x928] ;  /* 0x0009280001027983 */ /* 0x001f620000300a00 */
        /* <DEDUP_REMOVED lines=17> */
[----:B-----5:R0:W-:Y:S04]  /*cbc60*/  STL.64 [R1+0x3068], R2 ;  /* 0x0030680201007387 */ /* 0x0201e80000100a00 */
[----:B0-----:R-:W5:Y:S06]  /*cbc70*/  LDL.LU.64 R2, [R1+0x930] ;  /* 0x0009300001027983 */ /* 0x001f6c0000300a00 */
[----:B------:R-:W-:-:S02]  /*cbc80*/  @P1 LOP3.LUT R19, R19, 0x4000000, RZ, 0xfc, !PT ;  /* 0x0400000013131812 */ /* 0x000fc400078efcff */
[C---:B------:R-:W-:Y:S01]  /*cbc90*/  LOP3.LUT P1, RZ, R0.reuse, 0x8000000, RZ, 0xc0, !PT ;  /* 0x0800000000ff7812 */ /* 0x040fe2000782c0ff */
        /* <DEDUP_REMOVED lines=10> */
[----:B------:R0:W-:Y:S04]  /*cbd40*/  @P6 STG.E.U8 desc[UR6][R10.64], R20 ;  /* 0x000000140a006986 */ /* 0x0001e8000c101106 */
[----:B------:R-:W4:Y:S04]  /*cbd50*/  LDL.LU.64 R12, [R1+0x8f8] ;  /* 0x0008f800010c7983 */ /* 0x000f280000300a00 */
[----:B------:R-:W4:Y:S02]  /*cbd60*/  LDL.LU R15, [R1+0x9c] ;  /* 0x00009c00010f7983 */ /* 0x000f240000300800 */
[----:B------:R-:W-:-:S02]  /*cbd70*/  @P1 LOP3.LUT R19, R19, 0x10000000, RZ, 0xfc, !PT ;  /* 0x1000000013131812 */ /* 0x000fc400078efcff */
[----:B------:R-:W-:Y:S01]  /*cbd80*/  LOP3.LUT P1, RZ, R0, 0x20000000, RZ, 0xc0, !PT ;  /* 0x2000000000ff7812 */ /* 0x000fe2000782c0ff */
[----:B0-----:R-:W4:Y:S01]  /*cbd90*/  LDL.LU.64 R10, [R1+0x8f0] ;  /* 0x0008f000010a7983 */ /* 0x001f220000300a00 */
[----:B------:R-:W-:-:S11]  /*cbda0*/  PRMT R20, R14, 0x7770, RZ ;  /* 0x000077700e147816 */ /* 0x000fd600000000ff */
[----:B------:R0:W-:Y:S01]  /*cbdb0*/  @P1 STG.E.U8 desc[UR6][R8.64], R20 ;  /* 0x0000001408001986 */ /* 0x0001e2000c101106 */
[C---:B------:R-:W-:Y:S02]  /*cbdc0*/  LOP3.LUT P1, RZ, R19.reuse, 0x10000000, RZ, 0xc0, !PT ;  /* 0x1000000013ff7812 */ /* 0x040fe4000782c0ff */
[----:B0-----:R-:W-:Y:S01]  /*cbdd0*/  PRMT R20, R14, 0x7771, RZ ;  /* 0x000077710e147816 */ /* 0x001fe200000000ff */
[----:B------:R-:W4:Y:S10]  /*cbde0*/  LDL.LU.64 R8, [R1+0x8e8] ;  /* 0x0008e80001087983 */ /* 0x000f340000300a00 */
        /* <DEDUP_REMOVED lines=8> */
[----:B-----5:R0:W-:Y:S04]  /*cbe70*/  @P1 STG.E.U8 desc[UR6][R2.64], R20 ;  /* 0x0000001402001986 */ /* 0x0201e8000c101106 */
[----:B0-----:R-:W5:Y:S01]  /*cbe80*/  LDL.LU.64 R2, [R1+0x3068] ;  /* 0x0030680001027983 */ /* 0x001f620000300a00 */
[----:B------:R-:W-:-:S02]  /*cbe90*/  LOP3.LUT P1, RZ, R19, 0x2000000, RZ, 0xc0, !PT ;  /* 0x0200000013ff7812 */ /* 0x000fc4000782c0ff */
[----:B----4-:R-:W-:-:S11]  /*cbea0*/  PRMT R20, R16, 0x7770, RZ ;  /* 0x0000777010147816 */ /* 0x010fd600000000ff */
[----:B-----5:R0:W-:Y:S04]  /*cbeb0*/  @P1 STG.E.U8 desc[UR6][R2.64], R20 ;  /* 0x0000001402001986 */ /* 0x0201e8000c101106 */
[----:B0-----:R-:W4:Y:S01]  /*cbec0*/  LDL.LU.64 R2, [R1+0x3060] ;  /* 0x0030600001027983 */ /* 0x001f220000300a00 */
[----:B------:R-:W-:Y:S02]  /*cbed0*/  LOP3.LUT P1, RZ, R19, 0x1000000, RZ, 0xc0, !PT ;  /* 0x0100000013ff7812 */ /* 0x000fe4000782c0ff */
[----:B------:R-:W-:-:S11]  /*cbee0*/  PRMT R20, R16, 0x7771, RZ ;  /* 0x0000777110147816 */ /* 0x000fd600000000ff */
        /* <DEDUP_REMOVED lines=9> */
[C---:B------:R-:W-:Y:S02]  /*cbf80*/  LOP3.LUT P2, RZ, R0.reuse, 0x8000, RZ, 0xc0, !PT ;  /* 0x0000800000ff7812 */ /* 0x040fe4000784c0ff */
[C---:B------:R-:W-:Y:S02]  /*cbf90*/  LOP3.LUT P0, RZ, R0.reuse, 0x4000, RZ, 0xc0, !PT ;  /* 0x0000400000ff7812 */ /* 0x040fe4000780c0ff */
[C---:B------:R-:W-:Y:S02]  /*cbfa0*/  LOP3.LUT P3, RZ, R0.reuse, 0x1000, RZ, 0xc0, !PT ;  /* 0x0000100000ff7812 */ /* 0x040fe4000786c0ff */
[C---:B------:R-:W-:Y:S02]  /*cbfb0*/  LOP3.LUT P4, RZ, R0.reuse, 0x400, RZ, 0xc0, !PT ;  /* 0x0000040000ff7812 */ /* 0x040fe4000788c0ff */
[----:B------:R-:W-:-:S02]  /*cbfc0*/  LOP3.LUT P5, RZ, R0, 0x100, RZ, 0xc0, !PT ;  /* 0x0000010000ff7812 */ /* 0x000fc400078ac0ff */
[----:B------:R-:W-:Y:S02]  /*cbfd0*/  LOP3.LUT P6, RZ, R0, 0x40, RZ, 0xc0, !PT ;  /* 0x0000004000ff7812 */ /* 0x000fe400078cc0ff */
[----:B----4-:R-:W-:-:S05]  /*cbfe0*/  PRMT R20, R2, 0x7770, RZ ;  /* 0x0000777002147816 */ /* 0x010fca00000000ff */
[----:B------:R0:W-:Y:S02]  /*cbff0*/  @P1 STG.E.U8 desc[UR6][R24.64], R20 ;  /* 0x0000001418001986 */ /* 0x0001e4000c101106 */
[----:B0-----:R-:W-:-:S05]  /*cc000*/  PRMT R20, R2, 0x7771, RZ ;  /* 0x0000777102147816 */ /* 0x001fca00000000ff */
[----:B------:R0:W-:Y:S02]  /*cc010*/  @P2 STG.E.U8 desc[UR6][R26.64], R20 ;  /* 0x000000141a002986 */ /* 0x0001e4000c101106 */
[----:B0-----:R-:W-:-:S05]  /*cc020*/  PRMT R20, R2, 0x7772, RZ ;  /* 0x0000777202147816 */ /* 0x001fca00000000ff */
[----:B------:R0:W-:Y:S02]  /*cc030*/  @P0 STG.E.U8 desc[UR6][R12.64], R20 ;  /* 0x000000140c000986 */ /* 0x0001e4000c101106 */
[----:B0-----:R-:W-:Y:S02]  /*cc040*/  PRMT R20, R2, 0x7773, RZ ;  /* 0x0000777302147816 */ /* 0x001fe400000000ff */
[----:B------:R-:W4:Y:S04]  /*cc050*/  LDL.LU R2, [R1+0x3050] ;  /* 0x0030500001027983 */ /* 0x000f280000300800 */
[----:B------:R0:W-:Y:S02]  /*cc060*/  @P3 STG.E.U8 desc[UR6][R10.64], R20 ;  /* 0x000000140a003986 */ /* 0x0001e4000c101106 */
[----:B0-----:R-:W-:-:S05]  /*cc070*/  PRMT R20, R15, 0x7770, RZ ;  /* 0x000077700f147816 */ /* 0x001fca00000000ff */
[----:B------:R0:W-:Y:S02]  /*cc080*/  @P4 STG.E.U8 desc[UR6][R8.64], R20 ;  /* 0x0000001408004986 */ /* 0x0001e4000c101106 */
[----:B0-----:R-:W-:-:S05]  /*cc090*/  PRMT R20, R15, 0x7771, RZ ;  /* 0x000077710f147816 */ /* 0x001fca00000000ff */
[----:B--2---:R0:W-:Y:S02]  /*cc0a0*/  @P5 STG.E.U8 desc[UR6][R6.64], R20 ;  /* 0x0000001406005986 */ /* 0x0041e4000c101106 */
[----:B0-----:R-:W-:Y:S02]  /*cc0b0*/  PRMT R20, R15, 0x7772, RZ ;  /* 0x000077720f147816 */ /* 0x001fe400000000ff */
[----:B------:R-:W2:Y:S04]  /*cc0c0*/  LDL.LU.64 R6, [R1+0x8d0] ;  /* 0x0008d00001067983 */ /* 0x000ea80000300a00 */
[----:B---3--:R0:W-:Y:S04]  /*cc0d0*/  @P6 STG.E.U8 desc[UR6][R4.64], R20 ;  /* 0x0000001404006986 */ /* 0x0081e8000c101106 */
[----:B0-----:R-:W3:Y:S04]  /*cc0e0*/  LDL.LU.64 R4, [R1+0x8c8] ;  /* 0x0008c80001047983 */ /* 0x001ee80000300a00 */
[----:B------:R-:W5:Y:S04]  /*cc0f0*/  LDL.LU.64 R12, [R1+0x8c0] ;  /* 0x0008c000010c7983 */ /* 0x000f680000300a00 */
[----:B------:R-:W5:Y:S04]  /*cc100*/  LDL.LU.64 R10, [R1+0x8b8] ;  /* 0x0008b800010a7983 */ /* 0x000f680000300a00 */
[----:B------:R-:W4:Y:S01]  /*cc110*/  LDL.LU R16, [R1+0x80] ;  /* 0x0000800001107983 */ /* 0x000f220000300800 */
[----:B------:R-:W-:-:S02]  /*cc120*/  LOP3.LUT P3, RZ, R0, 0x10, RZ, 0xc0, !PT ;  /* 0x0000001000ff7812 */ /* 0x000fc4000786c0ff */
[----:B------:R-:W-:Y:S01]  /*cc130*/  LOP3.LUT P4, RZ, R0, 0x4, RZ, 0xc0, !PT ;  /* 0x0000000400ff7812 */ /* 0x000fe2000788c0ff */
[----:B------:R-:W5:Y:S01]  /*cc140*/  LDL.LU.64 R8, [R1+0x8b0] ;  /* 0x0008b00001087983 */ /* 0x000f620000300a00 */
[----:B------:R-:W-:-:S03]  /*cc150*/  PRMT R20, R15, 0x7773, RZ ;  /* 0x000077730f147816 */ /* 0x000fc600000000ff */
[----:B------:R-:W5:Y:S06]  /*cc160*/  LDL.LU R21, [R1+0x84] ;  /* 0x0000840001157983 */ /* 0x000f6c0000300800 */
[----:B--2---:R0:W-:Y:S04]  /*cc170*/  @P3 STG.E.U8 desc[UR6][R6.64], R20 ;  /* 0x0000001406003986 */ /* 0x0041e8000c101106 */
[----:B0-----:R-:W2:Y:S01]  /*cc180*/  LDL.LU.64 R6, [R1+0x8a8] ;  /* 0x0008a80001067983 */ /* 0x001ea20000300a00 */
[----:B----4-:R-:W-:-:S05]  /*cc190*/  PRMT R20, R16, 0x7770, RZ ;  /* 0x0000777010147816 */ /* 0x010fca00000000ff */
[----:B---3--:R0:W-:Y:S04]  /*cc1a0*/  @P4 STG.E.U8 desc[UR6][R4.64], R20 ;  /* 0x0000001404004986 */ /* 0x0081e8000c101106 */
[----:B0-----:R-:W3:Y:S04]  /*cc1b0*/  LDL.LU.64 R4, [R1+0x8a0] ;  /* 0x0008a00001047983 */ /* 0x001ee80000300a00 */
[----:B------:R-:W4:Y:S04]  /*cc1c0*/  LDL.LU R29, [R1+0x88] ;  /* 0x00008800011d7983 */ /* 0x000f280000300800 */
[----:B----4-:R0:W-:Y:S04]  /*cc1d0*/  STL [R1+0x3040], R29 ;  /* 0x0030401d01007387 */ /* 0x0101e80000100800 */
        /* <DEDUP_REMOVED lines=22> */
[----:B------:R-:W-:Y:S02]  /*cc340*/  LOP3.LUT P1, RZ, R2, 0x2000000, RZ, 0xc0, !PT ;  /* 0x0200000002ff7812 */ /* 0x000fe4000782c0ff */
[----:B------:R-:W-:Y:S02]  /*cc350*/  LOP3.LUT R19, R19, 0xfff7ffff, RZ, 0xc0, !PT ;  /* 0xfff7ffff13137812 */ /* 0x000fe400078ec0ff */
[----:B------:R-:W-:-:S09]  /*cc360*/  LOP3.LUT P5, RZ, R0, 0x1, RZ, 0xc0, !PT ;  /* 0x0000000100ff7812 */ /* 0x000fd200078ac0ff */
[----:B------:R-:W-:Y:S02]  /*cc370*/  @P1 LOP3.LUT R19, R19, 0x80000, RZ, 0xfc, !PT ;  /* 0x0008000013131812 */ /* 0x000fe400078efcff */
[C---:B------:R-:W-:Y:S02]  /*cc380*/  LOP3.LUT P1, RZ, R2.reuse, 0x8000000, RZ, 0xc0, !PT ;  /* 0x0800000002ff7812 */ /* 0x040fe4000782c0ff */
[----:B------:R-:W-:Y:S02]  /*cc390*/  LOP3.LUT P6, RZ, R2, 0x80000000, RZ, 0xc0, !PT ;  /* 0x8000000002ff7812 */ /* 0x000fe400078cc0ff */
[----:B------:R-:W-:Y:S02]  /*cc3a0*/  LOP3.LUT R19, R19, 0xffefffff, RZ, 0xc0, !PT ;  /* 0xffefffff13137812 */ /* 0x000fe400078ec0ff */
[----:B------:R-:W-:-:S05]  /*cc3b0*/  PRMT R20, R16, 0x7771, RZ ;  /* 0x0000777110147816 */ /* 0x000fca00000000ff */
[----:B-----5:R0:W-:Y:S02]  /*cc3c0*/  @P5 STG.E.U8 desc[UR6][R12.64], R20 ;  /* 0x000000140c005986 */ /* 0x0201e4000c101106 */
[----:B------:R-:W-:Y:S02]  /*cc3d0*/  @P1 LOP3.LUT R19, R19, 0x100000, RZ, 0xfc, !PT ;  /* 0x0010000013131812 */ /* 0x000fe400078efcff */
[----:B------:R-:W-:Y:S02]  /*cc3e0*/  LOP3.LUT P1, RZ, R2, 0x10000000, RZ, 0xc0, !PT ;  /* 0x1000000002ff7812 */ /* 0x000fe4000782c0ff */
[----:B0-----:R-:W-:-:S05]  /*cc3f0*/  PRMT R20, R16, 0x7772, RZ ;  /* 0x0000777210147816 */ /* 0x001fca00000000ff */
[----:B------:R0:W-:Y:S02]  /*cc400*/  @P6 STG.E.U8 desc[UR6][R10.64], R20 ;  /* 0x000000140a006986 */ /* 0x0001e4000c101106 */
        /* <DEDUP_REMOVED lines=16> */
[----:B------:R-:W5:Y:S04]  /*cc510*/  LDL.LU R16, [R1+0x70] ;  /* 0x0000700001107983 */ /* 0x000f680000300800 */
[----:B------:R-:W5:Y:S04]  /*cc520*/  LDL.LU.64 R10, [R1+0x858] ;  /* 0x00085800010a7983 */ /* 0x000f680000300a00 */
        /* <DEDUP_REMOVED lines=8> */
[----:B0-----:R-:W2:Y:S01]  /*cc5b0*/  LDL.LU R29, [R1+0x3040] ;  /* 0x00304000011d7983 */ /* 0x001ea20000300800 */
        /* <DEDUP_REMOVED lines=28> */
[----:B0-----:R-:W-:-:S02]  /*cc780*/  PRMT R20, R16, 0x7770, RZ ;  /* 0x0000777010147816 */ /* 0x001fc400000000ff */
[----:B------:R-:W3:Y:S04]  /*cc790*/  LDL.LU.64 R8, [R1+0x838] ;  /* 0x0008380001087983 */ /* 0x000ee80000300a00 */
[----:B------:R0:W-:Y:S02]  /*cc7a0*/  @P5 STG.E.U8 desc[UR6][R6.64], R20 ;  /* 0x0000001406005986 */ /* 0x0001e4000c101106 */
[----:B0-----:R-:W-:Y:S02]  /*cc7b0*/  PRMT R20, R16, 0x7771, RZ ;  /* 0x0000777110147816 */ /* 0x001fe400000000ff */
[----:B------:R-:W4:Y:S04]  /*cc7c0*/  LDL.LU.64 R6, [R1+0x830] ;  /* 0x0008300001067983 */ /* 0x000f280000300a00 */
[----:B------:R0:W-:Y:S04]  /*cc7d0*/  @P6 STG.E.U8 desc[UR6][R4.64], R20 ;  /* 0x0000001404006986 */ /* 0x0001e8000c101106 */
[----:B0-----:R-:W5:Y:S04]  /*cc7e0*/  LDL.LU.64 R4, [R1+0x828] ;  /* 0x0008280001047983 */ /* 0x001f680000300a00 */
[----:B------:R-:W5:Y:S04]  /*cc7f0*/  LDL.LU.64 R14, [R1+0x820] ;  /* 0x00082000010e7983 */ /* 0x000f680000300a00 */
[----:B------:R-:W5:Y:S04]  /*cc800*/  LDL.LU.64 R12, [R1+0x818] ;  /* 0x00081800010c7983 */ /* 0x000f680000300a00 */
[----:B------:R-:W5:Y:S01]  /*cc810*/  LDL.LU R10, [R1+0x74] ;  /* 0x00007400010a7983 */ /* 0x000f620000300800 */
[----:B------:R-:W-:-:S02]  /*cc820*/  LOP3.LUT P3, RZ, R2, 0x4, RZ, 0xc0, !PT ;  /* 0x0000000402ff7812 */ /* 0x000fc4000786c0ff */
[----:B------:R-:W-:Y:S02]  /*cc830*/  LOP3.LUT P4, RZ, R2, 0x1, RZ, 0xc0, !PT ;  /* 0x0000000102ff7812 */ /* 0x000fe4000788c0ff */
[----:B------:R-:W-:Y:S02]  /*cc840*/  PRMT R20, R16, 0x7772, RZ ;  /* 0x0000777210147816 */ /* 0x000fe400000000ff */
[----:B--2---:R-:W-:-:S07]  /*cc850*/  LOP3.LUT P5, RZ, R3, 0x40000000, RZ, 0xc0, !PT ;  /* 0x4000000003ff7812 */ /* 0x004fce00078ac0ff */
[----:B---3--:R0:W-:Y:S02]  /*cc860*/  @P3 STG.E.U8 desc[UR6][R8.64], R20 ;  /* 0x0000001408003986 */ /* 0x0081e4000c101106 */
[----:B0-----:R-:W-:Y:S02]  /*cc870*/  PRMT R20, R16, 0x7773, RZ ;  /* 0x0000777310147816 */ /* 0x001fe400000000ff */
[----:B------:R-:W2:Y:S04]  /*cc880*/  LDL.LU.64 R8, [R1+0x810] ;  /* 0x0008100001087983 */ /* 0x000ea80000300a00 */
[----:B----4-:R0:W-:Y:S04]  /*cc890*/  @P4 STG.E.U8 desc[UR6][R6.64], R20 ;  /* 0x0000001406004986 */ /* 0x0101e8000c101106 */
[----:B------:R-:W3:Y:S04]  /*cc8a0*/  LDL.LU R28, [R1+0x78] ;  /* 0x00007800011c7983 */ /* 0x000ee80000300800 */
[----:B0-----:R-:W4:Y:S01]  /*cc8b0*/  LDL.LU.64 R6, [R1+0x808] ;  /* 0x0008080001067983 */ /* 0x001f220000300a00 */
[----:B-----5:R-:W-:-:S05]  /*cc8c0*/  PRMT R20, R10, 0x7770, RZ ;  /* 0x000077700a147816 */ /* 0x020fca00000000ff */
[----:B------:R0:W-:Y:S02]  /*cc8d0*/  @P5 STG.E.U8 desc[UR6][R4.64], R20 ;  /* 0x0000001404005986 */ /* 0x0001e4000c101106 */
[----:B0-----:R-:W-:Y:S02]  /*cc8e0*/  IMAD.MOV.U32 R4, RZ, RZ, R17 ;  /* 0x000000ffff047224 */ /* 0x001fe400078e0011 */
[----:B------:R-:W5:Y:S04]  /*cc8f0*/  LDL.LU.64 R16, [R1+0x7f0] ;  /* 0x0007f00001107983 */ /* 0x000f680000300a00 */
        /* <DEDUP_REMOVED lines=22> */
[----:B------:R-:W-:Y:S01]  /*cca60*/  LOP3.LUT P1, RZ, R3, 0x400000, RZ, 0xc0, !PT ;  /* 0x0040000003ff7812 */ /* 0x000fe2000782c0ff */
[----:B------:R-:W5:Y:S01]  /*cca70*/  LDL.LU R29, [R1+0x7c] ;  /* 0x00007c00011d7983 */ /* 0x000f620000300800 */
[----:B------:R-:W-:Y:S02]  /*cca80*/  LOP3.LUT R19, R19, 0xfffff7ff, RZ, 0xc0, !PT ;  /* 0xfffff7ff13137812 */ /* 0x000fe400078ec0ff */
[C---:B------:R-:W-:Y:S01]  /*cca90*/  LOP3.LUT P6, RZ, R3.reuse, 0x10000000, RZ, 0xc0, !PT ;  /* 0x1000000003ff7812 */ /* 0x040fe200078cc0ff */
[----:B------:R-:W5:Y:S01]  /*ccaa0*/  LDL.LU.64 R22, [R1+0x7e0] ;  /* 0x0007e00001167983 */ /* 0x000f620000300a00 */
[----:B------:R-:W-:Y:S02]  /*ccab0*/  PRMT R20, R10, 0x7771, RZ ;  /* 0x000077710a147816 */ /* 0x000fe400000000ff */
[----:B------:R-:W-:Y:S01]  /*ccac0*/  LOP3.LUT P2, RZ, R3, 0x400, RZ, 0xc0, !PT ;  /* 0x0000040003ff7812 */ /* 0x000fe2000784c0ff */
[----:B------:R-:W5:Y:S04]  /*ccad0*/  LDL.LU R5, [R1+0x60] ;  /* 0x0000600001057983 */ /* 0x000f680000300800 */
[----:B------:R-:W-:-:S02]  /*ccae0*/  @P1 LOP3.LUT R19, R19, 0x800, RZ, 0xfc, !PT ;  /* 0x0000080013131812 */ /* 0x000fc400078efcff */
[----:B------:R-:W-:Y:S02]  /*ccaf0*/  LOP3.LUT P1, RZ, R3, 0x1000000, RZ, 0xc0, !PT ;  /* 0x0100000003ff7812 */ /* 0x000fe4000782c0ff */
[----:B------:R-:W-:Y:S01]  /*ccb00*/  LOP3.LUT R19, R19, 0xffffefff, RZ, 0xc0, !PT ;  /* 0xffffefff13137812 */ /* 0x000fe200078ec0ff */
[----:B------:R0:W-:Y:S10]  /*ccb10*/  @P6 STG.E.U8 desc[UR6][R14.64], R20 ;  /* 0x000000140e006986 */ /* 0x0001f4000c101106 */
[----:B------:R-:W-:-:S02]  /*ccb20*/  @P1 LOP3.LUT R19, R19, 0x1000, RZ, 0xfc, !PT ;  /* 0x0000100013131812 */ /* 0x000fc400078efcff */
[----:B------:R-:W-:Y:S02]  /*ccb30*/  LOP3.LUT P1, RZ, R3, 0x4000000, RZ, 0xc0, !PT ;  /* 0x0400000003ff7812 */ /* 0x000fe4000782c0ff */
[----:B0-----:R-:W-:-:S11]  /*ccb40*/  PRMT R20, R10, 0x7772, RZ ;  /* 0x000077720a147816 */ /* 0x001fd600000000ff */
[----:B------:R0:W-:Y:S01]  /*ccb50*/  @P1 STG.E.U8 desc[UR6][R12.64], R20 ;  /* 0x000000140c001986 */ /* 0x0001e2000c101106 */
[----:B------:R-:W-:Y:S02]  /*ccb60*/  LOP3.LUT P1, RZ, R19, 0x1000, RZ, 0xc0, !PT ;  /* 0x0000100013ff7812 */ /* 0x000fe4000782c0ff */
[----:B0-----:R-:W-:-:S11]  /*ccb70*/  PRMT R20, R10, 0x7773, RZ ;  /* 0x000077730a147816 */ /* 0x001fd600000000ff */
[----:B--2---:R3:W-:Y:S01]  /*ccb80*/  @P1 STG.E.U8 desc[UR6][R8.64], R20 ;  /* 0x0000001408001986 */ /* 0x0047e2000c101106 */
[----:B------:R-:W-:Y:S02]  /*ccb90*/  LOP3.LUT P1, RZ, R19, 0x800, RZ, 0xc0, !PT ;  /* 0x0000080013ff7812 */ /* 0x000fe4000782c0ff */
[----:B---3--:R-:W-:-:S11]  /*ccba0*/  PRMT R20, R28, 0x7770, RZ ;  /* 0x000077701c147816 */ /* 0x008fd600000000ff */
[----:B----4-:R0:W-:Y:S01]  /*ccbb0*/  @P1 STG.E.U8 desc[UR6][R6.64], R20 ;  /* 0x0000001406001986 */ /* 0x0101e2000c101106 */
[----:B------:R-:W-:Y:S02]  /*ccbc0*/  LOP3.LUT P1, RZ, R19, 0x400, RZ, 0xc0, !PT ;  /* 0x0000040013ff7812 */ /* 0x000fe4000782c0ff */
[C---:B------:R-:W-:Y:S01]  /*ccbd0*/  LOP3.LUT P0, RZ, R3.reuse, 0x100, RZ, 0xc0, !PT ;  /* 0x0000010003ff7812 */ /* 0x040fe2000780c0ff */
[----:B------:R1:W-:Y:S01]  /*ccbe0*/  STL.64 [R1+0x2ff8], R2 ;  /* 0x002ff80201007387 */ /* 0x0003e20000100a00 */
[C---:B------:R-:W-:Y:S02]  /*ccbf0*/  LOP3.LUT P3, RZ, R3.reuse, 0x40, RZ, 0xc0, !PT ;  /* 0x0000004003ff7812 */ /* 0x040fe4000786c0ff */
[C---:B------:R-:W-:Y:S02]  /*ccc00*/  LOP3.LUT P4, RZ, R3.reuse, 0x10, RZ, 0xc0, !PT ;  /* 0x0000001003ff7812 */ /* 0x040fe4000788c0ff */
[C---:B------:R-:W-:Y:S02]  /*ccc10*/  LOP3.LUT P5, RZ, R3.reuse, 0x4, RZ, 0xc0, !PT ;  /* 0x0000000403ff7812 */ /* 0x040fe400078ac0ff */
[----:B------:R-:W-:-:S02]  /*ccc20*/  LOP3.LUT P6, RZ, R3, 0x1, RZ, 0xc0, !PT ;  /* 0x0000000103ff7812 */ /* 0x000fc400078cc0ff */
[----:B0-----:R-:W-:Y:S01]  /*ccc30*/  PRMT R20, R28, 0x7771, RZ ;  /* 0x000077711c147816 */ /* 0x001fe200000000ff */
[----:B-1----:R-:W2:Y:S04]  /*ccc40*/  LDL.LU.64 R2, [R1+0x7e8] ;  /* 0x0007e80001027983 */ /* 0x002ea80000300a00 */
[----:B------:R-:W3:Y:S04]  /*ccc50*/  LDL.LU.64 R24, [R1+0x7d8] ;  /* 0x0007d80001187983 */ /* 0x000ee80000300a00 */
[----:B------:R-:W4:Y:S04]  /*ccc60*/  LDL.LU.64 R26, [R1+0x7d0] ;  /* 0x0007d000011a7983 */ /* 0x000f280000300a00 */
[----:B------:R-:W4:Y:S04]  /*ccc70*/  LDL.LU.64 R14, [R1+0x7c8] ;  /* 0x0007c800010e7983 */ /* 0x000f280000300a00 */
[----:B------:R-:W4:Y:S04]  /*ccc80*/  LDL.LU.64 R12, [R1+0x7c0] ;  /* 0x0007c000010c7983 */ /* 0x000f280000300a00 */
[----:B------:R-:W4:Y:S04]  /*ccc90*/  LDL.LU.64 R10, [R1+0x7b8] ;  /* 0x0007b800010a7983 */ /* 0x000f280000300a00 */
        /* <DEDUP_REMOVED lines=12> */
[----:B------:R-:W-:Y:S02]  /*ccd60*/  LOP3.LUT P1, RZ, R19, 0x80, RZ, 0xc0, !PT ;  /* 0x0000008013ff7812 */ /* 0x000fe4000782c0ff */
[----:B------:R-:W-:-:S11]  /*ccd70*/  PRMT R20, R29, 0x7770, RZ ;  /* 0x000077701d147816 */ /* 0x000fd600000000ff */
[----:B--2---:R0:W-:Y:S01]  /*ccd80*/  @P1 STG.E.U8 desc[UR6][R2.64], R20 ;  /* 0x0000001402001986 */ /* 0x0041e2000c101106 */
[----:B------:R-:W-:Y:S02]  /*ccd90*/  LOP3.LUT P1, RZ, R19, 0x40, RZ, 0xc0, !PT ;  /* 0x0000004013ff7812 */ /* 0x000fe4000782c0ff */
[----:B0-----:R-:W-:-:S11]  /*ccda0*/  PRMT R20, R29, 0x7771, RZ ;  /* 0x000077711d147816 */ /* 0x001fd600000000ff */
[----:B------:R0:W-:Y:S01]  /*ccdb0*/  @P1 STG.E.U8 desc[UR6][R22.64], R20 ;  /* 0x0000001416001986 */ /* 0x0001e2000c101106 */
[----:B------:R-:W-:Y:S02]  /*ccdc0*/  LOP3.LUT P1, RZ, R19, 0x20, RZ, 0xc0, !PT ;  /* 0x0000002013ff7812 */ /* 0x000fe4000782c0ff */
[----:B0-----:R-:W-:-:S11]  /*ccdd0*/  PRMT R20, R29, 0x7772, RZ ;  /* 0x000077721d147816 */ /* 0x001fd600000000ff */
        /* <DEDUP_REMOVED lines=11> */
[----:B0-----:R-:W-:Y:S01]  /*cce90*/  IMAD.MOV.U32 R9, RZ, RZ, R4 ;  /* 0x000000ffff097224 */ /* 0x001fe200078e0004 */
[----:B-----5:R-:W-:-:S05]  /*ccea0*/  PRMT R20, R17, 0x7770, RZ ;  /* 0x0000777011147816 */ /* 0x020fca00000000ff */
[----:B------:R0:W-:Y:S04]  /*cceb0*/  @P6 STG.E.U8 desc[UR6][R6.64], R20 ;  /* 0x0000001406006986 */ /* 0x0001e8000c101106 */
[----:B0-----:R-:W2:Y:S04]  /*ccec0*/  LDL.LU.64 R6, [R1+0x790] ;  /* 0x0007900001067983 */ /* 0x001ea80000300a00 */
[----:B------:R-:W3:Y:S04]  /*cced0*/  LDL.LU.64 R14, [R1+0x788] ;  /* 0x00078800010e7983 */ /* 0x000ee80000300a00 */
[----:B------:R-:W4:Y:S04]  /*ccee0*/  LDL.LU.64 R12, [R1+0x780] ;  /* 0x00078000010c7983 */ /* 0x000f280000300a00 */
[----:B------:R-:W5:Y:S04]  /*ccef0*/  LDL.LU.64 R10, [R1+0x7a0] ;  /* 0x0007a000010a7983 */ /* 0x000f680000300a00 */
[----:B------:R-:W2:Y:S01]  /*ccf00*/  LDL.LU.64 R4, [R1+0x798] ;  /* 0x0007980001047983 */ /* 0x000ea20000300a00 */
[----:B------:R-:W-:-:S02]  /*ccf10*/  LOP3.LUT P3, RZ, R16, 0x40000000, RZ, 0xc0, !PT ;  /* 0x4000000010ff7812 */ /* 0x000fc4000786c0ff */
[----:B------:R-:W-:Y:S02]  /*ccf20*/  LOP3.LUT P4, RZ, R16, 0x20000000, RZ, 0xc0, !PT ;  /* 0x2000000010ff7812 */ /* 0x000fe4000788c0ff */
[----:B------:R-:W-:-:S09]  /*ccf30*/  PRMT R20, R17, 0x7771, RZ ;  /* 0x0000777111147816 */ /* 0x000fd200000000ff */
[----:B-----5:R0:W-:Y:S02]  /*ccf40*/  @P3 STG.E.U8 desc[UR6][R10.64], R20 ;  /* 0x000000140a003986 */ /* 0x0201e4000c101106 */
[C---:B0-----:R-:W-:Y:S02]  /*ccf50*/  PRMT R20, R17.reuse, 0x7772, RZ ;  /* 0x0000777211147816 */ /* 0x041fe400000000ff */
[----:B------:R-:W5:Y:S04]  /*ccf60*/  LDL.LU.64 R10, [R1+0x778] ;  /* 0x00077800010a7983 */ /* 0x000f680000300a00 */
[----:B------:R-:W5:Y:S04]  /*ccf70*/  LDL.LU R21, [R1+0x6c] ;  /* 0x00006c0001157983 */ /* 0x000f680000300800 */
[----:B--2---:R0:W-:Y:S04]  /*ccf80*/  @P4 STG.E.U8 desc[UR6][R4.64], R20 ;  /* 0x0000001404004986 */ /* 0x0041e8000c101106 */
[----:B0-----:R-:W2:Y:S01]  /*ccf90*/  LDL.LU.64 R4, [R1+0x770] ;  /* 0x0007700001047983 */ /* 0x001ea20000300a00 */
[----:B------:R-:W-:-:S03]  /*ccfa0*/  PRMT R20, R17, 0x7773, RZ ;  /* 0x0000777311147816 */ /* 0x000fc600000000ff */
[----:B------:R-:W2:Y:S04]  /*ccfb0*/  LDL.LU R17, [R1+0x3010] ;  /* 0x0030100001117983 */ /* 0x000ea80000300800 */
        /* <DEDUP_REMOVED lines=20> */
[----:B---3--:R0:W-:Y:S04]  /*cd100*/  STL.64 [R1+0x3008], R2 ;  /* 0x0030080201007387 */ /* 0x0081e80000100a00 */
[----:B0-----:R-:W3:Y:S06]  /*cd110*/  LDL.LU.64 R2, [R1+0x768] ;  /* 0x0007680001027983 */ /* 0x001eec0000300a00 */
[----:B------:R-:W-:-:S02]  /*cd120*/  @P1 LOP3.LUT R19, R19, 0x4, RZ, 0xfc, !PT ;  /* 0x0000000413131812 */ /* 0x000fc400078efcff */
[C---:B------:R-:W-:Y:S01]  /*cd130*/  LOP3.LUT P1, RZ, R16.reuse, 0x100000, RZ, 0xc0, !PT ;  /* 0x0010000010ff7812 */ /* 0x040fe2000782c0ff */
[----:B------:R-:W3:Y:S01]  /*cd140*/  LDL.LU.64 R22, [R1+0x750] ;  /* 0x0007500001167983 */ /* 0x000ee20000300a00 */
[----:B------:R-:W-:Y:S02]  /*cd150*/  LOP3.LUT R19, R19, 0xfffffff7, RZ, 0xc0, !PT ;  /* 0xfffffff713137812 */ /* 0x000fe400078ec0ff */
[----:B------:R-:W-:-:S09]  /*cd160*/  LOP3.LUT P5, RZ, R16, 0x4000000, RZ, 0xc0, !PT ;  /* 0x0400000010ff7812 */ /* 0x000fd200078ac0ff */
[----:B------:R-:W-:Y:S02]  /*cd170*/  @P1 LOP3.LUT R19, R19, 0x8, RZ, 0xfc, !PT ;  /* 0x0000000813131812 */ /* 0x000fe400078efcff */
[C---:B------:R-:W-:Y:S02]  /*cd180*/  LOP3.LUT P1, RZ, R16.reuse, 0x400000, RZ, 0xc0, !PT ;  /* 0x0040000010ff7812 */ /* 0x040fe4000782c0ff */
[----:B------:R-:W-:Y:S02]  /*cd190*/  LOP3.LUT P6, RZ, R16, 0x2000000, RZ, 0xc0, !PT ;  /* 0x0200000010ff7812 */ /* 0x000fe400078cc0ff */
[----:B------:R-:W-:Y:S01]  /*cd1a0*/  LOP3.LUT R19, R19, 0xffffffef, RZ, 0xc0, !PT ;  /* 0xffffffef13137812 */ /* 0x000fe200078ec0ff */
[----:B------:R0:W-:Y:S08]  /*cd1b0*/  @P5 STG.E.U8 desc[UR6][R6.64], R20 ;  /* 0x0000001406005986 */ /* 0x0001f0000c101106 */
[----:B------:R-:W-:-:S02]  /*cd1c0*/  @P1 LOP3.LUT R19, R19, 0x10, RZ, 0xfc, !PT ;  /* 0x0000001013131812 */ /* 0x000fc400078efcff */
[----:B------:R-:W-:Y:S02]  /*cd1d0*/  LOP3.LUT P1, RZ, R16, 0x800000, RZ, 0xc0, !PT ;  /* 0x0080000010ff7812 */ /* 0x000fe4000782c0ff */
[C---:B0-----:R-:W-:Y:S01]  /*cd1e0*/  PRMT R20, R9.reuse, 0x7770, RZ ;  /* 0x0000777009147816 */ /* 0x041fe200000000ff */
[----:B------:R-:W3:Y:S04]  /*cd1f0*/  LDL.LU R6, [R1+0x50] ;  /* 0x0000500001067983 */ /* 0x000ee80000300800 */
[----:B------:R0:W-:Y:S04]  /*cd200*/  @P6 STG.E.U8 desc[UR6][R14.64], R20 ;  /* 0x000000140e006986 */ /* 0x0001e8000c101106 */
[----:B------:R-:W3:Y:S04]  /*cd210*/  LDL.LU.64 R28, [R1+0x748] ;  /* 0x00074800011c7983 */ /* 0x000ee80000300a00 */
[----:B------:R-:W3:Y:S01]  /*cd220*/  LDL.LU.64 R24, [R1+0x740] ;  /* 0x0007400001187983 */ /* 0x000ee20000300a00 */
[----:B0-----:R-:W-:-:S03]  /*cd230*/  PRMT R20, R9, 0x7771, RZ ;  /* 0x0000777109147816 */ /* 0x001fc600000000ff */
[----:B------:R-:W3:Y:S04]  /*cd240*/  LDL.LU R7, [R1+0x54] ;  /* 0x0000540001077983 */ /* 0x000ee80000300800 */
[----:B----4-:R0:W-:Y:S01]  /*cd250*/  @P1 STG.E.U8 desc[UR6][R12.64], R20 ;  /* 0x000000140c001986 */ /* 0x0101e2000c101106 */
[----:B------:R-:W-:-:S03]  /*cd260*/  LOP3.LUT P1, RZ, R19, 0x10, RZ, 0xc0, !PT ;  /* 0x0000001013ff7812 */ /* 0x000fc6000782c0ff */
[----:B------:R-:W4:Y:S04]  /*cd270*/  LDL.LU.64 R26, [R1+0x738] ;  /* 0x00073800011a7983 */ /* 0x000f280000300a00 */
[----:B------:R-:W4:Y:S01]  /*cd280*/  LDL.LU.64 R14, [R1+0x730] ;  /* 0x00073000010e7983 */ /* 0x000f220000300a00 */
[----:B0-----:R-:W-:-:S03]  /*cd290*/  PRMT R20, R9, 0x7772, RZ ;  /* 0x0000777209147816 */ /* 0x001fc600000000ff */
[----:B------:R-:W4:Y:S04]  /*cd2a0*/  LDL.LU.64 R12, [R1+0x728] ;  /* 0x00072800010c7983 */ /* 0x000f280000300a00 */
[----:B-----5:R0:W-:Y:S01]  /*cd2b0*/  @P1 STG.E.U8 desc[UR6][R10.64], R20 ;  /* 0x000000140a001986 */ /* 0x0201e2000c101106 */
[C---:B------:R-:W-:Y:S01]  /*cd2c0*/  LOP3.LUT P1, RZ, R19.reuse, 0x8, RZ, 0xc0, !PT ;  /* 0x0000000813ff7812 */ /* 0x040fe2000782c0ff */
[----:B0-----:R-:W-:Y:S02]  /*cd2d0*/  IMAD.MOV.U32 R20, RZ, RZ, R9 ;  /* 0x000000ffff147224 */ /* 0x001fe400078e0009 */
[----:B------:R-:W5:Y:S03]  /*cd2e0*/  LDL.LU.64 R10, [R1+0x720] ;  /* 0x00072000010a7983 */ /* 0x000f660000300a00 */
[----:B------:R-:W-:Y:S01]  /*cd2f0*/  PRMT R20, R20, 0x7773, RZ ;  /* 0x0000777314147816 */ /* 0x000fe200000000ff */
[----:B------:R-:W5:Y:S06]  /*cd300*/  LDL.LU.64 R8, [R1+0x718] ;  /* 0x0007180001087983 */ /* 0x000f6c0000300a00 */
[----:B--2---:R0:W-:Y:S01]  /*cd310*/  @P1 STG.E.U8 desc[UR6][R4.64], R20 ;  /* 0x0000001404001986 */ /* 0x0041e2000c101106 */
[----:B------:R-:W-:-:S02]  /*cd320*/  LOP3.LUT P1, RZ, R19, 0x4, RZ, 0xc0, !PT ;  /* 0x0000000413ff7812 */ /* 0x000fc4000782c0ff */
[----:B0-----:R-:W-:Y:S01]  /*cd330*/  PRMT R20, R21, 0x7770, RZ ;  /* 0x0000777015147816 */ /* 0x001fe200000000ff */
[----:B------:R-:W2:Y:S10]  /*cd340*/  LDL.LU.64 R4, [R1+0x710] ;  /* 0x0007100001047983 */ /* 0x000eb40000300a00 */
[----:B---3--:R0:W-:Y:S04]  /*cd350*/  @P1 STG.E.U8 desc[UR6][R2.64], R20 ;  /* 0x0000001402001986 */ /* 0x0081e8000c101106 */
[----:B0-----:R-:W3:Y:S01]  /*cd360*/  LDL.LU.64 R2, [R1+0x3008] ;  /* 0x0030080001027983 */ /* 0x001ee20000300a00 */
[----:B------:R-:W-:-:S02]  /*cd370*/  LOP3.LUT P1, RZ, R19, 0x2, RZ, 0xc0, !PT ;  /* 0x0000000213ff7812 */ /* 0x000fc4000782c0ff */
        /* <DEDUP_REMOVED lines=13> */
[----:B------:R0:W-:Y:S01]  /*cd450*/  @P1 STG.E.U8 desc[UR6][R22.64], R19 ;  /* 0x0000001316001986 */ /* 0x0001e2000c101106 */
[----:B------:R-:W-:Y:S02]  /*cd460*/  LOP3.LUT P1, RZ, R18, 0x40000000, RZ, 0xc0, !PT ;  /* 0x4000000012ff7812 */ /* 0x000fe4000782c0ff */
[----:B0-----:R-:W-:-:S11]  /*cd470*/  PRMT R19, R6, 0x7770, RZ ;  /* 0x0000777006137816 */ /* 0x001fd600000000ff */
[----:B------:R0:W-:Y:S01]  /*cd480*/  @P1 STG.E.U8 desc[UR6][R28.64], R19 ;  /* 0x000000131c001986 */ /* 0x0001e2000c101106 */
[----:B------:R-:W-:Y:S02]  /*cd490*/  LOP3.LUT P1, RZ, R18, 0x20000000, RZ, 0xc0, !PT ;  /* 0x2000000012ff7812 */ /* 0x000fe4000782c0ff */
[C---:B0-----:R-:W-:Y:S01]  /*cd4a0*/  PRMT R19, R6.reuse, 0x7771, RZ ;  /* 0x0000777106137816 */ /* 0x041fe200000000ff */
[----:B------:R-:W3:Y:S10]  /*cd4b0*/  LDL.LU.64 R28, [R1+0x708] ;  /* 0x00070800011c7983 */ /* 0x000ef40000300a00 */
[----:B------:R0:W-:Y:S02]  /*cd4c0*/  @P1 STG.E.U8 desc[UR6][R24.64], R19 ;  /* 0x0000001318001986 */ /* 0x0001e4000c101106 */
[----:B0-----:R-:W-:-:S05]  /*cd4d0*/  PRMT R19, R6, 0x7772, RZ ;  /* 0x0000777206137816 */ /* 0x001fca00000000ff */
[----:B----4-:R0:W-:Y:S02]  /*cd4e0*/  @P2 STG.E.U8 desc[UR6][R26.64], R19 ;  /* 0x000000131a002986 */ /* 0x0101e4000c101106 */
[----:B0-----:R-:W-:-:S05]  /*cd4f0*/  PRMT R19, R6, 0x7773, RZ ;  /* 0x0000777306137816 */ /* 0x001fca00000000ff */
[----:B------:R0:W-:Y:S02]  /*cd500*/  @P0 STG.E.U8 desc[UR6][R14.64], R19 ;  /* 0x000000130e000986 */ /* 0x0001e4000c101106 */
[----:B0-----:R-:W-:-:S05]  /*cd510*/  PRMT R19, R7, 0x7770, RZ ;  /* 0x0000777007137816 */ /* 0x001fca00000000ff */
[----:B------:R0:W-:Y:S02]  /*cd520*/  @P3 STG.E.U8 desc[UR6][R12.64], R19 ;  /* 0x000000130c003986 */ /* 0x0001e4000c101106 */
[----:B0-----:R-:W-:-:S05]  /*cd530*/  PRMT R19, R7, 0x7771, RZ ;  /* 0x0000777107137816 */ /* 0x001fca00000000ff */
[----:B-----5:R0:W-:Y:S02]  /*cd540*/  @P4 STG.E.U8 desc[UR6][R10.64], R19 ;  /* 0x000000130a004986 */ /* 0x0201e4000c101106 */
[----:B0-----:R-:W-:-:S05]  /*cd550*/  PRMT R19, R7, 0x7772, RZ ;  /* 0x0000777207137816 */ /* 0x001fca00000000ff */
[----:B------:R0:W-:Y:S04]  /*cd560*/  @P5 STG.E.U8 desc[UR6][R8.64], R19 ;  /* 0x0000001308005986 */ /* 0x0001e8000c101106 */
[----:B0-----:R-:W4:Y:S04]  /*cd570*/  LDL.LU.64 R8, [R1+0x700] ;  /* 0x0007000001087983 */ /* 0x001f280000300a00 */
[----:B------:R-:W5:Y:S04]  /*cd580*/  LDL.LU.64 R24, [R1+0x6f8] ;  /* 0x0006f80001187983 */ /* 0x000f680000300a00 */
[----:B------:R-:W3:Y:S01]  /*cd590*/  LDL.LU R13, [R1+0x58] ;  /* 0x00005800010d7983 */ /* 0x000ee20000300800 */
[----:B------:R-:W-:-:S03]  /*cd5a0*/  LOP3.LUT P6, RZ, R17, 0x40000000, RZ, 0xc0, !PT ;  /* 0x4000000011ff7812 */ /* 0x000fc600078cc0ff */
[----:B------:R-:W5:Y:S01]  /*cd5b0*/  LDL.LU.64 R10, [R1+0x6f0] ;  /* 0x0006f000010a7983 */ /* 0x000f620000300a00 */
[----:B------:R-:W-:-:S03]  /*cd5c0*/  PRMT R19, R7, 0x7773, RZ ;  /* 0x0000777307137816 */ /* 0x000fc600000000ff */
[----:B------:R-:W5:Y:S04]  /*cd5d0*/  LDL.LU.64 R6, [R1+0x6e8] ;  /* 0x0006e80001067983 */ /* 0x000f680000300a00 */
[----:B------:R-:W5:Y:S04]  /*cd5e0*/  LDL.LU.64 R26, [R1+0x6e0] ;  /* 0x0006e000011a7983 */ /* 0x000f680000300a00 */
[----:B--2---:R0:W-:Y:S04]  /*cd5f0*/  @P6 STG.E.U8 desc[UR6][R4.64], R19 ;  /* 0x0000001304006986 */ /* 0x0041e8000c101106 */
[----:B------:R-:W2:Y:S04]  /*cd600*/  LDL.LU.64 R14, [R1+0x6d8] ;  /* 0x0006d800010e7983 */ /* 0x000ea80000300a00 */
[----:B0-----:R-:W2:Y:S01]  /*cd610*/  LDL.LU R4, [R1+0x5c] ;  /* 0x00005c0001047983 */ /* 0x001ea20000300800 */
[----:B------:R-:W-:-:S02]  /*cd620*/  LOP3.LUT P0, RZ, R17, 0x10000000, RZ, 0xc0, !PT ;  /* 0x1000000011ff7812 */ /* 0x000fc4000780c0ff */
[C---:B------:R-:W-:Y:S02]  /*cd630*/  LOP3.LUT P5, RZ, R17.reuse, 0x4000000, RZ, 0xc0, !PT ;  /* 0x0400000011ff7812 */ /* 0x040fe400078ac0ff */
[C---:B------:R-:W-:Y:S02]  /*cd640*/  LOP3.LUT P4, RZ, R17.reuse, 0x1000000, RZ, 0xc0, !PT ;  /* 0x0100000011ff7812 */ /* 0x040fe4000788c0ff */
        /* <DEDUP_REMOVED lines=13> */
[----:B---3--:R-:W-:-:S05]  /*cd720*/  PRMT R19, R13, 0x7770, RZ ;  /* 0x000077700d137816 */ /* 0x008fca00000000ff */
[----:B------:R0:W-:Y:S02]  /*cd730*/  @P0 STG.E.U8 desc[UR6][R28.64], R19 ;  /* 0x000000131c000986 */ /* 0x0001e4000c101106 */
[----:B0-----:R-:W-:-:S05]  /*cd740*/  PRMT R19, R13, 0x7771, RZ ;  /* 0x000077710d137816 */ /* 0x001fca00000000ff */
[----:B----4-:R0:W-:Y:S04]  /*cd750*/  @P5 STG.E.U8 desc[UR6][R8.64], R19 ;  /* 0x0000001308005986 */ /* 0x0101e8000c101106 */
[----:B0-----:R-:W3:Y:S04]  /*cd760*/  LDL.LU.64 R8, [R1+0x6d0] ;  /* 0x0006d00001087983 */ /* 0x001ee80000300a00 */
[----:B------:R-:W4:Y:S04]  /*cd770*/  LDL.LU.64 R2, [R1+0x6c8] ;  /* 0x0006c80001027983 */ /* 0x000f280000300a00 */
[----:B------:R-:W4:Y:S04]  /*cd780*/  LDL.LU R5, [R1+0x40] ;  /* 0x0000400001057983 */ /* 0x000f280000300800 */
[----:B------:R-:W4:Y:S01]  /*cd790*/  LDL.LU.64 R28, [R1+0x6c0] ;  /* 0x0006c000011c7983 */ /* 0x000f220000300a00 */
[----:B------:R-:W-:-:S05]  /*cd7a0*/  PRMT R19, R13, 0x7772, RZ ;  /* 0x000077720d137816 */ /* 0x000fca00000000ff */
[----:B-----5:R0:W-:Y:S04]  /*cd7b0*/  @P4 STG.E.U8 desc[UR6][R24.64], R19 ;  /* 0x0000001318004986 */ /* 0x0201e8000c101106 */
[----:B0-----:R-:W5:Y:S01]  /*cd7c0*/  LDL.LU.64 R24, [R1+0x6b8] ;  /* 0x0006b80001187983 */ /* 0x001f620000300a00 */
[----:B------:R-:W-:-:S04]  /*cd7d0*/  LOP3.LUT R18, R18, 0xf7ffffff, RZ, 0xc0, !PT ;  /* 0xf7ffffff12127812 */ /* 0x000fc800078ec0ff */
[----:B------:R-:W-:Y:S02]  /*cd7e0*/  @P3 LOP3.LUT R18, R18, 0x8000000, RZ, 0xfc, !PT ;  /* 0x0800000012123812 */ /* 0x000fe400078efcff */
[C---:B------:R-:W-:Y:S02]  /*cd7f0*/  LOP3.LUT P3, RZ, R17.reuse, 0x100000, RZ, 0xc0, !PT ;  /* 0x0010000011ff7812 */ /* 0x040fe4000786c0ff */
[----:B------:R-:W-:Y:S02]  /*cd800*/  LOP3.LUT P6, RZ, R17, 0x80, RZ, 0xc0, !PT ;  /* 0x0000008011ff7812 */ /* 0x000fe400078cc0ff */
[----:B------:R-:W-:-:S09]  /*cd810*/  LOP3.LUT R18, R18, 0xefffffff, RZ, 0xc0, !PT ;  /* 0xefffffff12127812 */ /* 0x000fd200078ec0ff */
[----:B------:R-:W-:-:S04]  /*cd820*/  @P3 LOP3.LUT R18, R18, 0x10000000, RZ, 0xfc, !PT ;  /* 0x1000000012123812 */ /* 0x000fc800078efcff */
[----:B------:R-:W-:-:S04]  /*cd830*/  LOP3.LUT R18, R18, 0xffdfffff, RZ, 0xc0, !PT ;  /* 0xffdfffff12127812 */ /* 0x000fc800078ec0ff */
[----:B------:R-:W-:Y:S02]  /*cd840*/  @P6 LOP3.LUT R18, R18, 0x200000, RZ, 0xfc, !PT ;  /* 0x0020000012126812 */ /* 0x000fe400078efcff */
[C---:B------:R-:W-:Y:S02]  /*cd850*/  LOP3.LUT P6, RZ, R17.reuse, 0x100, RZ, 0xc0, !PT ;  /* 0x0000010011ff7812 */ /* 0x040fe400078cc0ff */
[----:B------:R-:W-:Y:S02]  /*cd860*/  LOP3.LUT P3, RZ, R17, 0x400000, RZ, 0xc0, !PT ;  /* 0x0040000011ff7812 */ /* 0x000fe4000786c0ff */
[----:B------:R-:W-:Y:S02]  /*cd870*/  LOP3.LUT R18, R18, 0xffbfffff, RZ, 0xc0, !PT ;  /* 0xffbfffff12127812 */ /* 0x000fe400078ec0ff */
[----:B------:R-:W-:-:S07]  /*cd880*/  PRMT R19, R13, 0x7773, RZ ;  /* 0x000077730d137816 */ /* 0x000fce00000000ff */
[----:B------:R-:W-:Y:S02]  /*cd890*/  @P6 LOP3.LUT R18, R18, 0x400000, RZ, 0xfc, !PT ;  /* 0x0040000012126812 */ /* 0x000fe400078efcff */
[----:B------:R2:W-:Y:S02]  /*cd8a0*/  @P3 STG.E.U8 desc[UR6][R10.64], R19 ;  /* 0x000000130a003986 */ /* 0x0005e4000c101106 */
[----:B------:R-:W-:Y:S02]  /*cd8b0*/  LOP3.LUT P3, RZ, R18, 0x10000000, RZ, 0xc0, !PT ;  /* 0x1000000012ff7812 */ /* 0x000fe4000786c0ff */
[----:B--2---:R-:W-:Y:S01]  /*cd8c0*/  PRMT R19, R4, 0x7770, RZ ;  /* 0x0000777004137816 */ /* 0x004fe200000000ff */
[----:B------:R-:W2:Y:S10]  /*cd8d0*/  LDL.LU R10, [R1+0x44] ;  /* 0x00004400010a7983 */ /* 0x000eb40000300800 */
[----:B------:R0:W-:Y:S01]  /*cd8e0*/  @P3 STG.E.U8 desc[UR6][R6.64], R19 ;  /* 0x0000001306003986 */ /* 0x0001e2000c101106 */
[----:B------:R-:W-:-:S03]  /*cd8f0*/  LOP3.LUT P3, RZ, R18, 0x8000000, RZ, 0xc0, !PT ;  /* 0x0800000012ff7812 */ /* 0x000fc6000786c0ff */
[----:B------:R-:W2:Y:S01]  /*cd900*/  LDL.LU.64 R12, [R1+0x6b0] ;  /* 0x0006b000010c7983 */ /* 0x000ea20000300a00 */
[----:B0-----:R-:W-:-:S03]  /*cd910*/  PRMT R19, R4, 0x7771, RZ ;  /* 0x0000777104137816 */ /* 0x001fc600000000ff */
[----:B------:R-:W2:Y:S06]  /*cd920*/  LDL.LU.64 R6, [R1+0x6a8] ;  /* 0x0006a80001067983 */ /* 0x000eac0000300a00 */
[----:B------:R0:W-:Y:S01]  /*cd930*/  @P3 STG.E.U8 desc[UR6][R26.64], R19 ;  /* 0x000000131a003986 */ /* 0x0001e2000c101106 */
[----:B------:R-:W-:Y:S02]  /*cd940*/  LOP3.LUT P3, RZ, R18, 0x4000000, RZ, 0xc0, !PT ;  /* 0x0400000012ff7812 */ /* 0x000fe4000786c0ff */
[----:B0-----:R-:W-:Y:S01]  /*cd950*/  PRMT R19, R4, 0x7772, RZ ;  /* 0x0000777204137816 */ /* 0x001fe200000000ff */
[----:B------:R-:W2:Y:S10]  /*cd960*/  LDL.LU.64 R26, [R1+0x6a0] ;  /* 0x0006a000011a7983 */ /* 0x000eb40000300a00 */
[----:B------:R0:W-:Y:S01]  /*cd970*/  @P3 STG.E.U8 desc[UR6][R14.64], R19 ;  /* 0x000000130e003986 */ /* 0x0001e2000c101106 */
[----:B------:R-:W-:-:S03]  /*cd980*/  LOP3.LUT P3, RZ, R18, 0x2000000, RZ, 0xc0, !PT ;  /* 0x0200000012ff7812 */ /* 0x000fc6000786c0ff */
[----:B------:R-:W2:Y:S01]  /*cd990*/  LDL R23, [R1+0xd34] ;  /* 0x000d340001177983 */ /* 0x000ea20000100800 */
[----:B0-----:R-:W-:-:S03]  /*cd9a0*/  PRMT R19, R4, 0x7773, RZ ;  /* 0x0000777304137816 */ /* 0x001fc600000000ff */
[----:B------:R-:W2:Y:S04]  /*cd9b0*/  LDL.LU.64 R14, [R1+0x698] ;  /* 0x00069800010e7983 */ /* 0x000ea80000300a00 */
[----:B------:R-:W2:Y:S04]  /*cd9c0*/  LDL.LU R4, [R1+0x48] ;  /* 0x0000480001047983 */ /* 0x000ea80000300800 */
[----:B------:R-:W2:Y:S01]  /*cd9d0*/  LDL.LU.64 R20, [R1+0x690] ;  /* 0x0006900001147983 */ /* 0x000ea20000300a00 */
[----:B------:R-:W-:-:S03]  /*cd9e0*/  LOP3.LUT P6, RZ, R17, 0x400, RZ, 0xc0, !PT ;  /* 0x0000040011ff7812 */ /* 0x000fc600078cc0ff */
[----:B---3--:R4:W-:Y:S01]  /*cd9f0*/  @P3 STG.E.U8 desc[UR6][R8.64], R19 ;  /* 0x0000001308003986 */ /* 0x0089e2000c101106 */
[C---:B------:R-:W-:Y:S02]  /*cda00*/  LOP3.LUT P3, RZ, R18.reuse, 0x1000000, RZ, 0xc0, !PT ;  /* 0x0100000012ff7812 */ /* 0x040fe4000786c0ff */
[----:B----4-:R-:W-:Y:S01]  /*cda10*/  PRMT R19, R5, 0x7770, RZ ;  /* 0x0000777005137816 */ /* 0x010fe200000000ff */
[----:B------:R-:W3:Y:S10]  /*cda20*/  LDL.LU.64 R8, [R1+0x688] ;  /* 0x0006880001087983 */ /* 0x000ef40000300a00 */
[----:B------:R0:W-:Y:S01]  /*cda30*/  @P3 STG.E.U8 desc[UR6][R2.64], R19 ;  /* 0x0000001302003986 */ /* 0x0001e2000c101106 */
[----:B------:R-:W-:-:S02]  /*cda40*/  LOP3.LUT P3, RZ, R18, 0x800000, RZ, 0xc0, !PT ;  /* 0x0080000012ff7812 */ /* 0x000fc4000786c0ff */
[C---:B0-----:R-:W-:Y:S01]  /*cda50*/  PRMT R19, R5.reuse, 0x7771, RZ ;  /* 0x0000777105137816 */ /* 0x041fe200000000ff */
[----:B------:R-:W4:Y:S04]  /*cda60*/  LDL.LU.64 R2, [R1+0x2ff8] ;  /* 0x002ff80001027983 */ /* 0x000f280000300a00 */
[----:B------:R-:W4:Y:S06]  /*cda70*/  LDL R11, [R1+0xd38] ;  /* 0x000d3800010b7983 */ /* 0x000f2c0000100800 */
[----:B------:R0:W-:Y:S04]  /*cda80*/  @P3 STG.E.U8 desc[UR6][R28.64], R19 ;  /* 0x000000131c003986 */ /* 0x0001e8000c101106 */
[----:B0-----:R-:W4:Y:S01]  /*cda90*/  LDL.LU.64 R28, [R1+0x680] ;  /* 0x00068000011c7983 */ /* 0x001f220000300a00 */
[----:B------:R-:W-:-:S05]  /*cdaa0*/  PRMT R19, R5, 0x7772, RZ ;  /* 0x0000777205137816 */ /* 0x000fca00000000ff */
[----:B-----5:R0:W-:Y:S04]  /*cdab0*/  @P6 STG.E.U8 desc[UR6][R24.64], R19 ;  /* 0x0000001318006986 */ /* 0x0201e8000c101106 */
[----:B0-----:R-:W5:Y:S01]  /*cdac0*/  LDL.LU.64 R24, [R1+0x678] ;  /* 0x0006780001187983 */ /* 0x001f620000300a00 */
[----:B------:R-:W-:Y:S02]  /*cdad0*/  LOP3.LUT P6, RZ, R18, 0x400000, RZ, 0xc0, !PT ;  /* 0x0040000012ff7812 */ /* 0x000fe400078cc0ff */
[----:B------:R-:W-:Y:S02]  /*cdae0*/  PRMT R19, R5, 0x7773, RZ ;  /* 0x0000777305137816 */ /* 0x000fe400000000ff */
[----:B------:R-:W-:-:S09]  /*cdaf0*/  LOP3.LUT P0, RZ, R17, 0x40, RZ, 0xc0, !PT ;  /* 0x0000004011ff7812 */ /* 0x000fd2000780c0ff */
[----:B--2---:R0:W-:Y:S01]  /*cdb00*/  @P6 STG.E.U8 desc[UR6][R12.64], R19 ;  /* 0x000000130c006986 */ /* 0x0041e2000c101106 */
[----:B------:R-:W-:Y:S02]  /*cdb10*/  LOP3.LUT P6, RZ, R18, 0x200000, RZ, 0xc0, !PT ;  /* 0x0020000012ff7812 */ /* 0x000fe400078cc0ff */
[----:B0-----:R-:W-:Y:S01]  /*cdb20*/  PRMT R19, R10, 0x7770, RZ ;  /* 0x000077700a137816 */ /* 0x001fe200000000ff */
[----:B------:R-:W2:Y:S10]  /*cdb30*/  LDL.LU.64 R12, [R1+0x2ff0] ;  /* 0x002ff000010c7983 */ /* 0x000eb40000300a00 */
[----:B------:R0:W-:Y:S01]  /*cdb40*/  @P6 STG.E.U8 desc[UR6][R6.64], R19 ;  /* 0x0000001306006986 */ /* 0x0001e2000c101106 */
[----:B------:R-:W-:-:S03]  /*cdb50*/  LOP3.LUT P5, RZ, R17, 0x10, RZ, 0xc0, !PT ;  /* 0x0000001011ff7812 */ /* 0x000fc600078ac0ff */
[----:B0-----:R-:W2:Y:S01]  /*cdb60*/  LDL.LU.64 R6, [R1+0x670] ;  /* 0x0006700001067983 */ /* 0x001ea20000300a00 */
[----:B------:R-:W-:-:S03]  /*cdb70*/  PRMT R19, R10, 0x7771, RZ ;  /* 0x000077710a137816 */ /* 0x000fc600000000ff */
[----:B------:R-:W2:Y:S01]  /*cdb80*/  LDL.LU R5, [R1+0x4c] ;  /* 0x00004c0001057983 */ /* 0x000ea20000300800 */
[----:B------:R-:W-:-:S03]  /*cdb90*/  LOP3.LUT P1, RZ, R17, 0x8, RZ, 0xc0, !PT ;  /* 0x0000000811ff7812 */ /* 0x000fc6000782c0ff */
[----:B------:R0:W-:Y:S04]  /*cdba0*/  @P0 STG.E.U8 desc[UR6][R26.64], R19 ;  /* 0x000000131a000986 */ /* 0x0001e8000c101106 */
[----:B0-----:R-:W2:Y:S01]  /*cdbb0*/  LDL.LU.64 R26, [R1+0x668] ;  /* 0x00066800011a7983 */ /* 0x001ea20000300a00 */
[----:B------:R-:W-:-:S05]  /*cdbc0*/  PRMT R19, R10, 0x7772, RZ ;  /* 0x000077720a137816 */ /* 0x000fca00000000ff */
[----:B------:R0:W-:Y:S01]  /*cdbd0*/  @P5 STG.E.U8 desc[UR6][R14.64], R19 ;  /* 0x000000130e005986 */ /* 0x0001e2000c101106 */
[C---:B------:R-:W-:Y:S02]  /*cdbe0*/  LOP3.LUT P2, RZ, R17.reuse, 0x4, RZ, 0xc0, !PT ;  /* 0x0000000411ff7812 */ /* 0x040fe4000784c0ff */
[----:B0-----:R-:W-:Y:S01]  /*cdbf0*/  PRMT R19, R10, 0x7773, RZ ;  /* 0x000077730a137816 */ /* 0x001fe200000000ff */
[----:B------:R-:W2:Y:S04]  /*cdc00*/  LDL.LU.64 R14, [R1+0x2fe8] ;  /* 0x002fe800010e7983 */ /* 0x000ea80000300a00 */
[----:B------:R0:W-:Y:S01]  /*cdc10*/  @P1 STG.E.U8 desc[UR6][R20.64], R19 ;  /* 0x0000001314001986 */ /* 0x0001e2000c101106 */
[----:B------:R-:W-:-:S03]  /*cdc20*/  LOP3.LUT P4, RZ, R17, 0x1, RZ, 0xc0, !PT ;  /* 0x0000000111ff7812 */ /* 0x000fc6000788c0ff */
[----:B0-----:R-:W2:Y:S01]  /*cdc30*/  LDL.LU.64 R20, [R1+0x660] ;  /* 0x0006600001147983 */ /* 0x001ea20000300a00 */
[----:B------:R-:W-:Y:S02]  /*cdc40*/  PRMT R19, R4, 0x7770, RZ ;  /* 0x0000777004137816 */ /* 0x000fe400000000ff */
[----:B------:R-:W-:Y:S01]  /*cdc50*/  ISETP.LT.AND P1, PT, R23, UR8, !P4 ;  /* 0x0000000817007c0c */ /* 0x000fe2000e721270 */
[----:B------:R-:W-:Y:S01]  /*cdc60*/  ULDC UR8, c[0x0][0x228] ;  /* 0x00008a0000087ab9 */ /* 0x000fe20000000800 */
[----:B------:R-:W-:Y:S01]  /*cdc70*/  LOP3.LUT P6, RZ, R18, 0x100000, RZ, 0xc0, !PT ;  /* 0x0010000012ff7812 */ /* 0x000fe200078cc0ff */
[----:B---3--:R0:W-:Y:S04]  /*cdc80*/  @P2 STG.E.U8 desc[UR6][R8.64], R19 ;  /* 0x0000001308002986 */ /* 0x0081e8000c101106 */
[----:B0-----:R-:W3:Y:S01]  /*cdc90*/  LDL.LU.64 R8, [R1+0x658] ;  /* 0x0006580001087983 */ /* 0x001ee20000300a00 */
[----:B------:R-:W-:-:S05]  /*cdca0*/  PRMT R19, R4, 0x7771, RZ ;  /* 0x0000777104137816 */ /* 0x000fca00000000ff */
[----:B----4-:R0:W-:Y:S01]  /*cdcb0*/  @P1 STG.E.U8 desc[UR6][R28.64], R19 ;  /* 0x000000131c001986 */ /* 0x0101e2000c101106 */
[----:B------:R-:W-:Y:S01]  /*cdcc0*/  ISETP.LT.AND P1, PT, R11, UR8, !P6 ;  /* 0x000000080b007c0c */ /* 0x000fe2000f721270 */
[----:B------:R-:W-:Y:S02]  /*cdcd0*/  ULDC UR8, c[0x0][0x228] ;  /* 0x00008a0000087ab9 */ /* 0x000fe40000000800 */
[----:B0-----:R-:W4:Y:S01]  /*cdce0*/  LDL.LU.64 R28, [R1+0x650] ;  /* 0x00065000011c7983 */ /* 0x001f220000300a00 */
[----:B------:R-:W-:-:S03]  /*cdcf0*/  PRMT R19, R4, 0x7772, RZ ;  /* 0x0000777204137816 */ /* 0x000fc600000000ff */
[----:B------:R-:W4:Y:S06]  /*cdd00*/  LDL.LU R10, [R1+0x30] ;  /* 0x00003000010a7983 */ /* 0x000f2c0000300800 */
[----:B-----5:R0:W-:Y:S04]  /*cdd10*/  @P1 STG.E.U8 desc[UR6][R24.64], R19 ;  /* 0x0000001318001986 */ /* 0x0201e8000c101106 */
[----:B0-----:R-:W5:Y:S01]  /*cdd20*/  LDL.LU.64 R24, [R1+0x648] ;  /* 0x0006480001187983 */ /* 0x001f620000300a00 */
[----:B------:R-:W-:Y:S01]  /*cdd30*/  ISETP.LT.AND P6, PT, R23, UR8, !P6 ;  /* 0x0000000817007c0c */ /* 0x000fe2000f7c1270 */
[----:B------:R-:W-:Y:S01]  /*cdd40*/  ULDC UR8, c[0x0][0x228] ;  /* 0x00008a0000087ab9 */ /* 0x000fe20000000800 */
[----:B------:R-:W-:-:S02]  /*cdd50*/  PRMT R19, R4, 0x7773, RZ ;  /* 0x0000777304137816 */ /* 0x000fc400000000ff */
[C---:B------:R-:W-:Y:S02]  /*cdd60*/  LOP3.LUT P3, RZ, R17.reuse, 0x2, RZ, 0xc0, !PT ;  /* 0x0000000211ff7812 */ /* 0x040fe4000786c0ff */
[----:B------:R-:W-:-:S07]  /*cdd70*/  LOP3.LUT P0, RZ, R17, 0x20, RZ, 0xc0, !PT ;  /* 0x0000002011ff7812 */ /* 0x000fce000780c0ff */
[----:B--2---:R0:W-:Y:S01]  /*cdd80*/  @P6 STG.E.U8 desc[UR6][R6.64], R19 ;  /* 0x0000001306006986 */ /* 0x0041e2000c101106 */
[----:B------:R-:W-:Y:S01]  /*cdd90*/  ISETP.LT.AND P6, PT, R11, UR8, !P3 ;  /* 0x000000080b007c0c */ /* 0x000fe2000dfc1270 */
[----:B------:R-:W-:Y:S02]  /*cdda0*/  ULDC UR8, c[0x0][0x228] ;  /* 0x00008a0000087ab9 */ /* 0x000fe40000000800 */
[----:B0-----:R-:W2:Y:S01]  /*cddb0*/  LDL.LU.64 R6, [R1+0x640] ;  /* 0x0006400001067983 */ /* 0x001ea20000300a00 */
[----:B------:R-:W-:-:S09]  /*cddc0*/  PRMT R19, R5, 0x7770, RZ ;  /* 0x0000777005137816 */ /* 0x000fd200000000ff */
[----:B------:R0:W-:Y:S01]  /*cddd0*/  @P6 STG.E.U8 desc[UR6][R26.64], R19 ;  /* 0x000000131a006986 */ /* 0x0001e2000c101106 */
        /* <DEDUP_REMOVED lines=8> */
[----:B------:R-:W-:-:S03]  /*cde60*/  PRMT R19, R5, 0x7772, RZ ;  /* 0x0000777205137816 */ /* 0x000fc600000000ff */
[----:B------:R-:W2:Y:S01]  /*cde70*/  LDL.LU R4, [R1+0x34] ;  /* 0x0000340001047983 */ /* 0x000ea20000300800 */
[----:B------:R-:W-:-:S05]  /*cde80*/  LOP3.LUT P2, RZ, R17, 0x200, RZ, 0xc0, !PT ;  /* 0x0000020011ff7812 */ /* 0x000fca000784c0ff */
[----:B---3--:R0:W-:Y:S01]  /*cde90*/  @P6 STG.E.U8 desc[UR6][R8.64], R19 ;  /* 0x0000001308006986 */ /* 0x0081e2000c101106 */
[----:B------:R-:W-:Y:S01]  /*cdea0*/  ISETP.LT.AND P6, PT, R23, UR8, !P0 ;  /* 0x0000000817007c0c */ /* 0x000fe2000c7c1270 */
[----:B------:R-:W-:Y:S02]  /*cdeb0*/  ULDC UR8, c[0x0][0x228] ;  /* 0x00008a0000087ab9 */ /* 0x000fe40000000800 */
[----:B0-----:R-:W3:Y:S01]  /*cdec0*/  LDL.LU.64 R8, [R1+0x628] ;  /* 0x0006280001087983 */ /* 0x001ee20000300a00 */
[----:B------:R-:W-:-:S09]  /*cded0*/  PRMT R19, R5, 0x7773, RZ ;  /* 0x0000777305137816 */ /* 0x000fd200000000ff */
[----:B----4-:R0:W-:Y:S01]  /*cdee0*/  @P6 STG.E.U8 desc[UR6][R28.64], R19 ;  /* 0x000000131c006986 */ /* 0x0101e2000c101106 */
[----:B------:R-:W-:Y:S01]  /*cdef0*/  ISETP.LT.AND P6, PT, R11, UR8, !P2 ;  /* 0x000000080b007c0c */ /* 0x000fe2000d7c1270 */
[----:B------:R-:W-:Y:S02]  /*cdf00*/  ULDC UR8, c[0x0][0x228] ;  /* 0x00008a0000087ab9 */ /* 0x000fe40000000800 */
[----:B0-----:R-:W4:Y:S01]  /*cdf10*/  LDL.LU.64 R28, [R1+0x620] ;  /* 0x00062000011c7983 */ /* 0x001f220000300a00 */
[----:B------:R-:W-:-:S09]  /*cdf20*/  PRMT R19, R10, 0x7770, RZ ;  /* 0x000077700a137816 */ /* 0x000fd200000000ff */
[----:B-----5:R0:W-:Y:S04]  /*cdf30*/  @P6 STG.E.U8 desc[UR6][R24.64], R19 ;  /* 0x0000001318006986 */ /* 0x0201e8000c101106 */
[----:B0-----:R-:W5:Y:S01]  /*cdf40*/  LDL.LU.64 R24, [R1+0x618] ;  /* 0x0006180001187983 */ /* 0x001f620000300a00 */
[----:B------:R-:W-:Y:S01]  /*cdf50*/  ISETP.LT.AND P6, PT, R23, UR8, !P2 ;  /* 0x0000000817007c0c */ /* 0x000fe2000d7c1270 */
[----:B------:R-:W-:Y:S01]  /*cdf60*/  ULDC UR8, c[0x0][0x228] ;  /* 0x00008a0000087ab9 */ /* 0x000fe20000000800 */
[----:B------:R-:W-:Y:S02]  /*cdf70*/  PRMT R19, R10, 0x7771, RZ ;  /* 0x000077710a137816 */ /* 0x000fe400000000ff */
[C---:B------:R-:W-:Y:S02]  /*cdf80*/  LOP3.LUT P4, RZ, R17.reuse, 0x1000, RZ, 0xc0, !PT ;  /* 0x0000100011ff7812 */ /* 0x040fe4000788c0ff */
[----:B------:R-:W-:-:S07]  /*cdf90*/  LOP3.LUT P3, RZ, R17, 0x8000, RZ, 0xc0, !PT ;  /* 0x0000800011ff7812 */ /* 0x000fce000786c0ff */
[----:B--2---:R0:W-:Y:S01]  /*cdfa0*/  @P6 STG.E.U8 desc[UR6][R6.64], R19 ;  /* 0x0000001306006986 */ /* 0x0041e2000c101106 */
[----:B------:R-:W-:Y:S01]  /*cdfb0*/  ISETP.LT.AND P6, PT, R11, UR8, !P4 ;  /* 0x000000080b007c0c */ /* 0x000fe2000e7c1270 */
[----:B------:R-:W-:Y:S02]  /*cdfc0*/  ULDC UR8, c[0x0][0x228] ;  /* 0x00008a0000087ab9 */ /* 0x000fe40000000800 */
[----:B0-----:R-:W2:Y:S01]  /*cdfd0*/  LDL.LU.64 R6, [R1+0x610] ;  /* 0x0006100001067983 */ /* 0x001ea20000300a00 */
[----:B------:R-:W-:-:S03]  /*cdfe0*/  PRMT R19, R10, 0x7772, RZ ;  /* 0x000077720a137816 */ /* 0x000fc600000000ff */
[----:B------:R-:W2:Y:S06]  /*cdff0*/  LDL.LU R5, [R1+0x38] ;  /* 0x0000380001057983 */ /* 0x000eac0000300800 */
        /* <DEDUP_REMOVED lines=9> */
[----:B------:R-:W-:Y:S02]  /*ce090*/  PRMT R19, R4, 0x7770, RZ ;  /* 0x0000777004137816 */ /* 0x000fe400000000ff */
[----:B------:R-:W-:-:S07]  /*ce0a0*/  LOP3.LUT P0, RZ, R17, 0x10000, RZ, 0xc0, !PT ;  /* 0x0001000011ff7812 */ /* 0x000fce000780c0ff */
        /* <DEDUP_REMOVED lines=20> */
[----:B------:R-:W-:Y:S01]  /*ce1f0*/  ULDC UR8, c[0x0][0x228] ;  /* 0x00008a0000087ab9 */ /* 0x000fe20000000800 */
[----:B0-----:R-:W-:Y:S01]  /*ce200*/  PRMT R19, R5, 0x7770, RZ ;  /* 0x0000777005137816 */ /* 0x001fe200000000ff */
[----:B------:R-:W2:Y:S10]  /*ce210*/  LDL.LU.64 R6, [R1+0x5e0] ;  /* 0x0005e00001067983 */ /* 0x000eb40000300a00 */
[----:B------:R0:W-:Y:S01]  /*ce220*/  @P6 STG.E.U8 desc[UR6][R26.64], R19 ;  /* 0x000000131a006986 */ /* 0x0001e2000c101106 */
        /* <DEDUP_REMOVED lines=8> */
[----:B------:R-:W2:Y:S01]  /*ce2b0*/  LDL.LU.64 R20, [R1+0x5d0] ;  /* 0x0005d00001147983 */ /* 0x000ea20000300a00 */
[----:B------:R-:W-:-:S03]  /*ce2c0*/  LOP3.LUT P3, RZ, R17, 0x800000, RZ, 0xc0, !PT ;  /* 0x0080000011ff7812 */ /* 0x000fc6000786c0ff */
[----:B------:R-:W2:Y:S06]  /*ce2d0*/  LDL.LU R4, [R1+0x20] ;  /* 0x0000200001047983 */ /* 0x000eac0000300800 */
[----:B---3--:R0:W-:Y:S01]  /*ce2e0*/  @P6 STG.E.U8 desc[UR6][R8.64], R19 ;  /* 0x0000001308006986 */ /* 0x0081e2000c101106 */
[----:B------:R-:W-:Y:S01]  /*ce2f0*/  ISETP.LT.AND P6, PT, R23, UR8, !P4 ;  /* 0x0000000817007c0c */ /* 0x000fe2000e7c1270 */
[----:B------:R-:W-:Y:S01]  /*ce300*/  ULDC UR8, c[0x0][0x228] ;  /* 0x00008a0000087ab9 */ /* 0x000fe20000000800 */
[----:B0-----:R-:W-:Y:S01]  /*ce310*/  PRMT R19, R5, 0x7773, RZ ;  /* 0x0000777305137816 */ /* 0x001fe200000000ff */
[----:B------:R-:W3:Y:S04]  /*ce320*/  LDL.LU.64 R8, [R1+0x2fe0] ;  /* 0x002fe00001087983 */ /* 0x000ee80000300a00 */
[----:B------:R-:W3:Y:S06]  /*ce330*/  LDL.LU.64 R22, [R1+0x5c8] ;  /* 0x0005c80001167983 */ /* 0x000eec0000300a00 */
[----:B----4-:R0:W-:Y:S01]  /*ce340*/  @P6 STG.E.U8 desc[UR6][R28.64], R19 ;  /* 0x000000131c006986 */ /* 0x0101e2000c101106 */
[----:B------:R-:W-:Y:S01]  /*ce350*/  ISETP.LT.AND P6, PT, R11, UR8, !P3 ;  /* 0x000000080b007c0c */ /* 0x000fe2000dfc1270 */
[----:B------:R-:W-:Y:S01]  /*ce360*/  ULDC UR8, c[0x0][0x228] ;  /* 0x00008a0000087ab9 */ /* 0x000fe20000000800 */
[----:B0-----:R-:W-:Y:S01]  /*ce370*/  PRMT R19, R10, 0x7770, RZ ;  /* 0x000077700a137816 */ /* 0x001fe200000000ff */
[----:B------:R-:W4:Y:S10]  /*ce380*/  LDL.LU.64 R28, [R1+0x5c0] ;  /* 0x0005c000011c7983 */ /* 0x000f340000300a00 */
[----:B-----5:R0:W-:Y:S04]  /*ce390*/  @P6 STG.E.U8 desc[UR6][R24.64], R19 ;  /* 0x0000001318006986 */ /* 0x0201e8000c101106 */
[----:B0-----:R-:W5:Y:S04]  /*ce3a0*/  LDL.LU.64 R24, [R1+0x5b8] ;  /* 0x0005b80001187983 */ /* 0x001f680000300a00 */
[----:B------:R-:W2:Y:S01]  /*ce3b0*/  LDL.LU R19, [R1+0xd34] ;  /* 0x000d340001137983 */ /* 0x000ea20000300800 */
[----:B------:R-:W-:-:S02]  /*ce3c0*/  LOP3.LUT P0, RZ, R17, 0x2000000, RZ, 0xc0, !PT ;  /* 0x0200000011ff7812 */ /* 0x000fc4000780c0ff */
[C---:B------:R-:W-:Y:S02]  /*ce3d0*/  LOP3.LUT P2, RZ, R17.reuse, 0x8000000, RZ, 0xc0, !PT ;  /* 0x0800000011ff7812 */ /* 0x040fe4000784c0ff */
[----:B------:R-:W-:Y:S02]  /*ce3e0*/  LOP3.LUT P4, RZ, R17, 0x20000000, RZ, 0xc0, !PT ;  /* 0x2000000011ff7812 */ /* 0x000fe4000788c0ff */
[----:B--2---:R-:W-:Y:S01]  /*ce3f0*/  ISETP.LT.AND P6, PT, R19, UR8, !P3 ;  /* 0x0000000813007c0c */ /* 0x004fe2000dfc1270 */
[----:B------:R-:W-:Y:S01]  /*ce400*/  ULDC UR8, c[0x0][0x228] ;  /* 0x00008a0000087ab9 */ /* 0x000fe20000000800 */
[----:B------:R-:W-:Y:S02]  /*ce410*/  LOP3.LUT P3, RZ, R17, 0x80000000, RZ, 0xc0, !PT ;  /* 0x8000000011ff7812 */ /* 0x000fe4000786c0ff */
[----:B------:R-:W-:-:S09]  /*ce420*/  PRMT R17, R10, 0x7771, RZ ;  /* 0x000077710a117816 */ /* 0x000fd200000000ff */
[----:B------:R0:W-:Y:S01]  /*ce430*/  @P6 STG.E.U8 desc[UR6][R6.64], R17 ;  /* 0x0000001106006986 */ /* 0x0001e2000c101106 */
        /* <DEDUP_REMOVED lines=48> */
[----:B------:R-:W2:Y:S06]  /*ce740*/  LDL.LU R4, [R1+0x2c] ;  /* 0x00002c0001047983 */ /* 0x000eac0000300800 */
        /* <DEDUP_REMOVED lines=16> */
[----:B------:R-:W-:-:S02]  /*ce850*/  LOP3.LUT P3, RZ, R16, 0x200, RZ, 0xc0, !PT ;  /* 0x0000020010ff7812 */ /* 0x000fc4000786c0ff */
[----:B------:R-:W-:-:S05]  /*ce860*/  LOP3.LUT P0, RZ, R16, 0x800, RZ, 0xc0, !PT ;  /* 0x0000080010ff7812 */ /* 0x000fca000780c0ff */
        /* <DEDUP_REMOVED lines=33> */
[C---:B------:R-:W-:Y:S02]  /*cea80*/  LOP3.LUT P4, RZ, R16.reuse, 0x8000, RZ, 0xc0, !PT ;  /* 0x0000800010ff7812 */ /* 0x040fe4000788c0ff */
[----:B------:R-:W-:-:S05]  /*cea90*/  LOP3.LUT P3, RZ, R16, 0x20000, RZ, 0xc0, !PT ;  /* 0x0002000010ff7812 */ /* 0x000fca000786c0ff */
        /* <DEDUP_REMOVED lines=33> */
[C---:B------:R-:W-:Y:S02]  /*cecb0*/  LOP3.LUT P4, RZ, R16.reuse, 0x1000000, RZ, 0xc0, !PT ;  /* 0x0100000010ff7812 */ /* 0x040fe4000788c0ff */
[----:B------:R-:W-:-:S03]  /*cecc0*/  LOP3.LUT P3, RZ, R16, 0x8000000, RZ, 0xc0, !PT ;  /* 0x0800000010ff7812 */ /* 0x000fc6000786c0ff */
        /* <DEDUP_REMOVED lines=17> */
[----:B---3--:R0:W-:Y:S01]  /*cede0*/  @P6 STG.E.U8 desc[UR6][R22.64], R17 ;  /* 0x0000001116006986 */ /* 0x0081e2000c101106 */
[----:B------:R-:W-:Y:S01]  /*cedf0*/  ISETP.LT.AND P6, PT, R19, UR8, !P2 ;  /* 0x0000000813007c0c */ /* 0x000fe2000d7c1270 */
[----:B------:R-:W-:Y:S01]  /*cee00*/  ULDC UR8, c[0x0][0x228] ;  /* 0x00008a0000087ab9 */ /* 0x000fe20000000800 */
[C---:B------:R-:W-:Y:S02]  /*cee10*/  LOP3.LUT P0, RZ, R16.reuse, 0x10000000, RZ, 0xc0, !PT ;  /* 0x1000000010ff7812 */ /* 0x040fe4000780c0ff */
[----:B------:R-:W-:Y:S01]  /*cee20*/  LOP3.LUT P2, RZ, R16, 0x80000000, RZ, 0xc0, !PT ;  /* 0x8000000010ff7812 */ /* 0x000fe2000784c0ff */
[----:B0-----:R-:W3:Y:S01]  /*cee30*/  LDL.LU.64 R22, [R1+0x488] ;  /* 0x0004880001167983 */ /* 0x001ee20000300a00 */
[----:B------:R-:W-:-:S07]  /*cee40*/  PRMT R16, R4, 0x7771, RZ ;  /* 0x0000777104107816 */ /* 0x000fce00000000ff */
[----:B----4-:R0:W-:Y:S01]  /*cee50*/  @P6 STG.E.U8 desc[UR6][R28.64], R16 ;  /* 0x000000101c006986 */ /* 0x0101e2000c101106 */
[----:B------:R-:W-:Y:S01]  /*cee60*/  ISETP.LT.AND P6, PT, R11, UR8, !P4 ;  /* 0x000000080b007c0c */ /* 0x000fe2000e7c1270 */
[----:B------:R-:W-:Y:S02]  /*cee70*/  ULDC UR8, c[0x0][0x228] ;  /* 0x00008a0000087ab9 */ /* 0x000fe40000000800 */
[----:B0-----:R-:W4:Y:S01]  /*cee80*/  LDL.LU.64 R28, [R1+0x480] ;  /* 0x00048000011c7983 */ /* 0x001f220000300a00 */
[----:B------:R-:W-:-:S03]  /*cee90*/  PRMT R16, R4, 0x7772, RZ ;  /* 0x0000777204107816 */ /* 0x000fc600000000ff */
[----:B------:R-:W4:Y:S06]  /*ceea0*/  LDL.LU R17, [R1] ;  /* 0x0000000001117983 */ /* 0x000f2c0000300800 */
[----:B-----5:R0:W-:Y:S04]  /*ceeb0*/  @P6 STG.E.U8 desc[UR6][R24.64], R16 ;  /* 0x0000001018006986 */ /* 0x0201e8000c101106 */
[----:B0-----:R-:W5:Y:S01]  /*ceec0*/  LDL.LU.64 R24, [R1+0x338] ;  /* 0x0003380001187983 */ /* 0x001f620000300a00 */
[----:B------:R-:W-:Y:S01]  /*ceed0*/  ISETP.LT.AND P6, PT, R19, UR8, !P4 ;  /* 0x0000000813007c0c */ /* 0x000fe2000e7c1270 */
[----:B------:R-:W-:Y:S01]  /*ceee0*/  ULDC UR8, c[0x0][0x228] ;  /* 0x00008a0000087ab9 */ /* 0x000fe20000000800 */
[----:B------:R-:W-:-:S11]  /*ceef0*/  PRMT R16, R4, 0x7773, RZ ;  /* 0x0000777304107816 */ /* 0x000fd600000000ff */
        /* <DEDUP_REMOVED lines=66> */
[C---:B------:R-:W-:Y:S01]  /*cf320*/  LOP3.LUT P2, RZ, R3.reuse, 0x80, RZ, 0xc0, !PT ;  /* 0x0000008003ff7812 */ /* 0x040fe2000784c0ff */
[----:B------:R-:W5:Y:S01]  /*cf330*/  LDL.LU R4, [R1+0x2fd4] ;  /* 0x002fd40001047983 */ /* 0x000f620000300800 */
        /* <DEDUP_REMOVED lines=21> */
[----:B------:R-:W-:-:S03]  /*cf490*/  PRMT R16, R5, 0x7773, RZ ;  /* 0x0000777305107816 */ /* 0x000fc600000000ff */
[----:B------:R-:W3:Y:S06]  /*cf4a0*/  LDL.LU R5, [R1+0x2fd0] ;  /* 0x002fd00001057983 */ /* 0x000eec0000300800 */
        /* <DEDUP_REMOVED lines=26> */
[C---:B0-----:R-:W-:Y:S01]  /*cf650*/  PRMT R16, R4.reuse, 0x7770, RZ ;  /* 0x0000777004107816 */ /* 0x041fe200000000ff */
[----:B------:R-:W2:Y:S10]  /*cf660*/  LDL.LU.64 R20, [R1+0x2e0] ;  /* 0x0002e00001147983 */ /* 0x000eb40000300a00 */
[----:B---3--:R0:W-:Y:S01]  /*cf670*/  @P6 STG.E.U8 desc[UR6][R22.64], R16 ;  /* 0x0000001016006986 */ /* 0x0081e2000c101106 */
[----:B------:R-:W-:Y:S01]  /*cf680*/  ISETP.LT.AND P6, PT, R19, UR8, !P2 ;  /* 0x0000000813007c0c */ /* 0x000fe2000d7c1270 */
[----:B------:R-:W-:Y:S01]  /*cf690*/  ULDC UR8, c[0x0][0x228] ;  /* 0x00008a0000087ab9 */ /* 0x000fe20000000800 */
[C---:B0-----:R-:W-:Y:S01]  /*cf6a0*/  PRMT R16, R4.reuse, 0x7771, RZ ;  /* 0x0000777104107816 */ /* 0x041fe200000000ff */
[----:B------:R-:W3:Y:S10]  /*cf6b0*/  LDL.LU.64 R22, [R1+0x428] ;  /* 0x0004280001167983 */ /* 0x000ef40000300a00 */
[----:B----4-:R0:W-:Y:S01]  /*cf6c0*/  @P6 STG.E.U8 desc[UR6][R28.64], R16 ;  /* 0x000000101c006986 */ /* 0x0101e2000c101106 */
[----:B------:R-:W-:Y:S01]  /*cf6d0*/  ISETP.LT.AND P6, PT, R11, UR8, !P4 ;  /* 0x000000080b007c0c */ /* 0x000fe2000e7c1270 */
[----:B------:R-:W-:Y:S01]  /*cf6e0*/  ULDC UR8, c[0x0][0x228] ;  /* 0x00008a0000087ab9 */ /* 0x000fe20000000800 */
[----:B0-----:R-:W-:Y:S01]  /*cf6f0*/  PRMT R16, R4, 0x7772, RZ ;  /* 0x0000777204107816 */ /* 0x001fe200000000ff */
[----:B------:R-:W4:Y:S10]  /*cf700*/  LDL.LU.64 R28, [R1+0x420] ;  /* 0x00042000011c7983 */ /* 0x000f340000300a00 */
[----:B-----5:R0:W-:Y:S04]  /*cf710*/  @P6 STG.E.U8 desc[UR6][R24.64], R16 ;  /* 0x0000001018006986 */ /* 0x0201e8000c101106 */
[----:B0-----:R-:W5:Y:S01]  /*cf720*/  LDL.LU.64 R16, [R1+0x430] ;  /* 0x0004300001107983 */ /* 0x001f620000300a00 */
[----:B------:R-:W-:Y:S01]  /*cf730*/  ISETP.LT.AND P6, PT, R19, UR8, !P4 ;  /* 0x0000000813007c0c */ /* 0x000fe2000e7c1270 */
[----:B------:R-:W-:-:S02]  /*cf740*/  ULDC UR8, c[0x0][0x228] ;  /* 0x00008a0000087ab9 */ /* 0x000fc40000000800 */
[----:B------:R-:W4:Y:S01]  /*cf750*/  LDL.LU.64 R24, [R1+0x2d8] ;  /* 0x0002d80001187983 */ /* 0x000f220000300a00 */
[----:B------:R-:W-:Y:S02]  /*cf760*/  PRMT R4, R4, 0x7773, RZ ;  /* 0x0000777304047816 */ /* 0x000fe400000000ff */
[C---:B------:R-:W-:Y:S02]  /*cf770*/  LOP3.LUT P3, RZ, R3.reuse, 0x200000, RZ, 0xc0, !PT ;  /* 0x0020000003ff7812 */ /* 0x040fe4000786c0ff */
[C---:B------:R-:W-:Y:S02]  /*cf780*/  LOP3.LUT P0, RZ, R3.reuse, 0x800000, RZ, 0xc0, !PT ;  /* 0x0080000003ff7812 */ /* 0x040fe4000780c0ff */
[C---:B------:R-:W-:Y:S02]  /*cf790*/  LOP3.LUT P2, RZ, R3.reuse, 0x2000000, RZ, 0xc0, !PT ;  /* 0x0200000003ff7812 */ /* 0x040fe4000784c0ff */
[----:B------:R-:W-:Y:S01]  /*cf7a0*/  LOP3.LUT P4, RZ, R3, 0x8000000, RZ, 0xc0, !PT ;  /* 0x0800000003ff7812 */ /* 0x000fe2000788c0ff */
[----:B-----5:R0:W-:Y:S01]  /*cf7b0*/  @P6 STG.E.U8 desc[UR6][R16.64], R4 ;  /* 0x0000000410006986 */ /* 0x0201e2000c101106 */
[----:B------:R-:W-:Y:S01]  /*cf7c0*/  ISETP.LT.AND P6, PT, R11, UR8, !P3 ;  /* 0x000000080b007c0c */ /* 0x000fe2000dfc1270 */
[----:B------:R-:W-:-:S02]  /*cf7d0*/  ULDC UR8, c[0x0][0x228] ;  /* 0x00008a0000087ab9 */ /* 0x000fc40000000800 */
[----:B0-----:R-:W5:Y:S01]  /*cf7e0*/  LDL.LU.64 R16, [R1+0x2d0] ;  /* 0x0002d00001107983 */ /* 0x001f620000300a00 */
[----:B------:R-:W-:-:S09]  /*cf7f0*/  PRMT R4, R5, 0x7770, RZ ;  /* 0x0000777005047816 */ /* 0x000fd200000000ff */
        /* <DEDUP_REMOVED lines=13> */
[----:B------:R-:W-:Y:S01]  /*cf8d0*/  PRMT R5, R5, 0x7773, RZ ;  /* 0x0000777305057816 */ /* 0x000fe200000000ff */
[----:B0-----:R-:W3:Y:S10]  /*cf8e0*/  LDL.LU.64 R22, [R1+0x2c8] ;  /* 0x0002c80001167983 */ /* 0x001ef40000300a00 */
[----:B----4-:R0:W-:Y:S04]  /*cf8f0*/  @P6 STG.E.U8 desc[UR6][R28.64], R5 ;  /* 0x000000051c006986 */ /* 0x0101e8000c101106 */
[----:B0-----:R-:W4:Y:S01]  /*cf900*/  LDL.LU.64 R28, [R1+0x2c0] ;  /* 0x0002c000011c7983 */ /* 0x001f220000300a00 */
[----:B------:R-:W-:Y:S01]  /*cf910*/  ISETP.LT.AND P6, PT, R11, UR8, !P2 ;  /* 0x000000080b007c0c */ /* 0x000fe2000d7c1270 */
[----:B------:R-:W-:Y:S01]  /*cf920*/  ULDC UR8, c[0x0][0x228] ;  /* 0x00008a0000087ab9 */ /* 0x000fe20000000800 */
[----:B------:R-:W-:-:S02]  /*cf930*/  LOP3.LUT P3, RZ, R3, 0x20000000, RZ, 0xc0, !PT ;  /* 0x2000000003ff7812 */ /* 0x000fc4000786c0ff */
[----:B------:R-:W-:Y:S02]  /*cf940*/  LOP3.LUT P0, RZ, R3, 0x80000000, RZ, 0xc0, !PT ;  /* 0x8000000003ff7812 */ /* 0x000fe4000780c0ff */
[----:B------:R-:W-:-:S07]  /*cf950*/  PRMT R3, R6, 0x7770, RZ ;  /* 0x0000777006037816 */ /* 0x000fce00000000ff */
[----:B------:R0:W-:Y:S01]  /*cf960*/  @P6 STG.E.U8 desc[UR6][R24.64], R3 ;  /* 0x0000000318006986 */ /* 0x0001e2000c101106 */
[----:B------:R-:W-:Y:S01]  /*cf970*/  ISETP.LT.AND P6, PT, R19, UR8, !P2 ;  /* 0x0000000813007c0c */ /* 0x000fe2000d7c1270 */
[----:B------:R-:W-:Y:S02]  /*cf980*/  ULDC UR8, c[0x0][0x228] ;  /* 0x00008a0000087ab9 */ /* 0x000fe40000000800 */
[----:B0-----:R-:W4:Y:S01]  /*cf990*/  LDL.LU.64 R24, [R1+0x408] ;  /* 0x0004080001187983 */ /* 0x001f220000300a00 */
[----:B------:R-:W-:-:S09]  /*cf9a0*/  PRMT R3, R6, 0x7771, RZ ;  /* 0x0000777106037816 */ /* 0x000fd200000000ff */
[----:B-----5:R0:W-:Y:S01]  /*cf9b0*/  @P6 STG.E.U8 desc[UR6][R16.64], R3 ;  /* 0x0000000310006986 */ /* 0x0201e2000c101106 */
[----:B------:R-:W-:Y:S01]  /*cf9c0*/  ISETP.LT.AND P6, PT, R11, UR8, !P4 ;  /* 0x000000080b007c0c */ /* 0x000fe2000e7c1270 */
[----:B------:R-:W-:Y:S02]  /*cf9d0*/  ULDC UR8, c[0x0][0x228] ;  /* 0x00008a0000087ab9 */ /* 0x000fe40000000800 */
[----:B0-----:R-:W5:Y:S01]  /*cf9e0*/  LDL.LU.64 R16, [R1+0x400] ;  /* 0x0004000001107983 */ /* 0x001f620000300a00 */
[----:B------:R-:W-:-:S09]  /*cf9f0*/  PRMT R3, R6, 0x7772, RZ ;  /* 0x0000777206037816 */ /* 0x000fd200000000ff */
[----:B--2---:R0:W-:Y:S01]  /*cfa00*/  @P6 STG.E.U8 desc[UR6][R26.64], R3 ;  /* 0x000000031a006986 */ /* 0x0041e2000c101106 */
[----:B------:R-:W-:Y:S01]  /*cfa10*/  ISETP.LT.AND P6, PT, R19, UR8, !P4 ;  /* 0x0000000813007c0c */ /* 0x000fe2000e7c1270 */
[----:B------:R-:W-:Y:S01]  /*cfa20*/  ULDC UR8, c[0x0][0x228] ;  /* 0x00008a0000087ab9 */ /* 0x000fe20000000800 */
[----:B------:R-:W-:Y:S01]  /*cfa30*/  PRMT R6, R6, 0x7773, RZ ;  /* 0x0000777306067816 */ /* 0x000fe200000000ff */
[----:B0-----:R-:W2:Y:S10]  /*cfa40*/  LDL.LU.64 R26, [R1+0x2b8] ;  /* 0x0002b800011a7983 */ /* 0x001eb40000300a00 */
[----:B------:R0:W-:Y:S01]  /*cfa50*/  @P6 STG.E.U8 desc[UR6][R20.64], R6 ;  /* 0x0000000614006986 */ /* 0x0001e2000c101106 */
[----:B------:R-:W-:Y:S01]  /*cfa60*/  ISETP.LT.AND P6, PT, R11, UR8, !P3 ;  /* 0x000000080b007c0c */ /* 0x000fe2000dfc1270 */
[----:B------:R-:W-:Y:S01]  /*cfa70*/  ULDC UR8, c[0x0][0x228] ;  /* 0x00008a0000087ab9 */ /* 0x000fe20000000800 */
[----:B------:R-:W-:Y:S01]  /*cfa80*/  PRMT R3, R7, 0x7770, RZ ;  /* 0x0000777007037816 */ /* 0x000fe200000000ff */
[----:B0-----:R-:W2:Y:S10]  /*cfa90*/  LDL.LU.64 R20, [R1+0x2b0] ;  /* 0x0002b00001147983 */ /* 0x001eb40000300a00 */
[----:B---3--:R0:W-:Y:S01]  /*cfaa0*/  @P6 STG.E.U8 desc[UR6][R22.64], R3 ;  /* 0x0000000316006986 */ /* 0x0081e2000c101106 */
[----:B------:R-:W-:Y:S01]  /*cfab0*/  ISETP.LT.AND P6, PT, R19, UR8, !P3 ;  /* 0x0000000813007c0c */ /* 0x000fe2000dfc1270 */
[----:B------:R-:W-:-:S02]  /*cfac0*/  ULDC UR8, c[0x0][0x228] ;  /* 0x00008a0000087ab9 */ /* 0x000fc40000000800 */
[----:B0-----:R-:W3:Y:S01]  /*cfad0*/  LDL.LU.64 R22, [R1+0x3f8] ;  /* 0x0003f80001167983 */ /* 0x001ee20000300a00 */
[----:B------:R-:W-:-:S09]  /*cfae0*/  PRMT R3, R7, 0x7771, RZ ;  /* 0x0000777107037816 */ /* 0x000fd200000000ff */
[----:B----4-:R0:W-:Y:S04]  /*cfaf0*/  @P6 STG.E.U8 desc[UR6][R28.64], R3 ;  /* 0x000000031c006986 */ /* 0x0101e8000c101106 */
[----:B0-----:R-:W4:Y:S01]  /*cfb00*/  LDL.LU.64 R28, [R1+0x3f0] ;  /* 0x0003f000011c7983 */ /* 0x001f220000300a00 */
[----:B------:R-:W-:Y:S01]  /*cfb10*/  ISETP.LT.AND P6, PT, R11, UR8, !P0 ;  /* 0x000000080b007c0c */ /* 0x000fe2000c7c1270 */
[----:B------:R-:W-:Y:S01]  /*cfb20*/  ULDC UR8, c[0x0][0x228] ;  /* 0x00008a0000087ab9 */ /* 0x000fe20000000800 */
[C---:B------:R-:W-:Y:S02]  /*cfb30*/  PRMT R3, R7.reuse, 0x7772, RZ ;  /* 0x0000777207037816 */ /* 0x040fe400000000ff */
[----:B------:R-:W-:-:S09]  /*cfb40*/  PRMT R7, R7, 0x7773, RZ ;  /* 0x0000777307077816 */ /* 0x000fd200000000ff */
[----:B------:R0:W-:Y:S01]  /*cfb50*/  @P6 STG.E.U8 desc[UR6][R24.64], R3 ;  /* 0x0000000318006986 */ /* 0x0001e2000c101106 */
[----:B------:R-:W-:Y:S01]  /*cfb60*/  ISETP.LT.AND P6, PT, R19, UR8, !P0 ;  /* 0x0000000813007c0c */ /* 0x000fe2000c7c1270 */
[----:B------:R-:W-:Y:S01]  /*cfb70*/  ULDC UR8, c[0x0][0x228] ;  /* 0x00008a0000087ab9 */ /* 0x000fe20000000800 */
[----:B------:R-:W-:Y:S02]  /*cfb80*/  LOP3.LUT P2, RZ, R2, 0x2, RZ, 0xc0, !PT ;  /* 0x0000000202ff7812 */ /* 0x000fe4000784c0ff */
[----:B0-----:R-:W-:Y:S01]  /*cfb90*/  PRMT R3, R8, 0x7770, RZ ;  /* 0x0000777008037816 */ /* 0x001fe200000000ff */
[----:B------:R-:W4:Y:S01]  /*cfba0*/  LDL.LU.64 R24, [R1+0x2a8] ;  /* 0x0002a80001187983 */ /* 0x000f220000300a00 */
[----:B------:R-:W-:-:S07]  /*cfbb0*/  LOP3.LUT P4, RZ, R2, 0x10, RZ, 0xc0, !PT ;  /* 0x0000001002ff7812 */ /* 0x000fce000788c0ff */
[----:B-----5:R0:W-:Y:S01]  /*cfbc0*/  @P6 STG.E.U8 desc[UR6][R16.64], R7 ;  /* 0x0000000710006986 */ /* 0x0201e2000c101106 */
[----:B------:R-:W-:Y:S01]  /*cfbd0*/  ISETP.LT.AND P6, PT, R11, UR8, !P2 ;  /* 0x000000080b007c0c */ /* 0x000fe2000d7c1270 */
[----:B------:R-:W-:Y:S02]  /*cfbe0*/  ULDC UR8, c[0x0][0x228] ;  /* 0x00008a0000087ab9 */ /* 0x000fe40000000800 */
[----:B0-----:R-:W5:Y:S10]  /*cfbf0*/  LDL.LU.64 R16, [R1+0x2a0] ;  /* 0x0002a00001107983 */ /* 0x001f740000300a00 */
[----:B--2---:R0:W-:Y:S01]  /*cfc00*/  @P6 STG.E.U8 desc[UR6][R26.64], R3 ;  /* 0x000000031a006986 */ /* 0x0041e2000c101106 */
[----:B------:R-:W-:Y:S01]  /*cfc10*/  ISETP.LT.AND P6, PT, R19, UR8, !P2 ;  /* 0x0000000813007c0c */ /* 0x000fe2000d7c1270 */
[----:B------:R-:W-:Y:S01]  /*cfc20*/  ULDC UR8, c[0x0][0x228] ;  /* 0x00008a0000087ab9 */ /* 0x000fe20000000800 */
[C---:B0-----:R-:W-:Y:S01]  /*cfc30*/  PRMT R3, R8.reuse, 0x7771, RZ ;  /* 0x0000777108037816 */ /* 0x041fe200000000ff */
[----:B------:R-:W2:Y:S10]  /*cfc40*/  LDL.LU.64 R26, [R1+0x3e8] ;  /* 0x0003e800011a7983 */ /* 0x000eb40000300a00 */
[----:B------:R0:W-:Y:S01]  /*cfc50*/  @P6 STG.E.U8 desc[UR6][R20.64], R3 ;  /* 0x0000000314006986 */ /* 0x0001e2000c101106 */
[----:B------:R-:W-:Y:S01]  /*cfc60*/  ISETP.LT.AND P6, PT, R11, UR8, !P4 ;  /* 0x000000080b007c0c */ /* 0x000fe2000e7c1270 */
[----:B------:R-:W-:Y:S01]  /*cfc70*/  ULDC UR8, c[0x0][0x228] ;  /* 0x00008a0000087ab9 */ /* 0x000fe20000000800 */
[C---:B0-----:R-:W-:Y:S01]  /*cfc80*/  PRMT R3, R8.reuse, 0x7772, RZ ;  /* 0x0000777208037816 */ /* 0x041fe200000000ff */
[----:B------:R-:W2:Y:S01]  /*cfc90*/  LDL.LU.64 R20, [R1+0x3e0] ;  /* 0x0003e00001147983 */ /* 0x000ea20000300a00 */
[----:B------:R-:W-:-:S03]  /*cfca0*/  PRMT R8, R8, 0x7773, RZ ;  /* 0x0000777308087816 */ /* 0x000fc600000000ff */
[----:B------:R-:W2:Y:S06]  /*cfcb0*/  LDL.LU R11, [R1+0x2fc4] ;  /* 0x002fc400010b7983 */ /* 0x000eac0000300800 */
[----:B---3--:R0:W-:Y:S01]  /*cfcc0*/  @P6 STG.E.U8 desc[UR6][R22.64], R3 ;  /* 0x0000000316006986 */ /* 0x0081e2000c101106 */
[----:B------:R-:W-:Y:S01]  /*cfcd0*/  ISETP.LT.AND P6, PT, R19, UR8, !P4 ;  /* 0x0000000813007c0c */ /* 0x000fe2000e7c1270 */
[----:B------:R-:W-:Y:S02]  /*cfce0*/  ULDC UR8, c[0x0][0x228] ;  /* 0x00008a0000087ab9 */ /* 0x000fe40000000800 */
[----:B0-----:R-:W3:Y:S10]  /*cfcf0*/  LDL.LU.64 R22, [R1+0x298] ;  /* 0x0002980001167983 */ /* 0x001ef40000300a00 */
[----:B----4-:R0:W-:Y:S04]  /*cfd00*/  @P6 STG.E.U8 desc[UR6][R28.64], R8 ;  /* 0x000000081c006986 */ /* 0x0101e8000c101106 */
[----:B0-----:R-:W4:Y:S04]  /*cfd10*/  LDL.LU.64 R28, [R1+0x290] ;  /* 0x00029000011c7983 */ /* 0x001f280000300a00 */
[----:B------:R-:W5:Y:S01]  /*cfd20*/  LDL.LU R8, [R1+0xd38] ;  /* 0x000d380001087983 */ /* 0x000f620000300800 */
[----:B------:R-:W-:-:S02]  /*cfd30*/  LOP3.LUT P3, RZ, R2, 0x80, RZ, 0xc0, !PT ;  /* 0x0000008002ff7812 */ /* 0x000fc4000786c0ff */
[----:B------:R-:W-:Y:S02]  /*cfd40*/  PRMT R3, R9, 0x7770, RZ ;  /* 0x0000777009037816 */ /* 0x000fe400000000ff */
[C---:B------:R-:W-:Y:S02]  /*cfd50*/  LOP3.LUT P0, RZ, R2.reuse, 0x100, RZ, 0xc0, !PT ;  /* 0x0000010002ff7812 */ /* 0x040fe4000780c0ff */
[----:B------:R-:W-:Y:S02]  /*cfd60*/  LOP3.LUT P2, RZ, R2, 0x800, RZ, 0xc0, !PT ;  /* 0x0000080002ff7812 */ /* 0x000fe4000784c0ff */
[----:B-----5:R-:W-:Y:S01]  /*cfd70*/  ISETP.LT.AND P6, PT, R8, UR8, !P3 ;  /* 0x0000000808007c0c */ /* 0x020fe2000dfc1270 */
[----:B------:R-:W-:-:S12]  /*cfd80*/  ULDC UR8, c[0x0][0x228] ;  /* 0x00008a0000087ab9 */ /* 0x000fd80000000800 */
[----:B------:R0:W-:Y:S04]  /*cfd90*/  @P6 STG.E.U8 desc[UR6][R24.64], R3 ;  /* 0x0000000318006986 */ /* 0x0001e8000c101106 */
[----:B0-----:R-:W5:Y:S01]  /*cfda0*/  LDL.LU.64 R24, [R1+0x3d8] ;  /* 0x0003d80001187983 */ /* 0x001f620000300a00 */
[----:B------:R-:W-:Y:S01]  /*cfdb0*/  ISETP.LT.AND P6, PT, R19, UR8, !P3 ;  /* 0x0000000813007c0c */ /* 0x000fe2000dfc1270 */
[----:B------:R-:W-:Y:S01]  /*cfdc0*/  ULDC UR8, c[0x0][0x228] ;  /* 0x00008a0000087ab9 */ /* 0x000fe20000000800 */
[----:B------:R-:W-:-:S11]  /*cfdd0*/  PRMT R3, R9, 0x7771, RZ ;  /* 0x0000777109037816 */ /* 0x000fd600000000ff */
[----:B------:R0:W-:Y:S01]  /*cfde0*/  @P6 STG.E.U8 desc[UR6][R16.64], R3 ;  /* 0x0000000310006986 */ /* 0x0001e2000c101106 */
[----:B------:R-:W-:Y:S01]  /*cfdf0*/  ISETP.LT.AND P6, PT, R8, UR8, !P0 ;  /* 0x0000000808007c0c */ /* 0x000fe2000c7c1270 */
[----:B------:R-:W-:Y:S02]  /*cfe00*/  ULDC UR8, c[0x0][0x228] ;  /* 0x00008a0000087ab9 */ /* 0x000fe40000000800 */
[----:B0-----:R-:W5:Y:S01]  /*cfe10*/  LDL.LU.64 R16, [R1+0x3d0] ;  /* 0x0003d00001107983 */ /* 0x001f620000300a00 */
[----:B------:R-:W-:-:S09]  /*cfe20*/  PRMT R3, R9, 0x7772, RZ ;  /* 0x0000777209037816 */ /* 0x000fd200000000ff */
[----:B--2---:R0:W-:Y:S04]  /*cfe30*/  @P6 STG.E.U8 desc[UR6][R26.64], R3 ;  /* 0x000000031a006986 */ /* 0x0041e8000c101106 */
[----:B0-----:R-:W2:Y:S01]  /*cfe40*/  LDL.LU.64 R26, [R1+0x288] ;  /* 0x00028800011a7983 */ /* 0x001ea20000300a00 */
[----:B------:R-:W-:Y:S01]  /*cfe50*/  ISETP.LT.AND P6, PT, R19, UR8, !P0 ;  /* 0x0000000813007c0c */ /* 0x000fe2000c7c1270 */
[----:B------:R-:W-:Y:S01]  /*cfe60*/  ULDC UR8, c[0x0][0x228] ;  /* 0x00008a0000087ab9 */ /* 0x000fe20000000800 */
[----:B------:R-:W-:Y:S02]  /*cfe70*/  PRMT R9, R9, 0x7773, RZ ;  /* 0x0000777309097816 */ /* 0x000fe400000000ff */
[----:B------:R-:W-:-:S09]  /*cfe80*/  PRMT R3, R10, 0x7770, RZ ;  /* 0x000077700a037816 */ /* 0x000fd200000000ff */
[----:B------:R0:W-:Y:S01]  /*cfe90*/  @P6 STG.E.U8 desc[UR6][R20.64], R9 ;  /* 0x0000000914006986 */ /* 0x0001e2000c101106 */
[----:B------:R-:W-:Y:S01]  /*cfea0*/  ISETP.LT.AND P6, PT, R8, UR8, !P2 ;  /* 0x0000000808007c0c */ /* 0x000fe2000d7c1270 */
[----:B------:R-:W-:Y:S02]  /*cfeb0*/  ULDC UR8, c[0x0][0x228] ;  /* 0x00008a0000087ab9 */ /* 0x000fe40000000800 */
[----:B0-----:R-:W2:Y:S10]  /*cfec0*/  LDL.LU.64 R20, [R1+0x280] ;  /* 0x0002800001147983 */ /* 0x001eb40000300a00 */
[----:B---3--:R0:W-:Y:S01]  /*cfed0*/  @P6 STG.E.U8 desc[UR6][R22.64], R3 ;  /* 0x0000000316006986 */ /* 0x0081e2000c101106 */
[----:B------:R-:W-:Y:S01]  /*cfee0*/  ISETP.LT.AND P6, PT, R19, UR8, !P2 ;  /* 0x0000000813007c0c */ /* 0x000fe2000d7c1270 */
[----:B------:R-:W-:-:S02]  /*cfef0*/  ULDC UR8, c[0x0][0x228] ;  /* 0x00008a0000087ab9 */ /* 0x000fc40000000800 */
[----:B0-----:R-:W3:Y:S01]  /*cff00*/  LDL.LU.64 R22, [R1+0x3c8] ;  /* 0x0003c80001167983 */ /* 0x001ee20000300a00 */
[----:B------:R-:W-:Y:S02]  /*cff10*/  PRMT R3, R10, 0x7771, RZ ;  /* 0x000077710a037816 */ /* 0x000fe400000000ff */
[----:B------:R-:W-:-:S07]  /*cff20*/  LOP3.LUT P4, RZ, R2, 0x2000, RZ, 0xc0, !PT ;  /* 0x0000200002ff7812 */ /* 0x000fce000788c0ff */
        /* <DEDUP_REMOVED lines=10> */
[----:B------:R-:W-:-:S09]  /*cffd0*/  LOP3.LUT P3, RZ, R2, 0x8000, RZ, 0xc0, !PT ;  /* 0x0000800002ff7812 */ /* 0x000fd2000786c0ff */
[----:B------:R0:W-:Y:S01]  /*cffe0*/  @P6 STG.E.U8 desc[UR6][R16.64], R10 ;  /* 0x0000000a10006986 */ /* 0x0001e2000c101106 */
[----:B------:R-:W-:Y:S01]  /*cfff0*/  ISETP.LT.AND P6, PT, R8, UR8, !P3 ;  /* 0x0000000808007c0c */ /* 0x000fe2000dfc1270 */
[----:B------:R-:W-:Y:S01]  /*d0000*/  ULDC UR8, c[0x0][0x228] ;  /* 0x00008a0000087ab9 */ /* 0x000fe20000000800 */
[----:B------:R-:W-:Y:S01]  /*d0010*/  PRMT R3, R11, 0x7770, RZ ;  /* 0x000077700b037816 */ /* 0x000fe200000000ff */
[----:B0-----:R-:W5:Y:S10]  /*d0020*/  LDL.LU.64 R16, [R1+0x270] ;  /* 0x0002700001107983 */ /* 0x001f740000300a00 */
[----:B--2---:R0:W-:Y:S04]  /*d0030*/  @P6 STG.E.U8 desc[UR6][R26.64], R3 ;  /* 0x000000031a006986 */ /* 0x0041e8000c101106 */
[----:B0-----:R-:W2:Y:S01]  /*d0040*/  LDL.LU.64 R26, [R1+0x3b8] ;  /* 0x0003b800011a7983 */ /* 0x001ea20000300a00 */
[----:B------:R-:W-:Y:S01]  /*d0050*/  ISETP.LT.AND P6, PT, R19, UR8, !P3 ;  /* 0x0000000813007c0c */ /* 0x000fe2000dfc1270 */
[----:B------:R-:W-:Y:S01]  /*d0060*/  ULDC UR8, c[0x0][0x228] ;  /* 0x00008a0000087ab9 */ /* 0x000fe20000000800 */
[----:B------:R-:W-:-:S02]  /*d0070*/  PRMT R3, R11, 0x7771, RZ ;  /* 0x000077710b037816 */ /* 0x000fc400000000ff */
[----:B------:R-:W-:-:S09]  /*d0080*/  LOP3.LUT P0, RZ, R2, 0x20000, RZ, 0xc0, !PT ;  /* 0x0002000002ff7812 */ /* 0x000fd2000780c0ff */
        /* <DEDUP_REMOVED lines=9> */
[----:B0-----:R-:W3:Y:S01]  /*d0120*/  LDL.LU.64 R22, [R1+0x268] ;  /* 0x0002680001167983 */ /* 0x001ee20000300a00 */
[----:B------:R-:W-:-:S09]  /*d0130*/  LOP3.LUT P2, RZ, R2, 0x80000, RZ, 0xc0, !PT ;  /* 0x0008000002ff7812 */ /* 0x000fd2000784c0ff */
[----:B----4-:R0:W-:Y:S01]  /*d0140*/  @P6 STG.E.U8 desc[UR6][R28.64], R11 ;  /* 0x0000000b1c006986 */ /* 0x0101e2000c101106 */
[----:B------:R-:W-:Y:S01]  /*d0150*/  ISETP.LT.AND P6, PT, R8, UR8, !P2 ;  /* 0x0000000808007c0c */ /* 0x000fe2000d7c1270 */
[----:B------:R-:W-:Y:S01]  /*d0160*/  ULDC UR8, c[0x0][0x228] ;  /* 0x00008a0000087ab9 */ /* 0x000fe20000000800 */
[C---:B------:R-:W-:Y:S01]  /*d0170*/  PRMT R3, R12.reuse, 0x7770, RZ ;  /* 0x000077700c037816 */ /* 0x040fe200000000ff */
[----:B0-----:R-:W4:Y:S10]  /*d0180*/  LDL.LU.64 R28, [R1+0x260] ;  /* 0x00026000011c7983 */ /* 0x001f340000300a00 */
[----:B-----5:R0:W-:Y:S04]  /*d0190*/  @P6 STG.E.U8 desc[UR6][R24.64], R3 ;  /* 0x0000000318006986 */ /* 0x0201e8000c101106 */
[----:B0-----:R-:W5:Y:S01]  /*d01a0*/  LDL.LU.64 R24, [R1+0x3a8] ;  /* 0x0003a80001187983 */ /* 0x001f620000300a00 */
[----:B------:R-:W-:Y:S01]  /*d01b0*/  ISETP.LT.AND P6, PT, R19, UR8, !P2 ;  /* 0x0000000813007c0c */ /* 0x000fe2000d7c1270 */
[----:B------:R-:W-:Y:S01]  /*d01c0*/  ULDC UR8, c[0x0][0x228] ;  /* 0x00008a0000087ab9 */ /* 0x000fe20000000800 */
[----:B------:R-:W-:-:S02]  /*d01d0*/  PRMT R3, R12, 0x7771, RZ ;  /* 0x000077710c037816 */ /* 0x000fc400000000ff */
[----:B------:R-:W-:-:S09]  /*d01e0*/  LOP3.LUT P4, RZ, R2, 0x200000, RZ, 0xc0, !PT ;  /* 0x0020000002ff7812 */ /* 0x000fd2000788c0ff */
        /* <DEDUP_REMOVED lines=10> */
[----:B------:R-:W-:-:S09]  /*d0290*/  LOP3.LUT P3, RZ, R2, 0x800000, RZ, 0xc0, !PT ;  /* 0x0080000002ff7812 */ /* 0x000fd2000786c0ff */
[----:B------:R0:W-:Y:S01]  /*d02a0*/  @P6 STG.E.U8 desc[UR6][R20.64], R12 ;  /* 0x0000000c14006986 */ /* 0x0001e2000c101106 */
[----:B------:R-:W-:Y:S01]  /*d02b0*/  ISETP.LT.AND P6, PT, R8, UR8, !P3 ;  /* 0x0000000808007c0c */ /* 0x000fe2000dfc1270 */
[----:B------:R-:W-:Y:S01]  /*d02c0*/  ULDC UR8, c[0x0][0x228] ;  /* 0x00008a0000087ab9 */ /* 0x000fe20000000800 */
[C---:B------:R-:W-:Y:S02]  /*d02d0*/  LOP3.LUT P0, RZ, R2.reuse, 0x4000000, RZ, 0xc0, !PT ;  /* 0x0400000002ff7812 */ /* 0x040fe4000780c0ff */
[C---:B------:R-:W-:Y:S01]  /*d02e0*/  LOP3.LUT P2, RZ, R2.reuse, 0x20000000, RZ, 0xc0, !PT ;  /* 0x2000000002ff7812 */ /* 0x040fe2000784c0ff */
[----:B0-----:R-:W2:Y:S01]  /*d02f0*/  LDL.LU.64 R20, [R1+0x250] ;  /* 0x0002500001147983 */ /* 0x001ea20000300a00 */
[----:B------:R-:W-:Y:S02]  /*d0300*/  LOP3.LUT P4, RZ, R2, 0x40000000, RZ, 0xc0, !PT ;  /* 0x4000000002ff7812 */ /* 0x000fe4000788c0ff */
[----:B------:R-:W-:-:S05]  /*d0310*/  PRMT R2, R13, 0x7770, RZ ;  /* 0x000077700d027816 */ /* 0x000fca00000000ff */
        /* <DEDUP_REMOVED lines=14> */
[----:B------:R-:W-:Y:S01]  /*d0400*/  PRMT R13, R13, 0x7773, RZ ;  /* 0x000077730d0d7816 */ /* 0x000fe200000000ff */
[----:B------:R-:W5:Y:S01]  /*d0410*/  LDL.LU.64 R4, [R1+0x240] ;  /* 0x0002400001047983 */ /* 0x000f620000300a00 */
[----:B------:R-:W-:-:S09]  /*d0420*/  PRMT R2, R14, 0x7770, RZ ;  /* 0x000077700e027816 */ /* 0x000fd200000000ff */
[----:B------:R0:W-:Y:S01]  /*d0430*/  @P6 STG.E.U8 desc[UR6][R16.64], R13 ;  /* 0x0000000d10006986 */ /* 0x0001e2000c101106 */
[----:B------:R-:W-:Y:S01]  /*d0440*/  ISETP.LT.AND P6, PT, R8, UR8, !P2 ;  /* 0x0000000808007c0c */ /* 0x000fe2000d7c1270 */
[----:B------:R-:W-:Y:S02]  /*d0450*/  ULDC UR8, c[0x0][0x228] ;  /* 0x00008a0000087ab9 */ /* 0x000fe40000000800 */
[----:B0-----:R-:W5:Y:S10]  /*d0460*/  LDL.LU.64 R16, [R1+0x388] ;  /* 0x0003880001107983 */ /* 0x001f740000300a00 */
[----:B--2---:R0:W-:Y:S04]  /*d0470*/  @P6 STG.E.U8 desc[UR6][R26.64], R2 ;  /* 0x000000021a006986 */ /* 0x0041e8000c101106 */
[----:B0-----:R-:W2:Y:S01]  /*d0480*/  LDL.LU R27, [R1+0xd30] ;  /* 0x000d3000011b7983 */ /* 0x001ea20000300800 */
[----:B------:R-:W-:Y:S01]  /*d0490*/  ISETP.LT.AND P6, PT, R19, UR8, !P2 ;  /* 0x0000000813007c0c */ /* 0x000fe2000d7c1270 */
[----:B------:R-:W-:Y:S01]  /*d04a0*/  ULDC UR8, c[0x0][0x228] ;  /* 0x00008a0000087ab9 */ /* 0x000fe20000000800 */
[----:B------:R-:W-:-:S11]  /*d04b0*/  PRMT R2, R14, 0x7771, RZ ;  /* 0x000077710e027816 */ /* 0x000fd600000000ff */
        /* <DEDUP_REMOVED lines=14> */
[----:B------:R-:W-:Y:S01]  /*d05a0*/  PRMT R2, R15, 0x7770, RZ ;  /* 0x000077700f027816 */ /* 0x000fe200000000ff */
[----:B0-----:R-:W4:Y:S10]  /*d05b0*/  LDL.LU.64 R28, [R1+0x518] ;  /* 0x00051800011c7983 */ /* 0x001f340000300a00 */
[----:B-----5:R0:W-:Y:S04]  /*d05c0*/  @P6 STG.E.U8 desc[UR6][R24.64], R2 ;  /* 0x0000000218006986 */ /* 0x0201e8000c101106 */
[----:B0-----:R-:W5:Y:S04]  /*d05d0*/  LDL.LU.64 R24, [R1+0x560] ;  /* 0x0005600001187983 */ /* 0x001f680000300a00 */
[----:B------:R-:W5:Y:S01]  /*d05e0*/  LDL.LU.64 R10, [R1+0x558] ;  /* 0x00055800010a7983 */ /* 0x000f620000300a00 */
[----:B------:R-:W-:Y:S01]  /*d05f0*/  ISETP.LT.AND P6, PT, R19, UR8, !P3 ;  /* 0x0000000813007c0c */ /* 0x000fe2000dfc1270 */
[----:B------:R-:W-:Y:S01]  /*d0600*/  ULDC UR8, c[0x0][0x228] ;  /* 0x00008a0000087ab9 */ /* 0x000fe20000000800 */
[----:B------:R-:W-:-:S02]  /*d0610*/  PRMT R2, R15, 0x7771, RZ ;  /* 0x000077710f027816 */ /* 0x000fc400000000ff */
[----:B------:R-:W-:-:S09]  /*d0620*/  LOP3.LUT P0, RZ, R0, 0x8, RZ, 0xc0, !PT ;  /* 0x0000000800ff7812 */ /* 0x000fd2000780c0ff */
[----:B------:R0:W-:Y:S01]  /*d0630*/  @P6 STG.E.U8 desc[UR6][R4.64], R2 ;  /* 0x0000000204006986 */ /* 0x0001e2000c101106 */
[----:B------:R-:W-:Y:S01]  /*d0640*/  ISETP.LT.AND P6, PT, R8, UR8, !P0 ;  /* 0x0000000808007c0c */ /* 0x000fe2000c7c1270 */
[----:B------:R-:W-:Y:S02]  /*d0650*/  ULDC UR8, c[0x0][0x228] ;  /* 0x00008a0000087ab9 */ /* 0x000fe40000000800 */
[----:B--2---:R-:W1:Y:S01]  /*d0660*/  LDS.128 R4, [R27] ;  /* 0x000000001b047984 */ /* 0x004e620000000c00 */
[----:B0-----:R-:W-:-:S09]  /*d0670*/  PRMT R2, R15, 0x7772, RZ ;  /* 0x000077720f027816 */ /* 0x001fd200000000ff */
[----:B------:R0:W-:Y:S01]  /*d0680*/  @P6 STG.E.U8 desc[UR6][R16.64], R2 ;  /* 0x0000000210006986 */ /* 0x0001e2000c101106 */
[----:B------:R-:W-:Y:S01]  /*d0690*/  ISETP.LT.AND P6, PT, R19, UR8, !P0 ;  /* 0x0000000813007c0c */ /* 0x000fe2000c7c1270 */
[----:B------:R-:W-:Y:S01]  /*d06a0*/  ULDC UR8, c[0x0][0x228] ;  /* 0x00008a0000087ab9 */ /* 0x000fe20000000800 */
[----:B------:R-:W-:Y:S01]  /*d06b0*/  PRMT R15, R15, 0x7773, RZ ;  /* 0x000077730f0f7816 */ /* 0x000fe200000000ff */
[----:B0-----:R-:W2:Y:S01]  /*d06c0*/  LDL.LU.64 R16, [R1+0x510] ;  /* 0x0005100001107983 */ /* 0x001ea20000300a00 */
[----:B------:R-:W-:-:S09]  /*d06d0*/  LOP3.LUT P2, RZ, R0, 0x20, RZ, 0xc0, !PT ;  /* 0x0000002000ff7812 */ /* 0x000fd2000784c0ff */
[----:B------:R0:W-:Y:S01]  /*d06e0*/  @P6 STG.E.U8 desc[UR6][R20.64], R15 ;  /* 0x0000000f14006986 */ /* 0x0001e2000c101106 */
[----:B------:R-:W-:Y:S01]  /*d06f0*/  ISETP.LT.AND P6, PT, R8, UR8, !P2 ;  /* 0x0000000808007c0c */ /* 0x000fe2000d7c1270 */
[----:B------:R-:W-:Y:S02]  /*d0700*/  ULDC UR8, c[0x0][0x228] ;  /* 0x00008a0000087ab9 */ /* 0x000fe40000000800 */
[----:B0-----:R-:W2:Y:S01]  /*d0710*/  LDL.LU.64 R20, [R1+0x508] ;  /* 0x0005080001147983 */ /* 0x001ea20000300a00 */
[----:B-1----:R-:W-:-:S09]  /*d0720*/  PRMT R2, R4, 0x7770, RZ ;  /* 0x0000777004027816 */ /* 0x002fd200000000ff */
[----:B---3--:R0:W-:Y:S01]  /*d0730*/  @P6 STG.E.U8 desc[UR6][R22.64], R2 ;  /* 0x0000000216006986 */ /* 0x0081e2000c101106 */
[----:B------:R-:W-:Y:S01]  /*d0740*/  ISETP.LT.AND P6, PT, R19, UR8, !P2 ;  /* 0x0000000813007c0c */ /* 0x000fe2000d7c1270 */
[----:B------:R-:W-:Y:S02]  /*d0750*/  ULDC UR8, c[0x0][0x228] ;  /* 0x00008a0000087ab9 */ /* 0x000fe40000000800 */
[----:B0-----:R-:W3:Y:S01]  /*d0760*/  LDL.LU.64 R22, [R1+0x550] ;  /* 0x0005500001167983 */ /* 0x001ee20000300a00 */
[----:B------:R-:W-:Y:S02]  /*d0770*/  PRMT R2, R4, 0x7771, RZ ;  /* 0x0000777104027816 */ /* 0x000fe400000000ff */
[----:B------:R-:W-:-:S07]  /*d0780*/  LOP3.LUT P4, RZ, R0, 0x80, RZ, 0xc0, !PT ;  /* 0x0000008000ff7812 */ /* 0x000fce000788c0ff */
[----:B----4-:R0:W-:Y:S01]  /*d0790*/  @P6 STG.E.U8 desc[UR6][R28.64], R2 ;  /* 0x000000021c006986 */ /* 0x0101e2000c101106 */
[----:B------:R-:W-:Y:S01]  /*d07a0*/  ISETP.LT.AND P6, PT, R8, UR8, !P4 ;  /* 0x0000000808007c0c */ /* 0x000fe2000e7c1270 */
[----:B------:R-:W-:Y:S02]  /*d07b0*/  ULDC UR8, c[0x0][0x228] ;  /* 0x00008a0000087ab9 */ /* 0x000fe40000000800 */
[----:B0-----:R-:W4:Y:S01]  /*d07c0*/  LDL.LU.64 R28, [R1+0x548] ;  /* 0x00054800011c7983 */ /* 0x001f220000300a00 */
[C---:B------:R-:W-:Y:S02]  /*d07d0*/  PRMT R2, R4.reuse, 0x7772, RZ ;  /* 0x0000777204027816 */ /* 0x040fe400000000ff */
[----:B------:R-:W-:-:S07]  /*d07e0*/  PRMT R4, R4, 0x7773, RZ ;  /* 0x0000777304047816 */ /* 0x000fce00000000ff */
[----:B-----5:R0:W-:Y:S01]  /*d07f0*/  @P6 STG.E.U8 desc[UR6][R24.64], R2 ;  /* 0x0000000218006986 */ /* 0x0201e2000c101106 */
[----:B------:R-:W-:Y:S01]  /*d0800*/  ISETP.LT.AND P6, PT, R19, UR8, !P4 ;  /* 0x0000000813007c0c */ /* 0x000fe2000e7c1270 */
[----:B------:R-:W-:Y:S02]  /*d0810*/  ULDC UR8, c[0x0][0x228] ;  /* 0x00008a0000087ab9 */ /* 0x000fe40000000800 */
[----:B0-----:R-:W5:Y:S10]  /*d0820*/  LDL.LU.64 R24, [R1+0x500] ;  /* 0x0005000001187983 */ /* 0x001f740000300a00 */
[----:B------:R0:W-:Y:S04]  /*d0830*/  @P6 STG.E.U8 desc[UR6][R10.64], R4 ;  /* 0x000000040a006986 */ /* 0x0001e8000c101106 */
[----:B0-----:R-:W5:Y:S01]  /*d0840*/  LDL.LU.64 R10, [R1+0x4f8] ;  /* 0x0004f800010a7983 */ /* 0x001f620000300a00 */
[----:B------:R-:W-:-:S04]  /*d0850*/  LOP3.LUT P3, RZ, R0, 0x200, RZ, 0xc0, !PT ;  /* 0x0000020000ff7812 */ /* 0x000fc8000786c0ff */
[----:B------:R-:W-:Y:S01]  /*d0860*/  ISETP.LT.AND P6, PT, R8, UR8, !P3 ;  /* 0x0000000808007c0c */ /* 0x000fe2000dfc1270 */
[----:B------:R-:W-:Y:S01]  /*d0870*/  ULDC UR8, c[0x0][0x228] ;  /* 0x00008a0000087ab9 */ /* 0x000fe20000000800 */
[----:B------:R-:W-:Y:S02]  /*d0880*/  PRMT R2, R5, 0x7770, RZ ;  /* 0x0000777005027816 */ /* 0x000fe400000000ff */
[----:B------:R-:W-:-:S09]  /*d0890*/  LOP3.LUT P0, RZ, R0, 0x800, RZ, 0xc0, !PT ;  /* 0x0000080000ff7812 */ /* 0x000fd2000780c0ff */
        /* <DEDUP_REMOVED lines=20> */
[----:B0-----:R-:W4:Y:S01]  /*d09e0*/  LDL.LU.64 R28, [R1+0x4e8] ;  /* 0x0004e800011c7983 */ /* 0x001f220000300a00 */
[C---:B------:R-:W-:Y:S02]  /*d09f0*/  LOP3.LUT P4, RZ, R0.reuse, 0x10000, RZ, 0xc0, !PT ;  /* 0x0001000000ff7812 */ /* 0x040fe4000788c0ff */
[C---:B------:R-:W-:Y:S02]  /*d0a00*/  LOP3.LUT P3, RZ, R0.reuse, 0x80000, RZ, 0xc0, !PT ;  /* 0x0008000000ff7812 */ /* 0x040fe4000786c0ff */
[C---:B------:R-:W-:Y:S02]  /*d0a10*/  LOP3.LUT P0, RZ, R0.reuse, 0x100000, RZ, 0xc0, !PT ;  /* 0x0010000000ff7812 */ /* 0x040fe4000780c0ff */
[----:B------:R-:W-:-:S03]  /*d0a20*/  LOP3.LUT P1, RZ, R0, 0x2000000, RZ, 0xc0, !PT ;  /* 0x0200000000ff7812 */ /* 0x000fc6000782c0ff */
[----:B-----5:R0:W-:Y:S01]  /*d0a30*/  @P6 STG.E.U8 desc[UR6][R24.64], R2 ;  /* 0x0000000218006986 */ /* 0x0201e2000c101106 */
[----:B------:R-:W-:Y:S01]  /*d0a40*/  ISETP.LT.AND P6, PT, R19, UR8, !P2 ;  /* 0x0000000813007c0c */ /* 0x000fe2000d7c1270 */
[----:B------:R-:W-:Y:S01]  /*d0a50*/  ULDC UR8, c[0x0][0x228] ;  /* 0x00008a0000087ab9 */ /* 0x000fe20000000800 */
[----:B------:R-:W-:Y:S01]  /*d0a60*/  LOP3.LUT P2, RZ, R0, 0x800000, RZ, 0xc0, !PT ;  /* 0x0080000000ff7812 */ /* 0x000fe2000784c0ff */
[----:B0-----:R-:W5:Y:S01]  /*d0a70*/  LDL.LU.64 R24, [R1+0x530] ;  /* 0x0005300001187983 */ /* 0x001f620000300a00 */
[----:B------:R-:W-:-:S09]  /*d0a80*/  PRMT R0, R6, 0x7771, RZ ;  /* 0x0000777106007816 */ /* 0x000fd200000000ff */
[----:B------:R0:W-:Y:S04]  /*d0a90*/  @P6 STG.E.U8 desc[UR6][R10.64], R0 ;  /* 0x000000000a006986 */ /* 0x0001e8000c101106 */
[----:B0-----:R-:W5:Y:S01]  /*d0aa0*/  LDL.LU.64 R10, [R1+0x228] ;  /* 0x00022800010a7983 */ /* 0x001f620000300a00 */
[----:B------:R-:W-:Y:S01]  /*d0ab0*/  ISETP.LT.AND P6, PT, R8, UR8, !P4 ;  /* 0x0000000808007c0c */ /* 0x000fe2000e7c1270 */
[----:B------:R-:W-:Y:S01]  /*d0ac0*/  ULDC UR8, c[0x0][0x228] ;  /* 0x00008a0000087ab9 */ /* 0x000fe20000000800 */
[C---:B------:R-:W-:Y:S02]  /*d0ad0*/  PRMT R0, R6.reuse, 0x7772, RZ ;  /* 0x0000777206007816 */ /* 0x040fe400000000ff */
[----:B------:R-:W-:-:S09]  /*d0ae0*/  PRMT R6, R6, 0x7773, RZ ;  /* 0x0000777306067816 */ /* 0x000fd200000000ff */
[----:B--2---:R0:W-:Y:S01]  /*d0af0*/  @P6 STG.E.U8 desc[UR6][R16.64], R0 ;  /* 0x0000000010006986 */ /* 0x0041e2000c101106 */
[----:B------:R-:W-:Y:S01]  /*d0b00*/  ISETP.LT.AND P6, PT, R19, UR8, !P4 ;  /* 0x0000000813007c0c */ /* 0x000fe2000e7c1270 */
[----:B------:R-:W-:Y:S02]  /*d0b10*/  ULDC UR8, c[0x0][0x228] ;  /* 0x00008a0000087ab9 */ /* 0x000fe40000000800 */
[----:B0-----:R-:W2:Y:S10]  /*d0b20*/  LDL.LU.64 R16, [R1+0x578] ;  /* 0x0005780001107983 */ /* 0x001eb40000300a00 */
[----:B------:R0:W-:Y:S01]  /*d0b30*/  @P6 STG.E.U8 desc[UR6][R20.64], R6 ;  /* 0x0000000614006986 */ /* 0x0001e2000c101106 */
[C---:B------:R-:W-:Y:S01]  /*d0b40*/  ISETP.LT.AND P6, PT, R8.reuse, UR8, !P3 ;  /* 0x0000000808007c0c */ /* 0x040fe2000dfc1270 */
[----:B------:R-:W-:Y:S01]  /*d0b50*/  ULDC UR8, c[0x0][0x228] ;  /* 0x00008a0000087ab9 */ /* 0x000fe20000000800 */
[----:B------:R-:W-:Y:S01]  /*d0b60*/  PRMT R0, R7, 0x7770, RZ ;  /* 0x0000777007007816 */ /* 0x000fe200000000ff */
[----:B0-----:R-:W2:Y:S10]  /*d0b70*/  LDL.LU.64 R20, [R1+0x570] ;  /* 0x0005700001147983 */ /* 0x001eb40000300a00 */
        /* <DEDUP_REMOVED lines=8> */
[C---:B0-----:R-:W-:Y:S01]  /*d0c00*/  PRMT R0, R7.reuse, 0x7772, RZ ;  /* 0x0000777207007816 */ /* 0x041fe200000000ff */
[----:B------:R-:W4:Y:S01]  /*d0c10*/  LDL.LU.64 R28, [R1+0x588] ;  /* 0x00058800011c7983 */ /* 0x000f220000300a00 */
[----:B------:R-:W-:-:S09]  /*d0c20*/  PRMT R7, R7, 0x7773, RZ ;  /* 0x0000777307077816 */ /* 0x000fd200000000ff */
[----:B-----5:R0:W-:Y:S01]  /*d0c30*/  @P6 STG.E.U8 desc[UR6][R24.64], R0 ;  /* 0x0000000018006986 */ /* 0x0201e2000c101106 */
[----:B------:R-:W-:Y:S01]  /*d0c40*/  ISETP.LT.AND P6, PT, R19, UR8, !P0 ;  /* 0x0000000813007c0c */ /* 0x000fe2000c7c1270 */
[----:B------:R-:W-:Y:S02]  /*d0c50*/  ULDC UR8, c[0x0][0x228] ;  /* 0x00008a0000087ab9 */ /* 0x000fe40000000800 */
[----:B0-----:R-:W5:Y:S10]  /*d0c60*/  LDL.LU.64 R24, [R1+0x568] ;  /* 0x0005680001187983 */ /* 0x001f740000300a00 */
[----:B------:R-:W-:Y:S04]  /*d0c70*/  @P6 STG.E.U8 desc[UR6][R10.64], R7 ;  /* 0x000000070a006986 */ /* 0x000fe8000c101106 */
[----:B------:R0:W1:Y:S04]  /*d0c80*/  LDS.128 R4, [R27+0x400] ;  /* 0x000400001b047984 */ /* 0x0000680000000c00 */
[----:B0-----:R-:W5:Y:S01]  /*d0c90*/  LDL.LU.64 R26, [R1+0x230] ;  /* 0x00023000011a7983 */ /* 0x001f620000300a00 */
[----:B------:R-:W-:Y:S01]  /*d0ca0*/  ISETP.LT.AND P6, PT, R8, UR8, !P2 ;  /* 0x0000000808007c0c */ /* 0x000fe2000d7c1270 */
[----:B------:R-:W-:-:S02]  /*d0cb0*/  ULDC UR8, c[0x0][0x228] ;  /* 0x00008a0000087ab9 */ /* 0x000fc40000000800 */
[----:B------:R-:W5:Y:S01]  /*d0cc0*/  LDL.LU.64 R14, [R1+0x220] ;  /* 0x00022000010e7983 */ /* 0x000f620000300a00 */
[----:B------:R-:W-:-:S03]  /*d0cd0*/  LOP3.LUT P5, RZ, R18, 0x80000, RZ, 0xc0, !PT ;  /* 0x0008000012ff7812 */ /* 0x000fc600078ac0ff */
[----:B------:R-:W5:Y:S04]  /*d0ce0*/  LDL.LU.64 R12, [R1+0x218] ;  /* 0x00021800010c7983 */ /* 0x000f680000300a00 */
[----:B------:R-:W5:Y:S01]  /*d0cf0*/  LDL.LU.64 R10, [R1+0x210] ;  /* 0x00021000010a7983 */ /* 0x000f620000300a00 */
[----:B-1----:R-:W-:-:S05]  /*d0d00*/  PRMT R0, R4, 0x7770, RZ ;  /* 0x0000777004007816 */ /* 0x002fca00000000ff */
[----:B--2---:R0:W-:Y:S01]  /*d0d10*/  @P6 STG.E.U8 desc[UR6][R16.64], R0 ;  /* 0x0000000010006986 */ /* 0x0041e2000c101106 */
[C---:B------:R-:W-:Y:S01]  /*d0d20*/  ISETP.LT.AND P6, PT, R19.reuse, UR8, !P2 ;  /* 0x0000000813007c0c */ /* 0x040fe2000d7c1270 */
        /* <DEDUP_REMOVED lines=11> */
[----:B------:R-:W-:-:S02]  /*d0de0*/  PRMT R4, R4, 0x7773, RZ ;  /* 0x0000777304047816 */ /* 0x000fc400000000ff */
[C---:B------:R-:W-:Y:S02]  /*d0df0*/  PRMT R2, R5.reuse, 0x7771, RZ ;  /* 0x0000777105027816 */ /* 0x040fe400000000ff */
[----:B0-----:R-:W-:Y:S01]  /*d0e00*/  PRMT R0, R5, 0x7770, RZ ;  /* 0x0000777005007816 */ /* 0x001fe200000000ff */
[----:B------:R-:W3:Y:S06]  /*d0e10*/  LDL.LU.64 R22, [R1+0x1f8] ;  /* 0x0001f80001167983 */ /* 0x000eec0000300a00 */
[----:B----4-:R0:W-:Y:S01]  /*d0e20*/  @P6 STG.E.U8 desc[UR6][R28.64], R4 ;  /* 0x000000041c006986 */ /* 0x0101e2000c101106 */
[----:B------:R-:W-:Y:S01]  /*d0e30*/  ISETP.LT.AND P6, PT, R8, UR8, !P5 ;  /* 0x0000000808007c0c */ /* 0x000fe2000efc1270 */
[----:B------:R-:W-:-:S02]  /*d0e40*/  ULDC UR8, c[0x0][0x228] ;  /* 0x00008a0000087ab9 */ /* 0x000fc40000000800 */
[----:B------:R-:W-:Y:S01]  /*d0e50*/  ISETP.LT.AND P5, PT, R19, UR8, !P5 ;  /* 0x0000000813007c0c */ /* 0x000fe2000efa1270 */
[----:B------:R-:W-:Y:S01]  /*d0e60*/  ULDC UR8, c[0x0][0x228] ;  /* 0x00008a0000087ab9 */ /* 0x000fe20000000800 */
[----:B0-----:R-:W4:Y:S08]  /*d0e70*/  LDL.LU.64 R28, [R1+0x1f0] ;  /* 0x0001f000011c7983 */ /* 0x001f300000300a00 */
[----:B-----5:R0:W-:Y:S04]  /*d0e80*/  @P6 STG.E.U8 desc[UR6][R24.64], R0 ;  /* 0x0000000018006986 */ /* 0x0201e8000c101106 */
[----:B0-----:R-:W5:Y:S04]  /*d0e90*/  LDL.LU.64 R24, [R1+0x1e8] ;  /* 0x0001e80001187983 */ /* 0x001f680000300a00 */
[----:B------:R0:W-:Y:S04]  /*d0ea0*/  @P5 STG.E.U8 desc[UR6][R26.64], R2 ;  /* 0x000000021a005986 */ /* 0x0001e8000c101106 */
[----:B0-----:R-:W5:Y:S01]  /*d0eb0*/  LDL.LU.64 R26, [R1+0x1e0] ;  /* 0x0001e000011a7983 */ /* 0x001f620000300a00 */
[----:B------:R-:W-:-:S02]  /*d0ec0*/  LOP3.LUT P4, RZ, R18, 0x40000, RZ, 0xc0, !PT ;  /* 0x0004000012ff7812 */ /* 0x000fc4000788c0ff */
[----:B------:R-:W-:Y:S02]  /*d0ed0*/  LOP3.LUT P3, RZ, R18, 0x20000, RZ, 0xc0, !PT ;  /* 0x0002000012ff7812 */ /* 0x000fe4000786c0ff */
[C---:B------:R-:W-:Y:S01]  /*d0ee0*/  ISETP.LT.AND P6, PT, R8.reuse, UR8, !P4 ;  /* 0x0000000808007c0c */ /* 0x040fe2000e7c1270 */
[----:B------:R-:W-:Y:S01]  /*d0ef0*/  ULDC UR8, c[0x0][0x228] ;  /* 0x00008a0000087ab9 */ /* 0x000fe20000000800 */
[----:B------:R-:W-:Y:S01]  /*d0f00*/  ISETP.LT.AND P4, PT, R19, UR9, !P4 ;  /* 0x0000000913007c0c */ /* 0x000fe2000e781270 */
[----:B------:R-:W-:Y:S01]  /*d0f10*/  ULDC UR9, c[0x0][0x228] ;  /* 0x00008a0000097ab9 */ /* 0x000fe20000000800 */
[----:B------:R-:W-:Y:S01]  /*d0f20*/  ISETP.LT.AND P5, PT, R8, UR8, !P3 ;  /* 0x0000000808007c0c */ /* 0x000fe2000dfa1270 */
[----:B------:R-:W-:Y:S01]  /*d0f30*/  ULDC UR8, c[0x0][0x228] ;  /* 0x00008a0000087ab9 */ /* 0x000fe20000000800 */
[----:B------:R-:W-:Y:S02]  /*d0f40*/  PRMT R3, R5, 0x7772, RZ ;  /* 0x0000777205037816 */ /* 0x000fe400000000ff */
[----:B------:R-:W-:-:S02]  /*d0f50*/  LOP3.LUT P2, RZ, R18, 0x8000, RZ, 0xc0, !PT ;  /* 0x0000800012ff7812 */ /* 0x000fc4000784c0ff */
[----:B------:R-:W-:Y:S02]  /*d0f60*/  PRMT R5, R5, 0x7773, RZ ;  /* 0x0000777305057816 */ /* 0x000fe400000000ff */
[----:B------:R-:W-:Y:S01]  /*d0f70*/  PRMT R0, R6, 0x7770, RZ ;  /* 0x0000777006007816 */ /* 0x000fe200000000ff */
[----:B------:R-:W-:Y:S01]  /*d0f80*/  @P6 STG.E.U8 desc[UR6][R14.64], R3 ;  /* 0x000000030e006986 */ /* 0x000fe2000c101106 */
[----:B------:R-:W-:Y:S01]  /*d0f90*/  ISETP.LT.AND P6, PT, R8, UR8, !P2 ;  /* 0x0000000808007c0c */ /* 0x000fe2000d7c1270 */
[----:B------:R-:W-:Y:S01]  /*d0fa0*/  ULDC UR8, c[0x0][0x228] ;  /* 0x00008a0000087ab9 */ /* 0x000fe20000000800 */
[C---:B------:R-:W-:Y:S01]  /*d0fb0*/  LOP3.LUT P1, RZ, R18.reuse, 0x4000, RZ, 0xc0, !PT ;  /* 0x0000400012ff7812 */ /* 0x040fe2000782c0ff */
[----:B------:R-:W-:Y:S01]  /*d0fc0*/  @P4 STG.E.U8 desc[UR6][R12.64], R5 ;  /* 0x000000050c004986 */ /* 0x000fe2000c101106 */
[----:B------:R-:W-:Y:S02]  /*d0fd0*/  LOP3.LUT P0, RZ, R18, 0x10000, RZ, 0xc0, !PT ;  /* 0x0001000012ff7812 */ /* 0x000fe4000780c0ff */
[C---:B------:R-:W-:Y:S01]  /*d0fe0*/  ISETP.LT.AND P3, PT, R19.reuse, UR8, !P3 ;  /* 0x0000000813007c0c */ /* 0x040fe2000df61270 */
[----:B------:R0:W-:Y:S01]  /*d0ff0*/  @P5 STG.E.U8 desc[UR6][R10.64], R0 ;  /* 0x000000000a005986 */ /* 0x0001e2000c101106 */
[----:B------:R-:W-:Y:S01]  /*d1000*/  ULDC UR8, c[0x0][0x228] ;  /* 0x00008a0000087ab9 */ /* 0x000fe20000000800 */
[----:B------:R-:W-:Y:S01]  /*d1010*/  ISETP.LT.AND P5, PT, R8, UR9, !P1 ;  /* 0x0000000908007c0c */ /* 0x000fe2000cfa1270 */
[----:B------:R-:W-:Y:S01]  /*d1020*/  ULDC UR9, c[0x0][0x228] ;  /* 0x00008a0000097ab9 */ /* 0x000fe20000000800 */
[----:B------:R-:W-:-:S02]  /*d1030*/  ISETP.LT.AND P2, PT, R19, UR8, !P2 ;  /* 0x0000000813007c0c */ /* 0x000fc4000d741270 */
[----:B------:R-:W-:Y:S01]  /*d1040*/  ISETP.LT.AND P4, PT, R8, UR10, !P0 ;  /* 0x0000000a08007c0c */ /* 0x000fe2000c781270 */
[----:B------:R-:W-:Y:S01]  /*d1050*/  ULDC UR10, c[0x0][0x228] ;  /* 0x00008a00000a7ab9 */ /* 0x000fe20000000800 */
[C---:B------:R-:W-:Y:S02]  /*d1060*/  ISETP.LT.AND P1, PT, R19.reuse, UR9, !P1 ;  /* 0x0000000913007c0c */ /* 0x040fe4000cf21270 */
[----:B------:R-:W-:Y:S02]  /*d1070*/  ISETP.LT.AND P0, PT, R19, UR10, !P0 ;  /* 0x0000000a13007c0c */ /* 0x000fe4000c701270 */
[C---:B0-----:R-:W-:Y:S02]  /*d1080*/  PRMT R0, R6.reuse, 0x7771, RZ ;  /* 0x0000777106007816 */ /* 0x041fe400000000ff */
[C---:B------:R-:W-:Y:S02]  /*d1090*/  PRMT R2, R6.reuse, 0x7772, RZ ;  /* 0x0000777206027816 */ /* 0x040fe400000000ff */
[----:B------:R-:W-:-:S02]  /*d10a0*/  PRMT R6, R6, 0x7773, RZ ;  /* 0x0000777306067816 */ /* 0x000fc400000000ff */
[C---:B------:R-:W-:Y:S01]  /*d10b0*/  PRMT R3, R7.reuse, 0x7770, RZ ;  /* 0x0000777007037816 */ /* 0x040fe200000000ff */
[----:B--2---:R0:W-:Y:S01]  /*d10c0*/  @P3 STG.E.U8 desc[UR6][R16.64], R0 ;  /* 0x0000000010003986 */ /* 0x0041e2000c101106 */
[C---:B------:R-:W-:Y:S02]  /*d10d0*/  PRMT R4, R7.reuse, 0x7771, RZ ;  /* 0x0000777107047816 */ /* 0x040fe400000000ff */
[C---:B------:R-:W-:Y:S01]  /*d10e0*/  PRMT R5, R7.reuse, 0x7772, RZ ;  /* 0x0000777207057816 */ /* 0x040fe200000000ff */
[----:B------:R0:W-:Y:S01]  /*d10f0*/  @P6 STG.E.U8 desc[UR6][R20.64], R2 ;  /* 0x0000000214006986 */ /* 0x0001e2000c101106 */
[----:B------:R-:W-:-:S03]  /*d1100*/  PRMT R7, R7, 0x7773, RZ ;  /* 0x0000777307077816 */ /* 0x000fc600000000ff */
[----:B---3--:R0:W-:Y:S04]  /*d1110*/  @P2 STG.E.U8 desc[UR6][R22.64], R6 ;  /* 0x0000000616002986 */ /* 0x0081e8000c101106 */
[----:B----4-:R0:W-:Y:S04]  /*d1120*/  @P5 STG.E.U8 desc[UR6][R28.64], R3 ;  /* 0x000000031c005986 */ /* 0x0101e8000c101106 */
[----:B-----5:R0:W-:Y:S04]  /*d1130*/  @P1 STG.E.U8 desc[UR6][R24.64], R4 ;  /* 0x0000000418001986 */ /* 0x0201e8000c101106 */
[----:B------:R0:W-:Y:S01]  /*d1140*/  @P4 STG.E.U8 desc[UR6][R26.64], R5 ;  /* 0x000000051a004986 */ /* 0x0001e2000c101106 */
[----:B------:R-:W-:Y:S05]  /*d1150*/  @!P0 EXIT ;  /* 0x000000000000894d */ /* 0x000fea0003800000 */
[----:B0-----:R-:W2:Y:S04]  /*d1160*/  LDL.LU.64 R26, [R1+0x1d0] ;  /* 0x0001d000011a7983 */ /* 0x001ea80000300a00 */
[----:B--2---:R-:W-:Y:S01]  /*d1170*/  STG.E.U8 desc[UR6][R26.64], R7 ;  /* 0x000000071a007986 */ /* 0x004fe2000c101106 */
[----:B------:R-:W-:Y:S05]  /*d1180*/  EXIT ;  /* 0x000000000000794d */ /* 0x000fea0003800000 */
.L_x_3:
[----:B------:R-:W-:-:S00]  /*d1190*/  BRA `(.L_x_3) ;  /* 0xfffffffc00fc7947 */ /* 0x000fc0000383ffff */
[----:B------:R-:W-:-:S00]  /*d11a0*/  NOP ;  /* 0x0000000000007918 */ /* 0x000fc00000000000 */
        /* <DEDUP_REMOVED lines=13> */
.L_x_4:


//--------------------- .nv.shared.matmul_kernel  --------------------------
	.section	.nv.shared.matmul_kernel,"aw",@nobits
	.sectionflags	@""
	.align	16
	.zero		1024


//--------------------- .nv.shared.reserved.0     --------------------------
	.section	.nv.shared.reserved.0,"aw",@nobits
	.weak		__nv_reservedSMEM_offset_0_alias
	.size		__nv_reservedSMEM_offset_0_alias, 0, 0
	.other		__nv_reservedSMEM_offset_0_alias,@"STO_CUDA_RESERVED_SHARED STV_DEFAULT"
__nv_reservedSMEM_offset_0_alias:
	.zero		0


//--------------------- .nv.constant0.matmul_kernel --------------------------
	.section	.nv.constant0.matmul_kernel,"a",@progbits
	.sectionflags	@""
	.align	4
.nv.constant0.matmul_kernel:
	.zero		608


//--------------------- SYMBOLS --------------------------

	.type		.nv.reservedSmem.offset0,@object
	.size		.nv.reservedSmem.offset0,0x4
